	.target	sm_80

	.elftype	@"ET_EXEC"


//--------------------- .note.nv.tkinfo           --------------------------
	.section	.note.nv.tkinfo,"",@"SHT_NOTE"
	.sectionflags	@"SHF_NOTE_NV_TKINFO"
	.tkinfo
        /*0018*/ 	.word	0x00000002
        /*0030*/ 	.string	""
        /*0030*/ 	.string	"ptxas"
        /*0030*/ 	.string	"Cuda compilation tools, release 13.0, V13.0.88"
        /*0030*/ 	.string	"Build cuda_13.0.r13.0/compiler.36424714_0"
        /*0030*/ 	.string	"-v  -suppress-debug-info  -lineinfo  -arch sm_80 "



//--------------------- .note.nv.cuinfo           --------------------------
	.section	.note.nv.cuinfo,"",@"SHT_NOTE"
	.sectionflags	@"SHF_NOTE_NV_CUINFO"
        /*0018*/ 	.short	0x0002
        /*001a*/ 	.short	0x0050
        /*001c*/ 	.short	0x0082
	.zero		2


//--------------------- .nv.info                  --------------------------
	.section	.nv.info,"",@"SHT_CUDA_INFO"
	.align	4


	//----- nvinfo : EIATTR_REGCOUNT
	.align		4
        /*0000*/ 	.byte	0x04, 0x2f
        /*0002*/ 	.short	(.L_1 - .L_0)
	.align		4
.L_0:
        /*0004*/ 	.word	index@(matmul_kernel)
        /*0008*/ 	.word	0x00000020


	//----- nvinfo : EIATTR_FRAME_SIZE
	.align		4
.L_1:
        /*000c*/ 	.byte	0x04, 0x11
        /*000e*/ 	.short	(.L_3 - .L_2)
	.align		4
.L_2:
        /*0010*/ 	.word	index@(matmul_kernel)
        /*0014*/ 	.word	0x00008268


	//----- nvinfo : EIATTR_MIN_STACK_SIZE
	.align		4
.L_3:
        /*0018*/ 	.byte	0x04, 0x12
        /*001a*/ 	.short	(.L_5 - .L_4)
	.align		4
.L_4:
        /*001c*/ 	.word	index@(matmul_kernel)
        /*0020*/ 	.word	0x00008268
.L_5:


//--------------------- .nv.info.matmul_kernel    --------------------------
	.section	.nv.info.matmul_kernel,"",@"SHT_CUDA_INFO"
	.sectionflags	@""
	.align	4


	//----- nvinfo : EIATTR_CUDA_API_VERSION
	.align		4
        /*0000*/ 	.byte	0x04, 0x37
        /*0002*/ 	.short	(.L_7 - .L_6)
.L_6:
        /*0004*/ 	.word	0x00000082


	//----- nvinfo : EIATTR_SW2861232_WAR
	.align		4
.L_7:
        /*0008*/ 	.byte	0x01, 0x35
	.zero		2


	//----- nvinfo : EIATTR_PARAM_CBANK
	.align		4
        /*000c*/ 	.byte	0x04, 0x0a
        /*000e*/ 	.short	(.L_9 - .L_8)
	.align		4
.L_8:
        /*0010*/ 	.word	index@(.nv.constant0.matmul_kernel)
        /*0014*/ 	.short	0x0160
        /*0016*/ 	.short	0x0050


	//----- nvinfo : EIATTR_CBANK_PARAM_SIZE
	.align		4
.L_9:
        /*0018*/ 	.byte	0x03, 0x19
        /*001a*/ 	.short	0x0050


	//----- nvinfo : EIATTR_KPARAM_INFO
	.align		4
        /*001c*/ 	.byte	0x04, 0x17
        /*001e*/ 	.short	(.L_11 - .L_10)
.L_10:
        /*0020*/ 	.word	0x00000000
        /*0024*/ 	.short	0x000d
        /*0026*/ 	.short	0x0048
        /*0028*/ 	.byte	0x00, 0xf4, 0x21, 0x00


	//----- nvinfo : EIATTR_KPARAM_INFO
	.align		4
.L_11:
        /*002c*/ 	.byte	0x04, 0x17
        /*002e*/ 	.short	(.L_13 - .L_12)
.L_12:
        /*0030*/ 	.word	0x00000000
        /*0034*/ 	.short	0x000c
        /*0036*/ 	.short	0x0040
        /*0038*/ 	.byte	0x00, 0xf4, 0x21, 0x00


	//----- nvinfo : EIATTR_KPARAM_INFO
	.align		4
.L_13:
        /*003c*/ 	.byte	0x04, 0x17
        /*003e*/ 	.short	(.L_15 - .L_14)
.L_14:
        /*0040*/ 	.word	0x00000000
        /*0044*/ 	.short	0x000b
        /*0046*/ 	.short	0x0038
        /*0048*/ 	.byte	0x00, 0xf0, 0x11, 0x00


	//----- nvinfo : EIATTR_KPARAM_INFO
	.align		4
.L_15:
        /*004c*/ 	.byte	0x04, 0x17
        /*004e*/ 	.short	(.L_17 - .L_16)
.L_16:
        /*0050*/ 	.word	0x00000000
        /*0054*/ 	.short	0x000a
        /*0056*/ 	.short	0x0034
        /*0058*/ 	.byte	0x00, 0xf0, 0x11, 0x00


	//----- nvinfo : EIATTR_KPARAM_INFO
	.align		4
.L_17:
        /*005c*/ 	.byte	0x04, 0x17
        /*005e*/ 	.short	(.L_19 - .L_18)
.L_18:
        /*0060*/ 	.word	0x00000000
        /*0064*/ 	.short	0x0009
        /*0066*/ 	.short	0x0030
        /*0068*/ 	.byte	0x00, 0xf0, 0x11, 0x00


	//----- nvinfo : EIATTR_KPARAM_INFO
	.align		4
.L_19:
        /*006c*/ 	.byte	0x04, 0x17
        /*006e*/ 	.short	(.L_21 - .L_20)
.L_20:
        /*0070*/ 	.word	0x00000000
        /*0074*/ 	.short	0x0008
        /*0076*/ 	.short	0x002c
        /*0078*/ 	.byte	0x00, 0xf0, 0x11, 0x00


	//----- nvinfo : EIATTR_KPARAM_INFO
	.align		4
.L_21:
        /*007c*/ 	.byte	0x04, 0x17
        /*007e*/ 	.short	(.L_23 - .L_22)
.L_22:
        /*0080*/ 	.word	0x00000000
        /*0084*/ 	.short	0x0007
        /*0086*/ 	.short	0x0028
        /*0088*/ 	.byte	0x00, 0xf0, 0x11, 0x00


	//----- nvinfo : EIATTR_KPARAM_INFO
	.align		4
.L_23:
        /*008c*/ 	.byte	0x04, 0x17
        /*008e*/ 	.short	(.L_25 - .L_24)
.L_24:
        /*0090*/ 	.word	0x00000000
        /*0094*/ 	.short	0x0006
        /*0096*/ 	.short	0x0024
        /*0098*/ 	.byte	0x00, 0xf0, 0x11, 0x00


	//----- nvinfo : EIATTR_KPARAM_INFO
	.align		4
.L_25:
        /*009c*/ 	.byte	0x04, 0x17
        /*009e*/ 	.short	(.L_27 - .L_26)
.L_26:
        /*00a0*/ 	.word	0x00000000
        /*00a4*/ 	.short	0x0005
        /*00a6*/ 	.short	0x0020
        /*00a8*/ 	.byte	0x00, 0xf0, 0x11, 0x00


	//----- nvinfo : EIATTR_KPARAM_INFO
	.align		4
.L_27:
        /*00ac*/ 	.byte	0x04, 0x17
        /*00ae*/ 	.short	(.L_29 - .L_28)
.L_28:
        /*00b0*/ 	.word	0x00000000
        /*00b4*/ 	.short	0x0004
        /*00b6*/ 	.short	0x001c
        /*00b8*/ 	.byte	0x00, 0xf0, 0x11, 0x00


	//----- nvinfo : EIATTR_KPARAM_INFO
	.align		4
.L_29:
        /*00bc*/ 	.byte	0x04, 0x17
        /*00be*/ 	.short	(.L_31 - .L_30)
.L_30:
        /*00c0*/ 	.word	0x00000000
        /*00c4*/ 	.short	0x0003
        /*00c6*/ 	.short	0x0018
        /*00c8*/ 	.byte	0x00, 0xf0, 0x11, 0x00


	//----- nvinfo : EIATTR_KPARAM_INFO
	.align		4
.L_31:
        /*00cc*/ 	.byte	0x04, 0x17
        /*00ce*/ 	.short	(.L_33 - .L_32)
.L_32:
        /*00d0*/ 	.word	0x00000000
        /*00d4*/ 	.short	0x0002
        /*00d6*/ 	.short	0x0010
        /*00d8*/ 	.byte	0x00, 0xf4, 0x21, 0x00


	//----- nvinfo : EIATTR_KPARAM_INFO
	.align		4
.L_33:
        /*00dc*/ 	.byte	0x04, 0x17
        /*00de*/ 	.short	(.L_35 - .L_34)
.L_34:
        /*00e0*/ 	.word	0x00000000
        /*00e4*/ 	.short	0x0001
        /*00e6*/ 	.short	0x0008
        /*00e8*/ 	.byte	0x00, 0xf4, 0x21, 0x00


	//----- nvinfo : EIATTR_KPARAM_INFO
	.align		4
.L_35:
        /*00ec*/ 	.byte	0x04, 0x17
        /*00ee*/ 	.short	(.L_37 - .L_36)
.L_36:
        /*00f0*/ 	.word	0x00000000
        /*00f4*/ 	.short	0x0000
        /*00f6*/ 	.short	0x0000
        /*00f8*/ 	.byte	0x00, 0xf4, 0x21, 0x00


	//----- nvinfo : EIATTR_MAXREG_COUNT
	.align		4
.L_37:
        /*00fc*/ 	.byte	0x03, 0x1b
        /*00fe*/ 	.short	0x00ff


	//----- nvinfo : EIATTR_NUM_BARRIERS
	.align		4
        /*0100*/ 	.byte	0x02, 0x4c
        /*0102*/ 	.byte	0x01
	.zero		1


	//----- nvinfo : EIATTR_ANNOTATIONS
	.align		4
        /*0104*/ 	.byte	0x04, 0x55
        /*0106*/ 	.short	(.L_39 - .L_38)


	//   ....[0]....
.L_38:
        /*0108*/ 	.word	0x00000001
        /*010c*/ 	.byte	0x10, 0x05, 0x00, 0x00, 0x01, 0x00, 0x00, 0x00, 0x40, 0x05, 0x00, 0x00, 0x01, 0x00, 0x00, 0x00
        /* <DEDUP_REMOVED lines=1724> */
        /*6cdc*/ 	.byte	0x60, 0x84, 0x01, 0x00


	//----- nvinfo : EIATTR_MERCURY_ISA_VERSION
	.align		4
.L_39:
        /*6ce0*/ 	.byte	0x03, 0x5f
        /*6ce2*/ 	.short	0x0000


	//----- nvinfo : EIATTR_EXIT_INSTR_OFFSETS
	.align		4
        /*6ce4*/ 	.byte	0x04, 0x1c
        /*6ce6*/ 	.short	(.L_41 - .L_40)


	//   ....[0]....
.L_40:
        /*6ce8*/ 	.word	0x000ae950


	//   ....[1]....
        /*6cec*/ 	.word	0x000ae980


	//----- nvinfo : EIATTR_REQNTID
	.align		4
.L_41:
        /*6cf0*/ 	.byte	0x04, 0x10
        /*6cf2*/ 	.short	(.L_43 - .L_42)
.L_42:
        /*6cf4*/ 	.word	0x00000040
        /*6cf8*/ 	.word	0x00000001
        /*6cfc*/ 	.word	0x00000001
.L_43:


//--------------------- .nv.callgraph             --------------------------
	.section	.nv.callgraph,"",@"SHT_CUDA_CALLGRAPH"
	.align	4
	.sectionentsize	8
	.align		4
        /*0000*/ 	.word	0x00000000
	.align		4
        /*0004*/ 	.word	0xffffffff
	.align		4
        /*0008*/ 	.word	0x00000000
	.align		4
        /*000c*/ 	.word	0xfffffffe
	.align		4
        /*0010*/ 	.word	0x00000000
	.align		4
        /*0014*/ 	.word	0xfffffffd
	.align		4
        /*0018*/ 	.word	0x00000000
	.align		4
        /*001c*/ 	.word	0xfffffffc


//--------------------- .nv.rel.action            --------------------------
	.section	.nv.rel.action,"",@"SHT_CUDA_RELOCINFO"
	.align	8
	.sectionentsize	8
        /*0000*/ 	.byte	0x73, 0x00, 0x00, 0x00, 0x00, 0x00, 0x00, 0x00, 0x00, 0x00, 0x00, 0x11, 0x25, 0x00, 0x05, 0x36


//--------------------- .nv.constant0.matmul_kernel --------------------------
	.section	.nv.constant0.matmul_kernel,"a",@progbits
	.sectionflags	@""
	.align	4
.nv.constant0.matmul_kernel:
	.zero		432


//--------------------- .text.matmul_kernel       --------------------------
	.section	.text.matmul_kernel,"ax",@progbits
	.sectioninfo	@"SHI_REGISTERS=32"
	.align	128
        .global         matmul_kernel
        .type           matmul_kernel,@function
        .size           matmul_kernel,(.L_x_5 - matmul_kernel)
        .other          matmul_kernel,@"STO_CUDA_ENTRY STV_DEFAULT"
matmul_kernel:
.text.matmul_kernel:
[----:B------:R-:W-:-:S04]  /*0000*/  IMAD.MOV.U32 R1, RZ, RZ, c[0x0][0x28] ;  /* 0x00000a00ff017624 */ /* 0x000fc800078e00ff */
[----:B------:R-:W-:Y:S01]  /*0010*/  IMAD.MOV.U32 R0, RZ, RZ, c[0x0][0x17c] ;  /* 0x00005f00ff007624 */ /* 0x000fe200078e00ff */
[----:B------:R-:W-:Y:S01]  /*0020*/  IADD3 R1, R1, -0x8268, RZ ;  /* 0xffff7d9801017810 */ /* 0x000fe20007ffe0ff */
[----:B------:R-:W0:Y:S01]  /*0030*/  S2R R12, SR_TID.X ;  /* 0x00000000000c7919 */ /* 0x000e220000002100 */
[----:B------:R-:W-:Y:S02]  /*0040*/  ULDC.64 UR6, c[0x0][0x118] ;  /* 0x0000460000067ab9 */ /* 0x000fe40000000a00 */
[----:B------:R-:W-:-:S04]  /*0050*/  IADD3 R0, R0, 0x7f, RZ ;  /* 0x0000007f00007810 */ /* 0x000fc80007ffe0ff */
[----:B------:R-:W-:-:S04]  /*0060*/  SHF.R.S32.HI R3, RZ, 0x1f, R0 ;  /* 0x0000001fff037819 */ /* 0x000fc80000011400 */
[----:B------:R-:W-:-:S04]  /*0070*/  LEA.HI R3, R3, R0, RZ, 0x7 ;  /* 0x0000000003037211 */ /* 0x000fc800078f38ff */
[----:B------:R-:W-:Y:S02]  /*0080*/  SHF.R.S32.HI R0, RZ, 0x7, R3 ;  /* 0x00000007ff007819 */ /* 0x000fe40000011403 */
[----:B------:R-:W1:Y:S03]  /*0090*/  S2R R3, SR_CTAID.X ;  /* 0x0000000000037919 */ /* 0x000e660000002500 */
[----:B------:R-:W-:Y:S01]  /*00a0*/  IMAD.SHL.U32 R0, R0, 0x8, RZ ;  /* 0x0000000800007824 */ /* 0x000fe200078e00ff */
[----:B0-----:R-:W-:-:S04]  /*00b0*/  LOP3.LUT R15, R12, 0x3f, RZ, 0xc0, !PT ;  /* 0x0000003f0c0f7812 */ /* 0x001fc800078ec0ff */
[-C--:B------:R-:W-:Y:S02]  /*00c0*/  IABS R7, R0.reuse ;  /* 0x0000000000077213 */ /* 0x080fe40000000000 */
[----:B------:R-:W-:Y:S02]  /*00d0*/  IABS R10, R0 ;  /* 0x00000000000a7213 */ /* 0x000fe40000000000 */
[----:B------:R-:W0:Y:S01]  /*00e0*/  I2F.RP R2, R7 ;  /* 0x0000000700027306 */ /* 0x000e220000209400 */
[----:B-1----:R-:W-:-:S07]  /*00f0*/  IABS R8, R3 ;  /* 0x0000000300087213 */ /* 0x002fce0000000000 */
[----:B0-----:R-:W0:Y:S02]  /*0100*/  MUFU.RCP R2, R2 ;  /* 0x0000000200027308 */ /* 0x001e240000001000 */
[----:B0-----:R-:W-:Y:S01]  /*0110*/  IADD3 R4, R2, 0xffffffe, RZ ;  /* 0x0ffffffe02047810 */ /* 0x001fe20007ffe0ff */
[----:B------:R-:W-:-:S05]  /*0120*/  IMAD.MOV R2, RZ, RZ, -R10 ;  /* 0x000000ffff027224 */ /* 0x000fca00078e0a0a */
[----:B------:R0:W1:Y:S02]  /*0130*/  F2I.FTZ.U32.TRUNC.NTZ R5, R4 ;  /* 0x0000000400057305 */ /* 0x000064000021f000 */
[----:B0-----:R-:W-:Y:S02]  /*0140*/  IMAD.MOV.U32 R4, RZ, RZ, RZ ;  /* 0x000000ffff047224 */ /* 0x001fe400078e00ff */
[----:B-1----:R-:W-:-:S04]  /*0150*/  IMAD.MOV R6, RZ, RZ, -R5 ;  /* 0x000000ffff067224 */ /* 0x002fc800078e0a05 */
[----:B------:R-:W-:Y:S02]  /*0160*/  IMAD R9, R6, R7, RZ ;  /* 0x0000000706097224 */ /* 0x000fe400078e02ff */
[----:B------:R-:W-:Y:S02]  /*0170*/  IMAD.MOV.U32 R6, RZ, RZ, R8 ;  /* 0x000000ffff067224 */ /* 0x000fe400078e0008 */
[----:B------:R-:W-:-:S06]  /*0180*/  IMAD.HI.U32 R5, R5, R9, R4 ;  /* 0x0000000905057227 */ /* 0x000fcc00078e0004 */
[----:B------:R-:W-:-:S04]  /*0190*/  IMAD.HI.U32 R5, R5, R6, RZ ;  /* 0x0000000605057227 */ /* 0x000fc800078e00ff */
[----:B------:R-:W-:-:S05]  /*01a0*/  IMAD R2, R5, R2, R6 ;  /* 0x0000000205027224 */ /* 0x000fca00078e0206 */
[----:B------:R-:W-:-:S13]  /*01b0*/  ISETP.GT.U32.AND P1, PT, R7, R2, PT ;  /* 0x000000020700720c */ /* 0x000fda0003f24070 */
[----:B------:R-:W-:Y:S01]  /*01c0*/  @!P1 IMAD.IADD R2, R2, 0x1, -R7 ;  /* 0x0000000102029824 */ /* 0x000fe200078e0a07 */
[----:B------:R-:W-:Y:S02]  /*01d0*/  @!P1 IADD3 R5, R5, 0x1, RZ ;  /* 0x0000000105059810 */ /* 0x000fe40007ffe0ff */
[----:B------:R-:W-:Y:S02]  /*01e0*/  ISETP.NE.AND P1, PT, R0, RZ, PT ;  /* 0x000000ff0000720c */ /* 0x000fe40003f25270 */
[----:B------:R-:W-:Y:S02]  /*01f0*/  ISETP.GE.U32.AND P0, PT, R2, R7, PT ;  /* 0x000000070200720c */ /* 0x000fe40003f06070 */
[----:B------:R-:W-:-:S04]  /*0200*/  LOP3.LUT R2, R3, R0, RZ, 0x3c, !PT ;  /* 0x0000000003027212 */ /* 0x000fc800078e3cff */
[----:B------:R-:W-:Y:S01]  /*0210*/  ISETP.GE.AND P2, PT, R2, RZ, PT ;  /* 0x000000ff0200720c */ /* 0x000fe20003f46270 */
[----:B------:R-:W-:-:S05]  /*0220*/  IMAD.MOV.U32 R2, RZ, RZ, c[0x0][0x178] ;  /* 0x00005e00ff027624 */ /* 0x000fca00078e00ff */
[----:B------:R-:W-:Y:S02]  /*0230*/  IADD3 R2, R2, 0x1ff, RZ ;  /* 0x000001ff02027810 */ /* 0x000fe40007ffe0ff */
[----:B------:R-:W-:-:S05]  /*0240*/  @P0 IADD3 R5, R5, 0x1, RZ ;  /* 0x0000000105050810 */ /* 0x000fca0007ffe0ff */
[----:B------:R-:W-:Y:S01]  /*0250*/  IMAD.MOV.U32 R4, RZ, RZ, R5 ;  /* 0x000000ffff047224 */ /* 0x000fe200078e0005 */
[----:B------:R-:W-:-:S03]  /*0260*/  SHF.R.S32.HI R5, RZ, 0x1f, R2 ;  /* 0x0000001fff057819 */ /* 0x000fc60000011402 */
[----:B------:R-:W-:Y:S01]  /*0270*/  @!P2 IMAD.MOV R4, RZ, RZ, -R4 ;  /* 0x000000ffff04a224 */ /* 0x000fe200078e0a04 */
[----:B------:R-:W-:Y:S02]  /*0280*/  @!P1 LOP3.LUT R4, RZ, R0, RZ, 0x33, !PT ;  /* 0x00000000ff049212 */ /* 0x000fe400078e33ff */
[----:B------:R-:W-:-:S03]  /*0290*/  LEA.HI R5, R5, R2, RZ, 0x9 ;  /* 0x0000000205057211 */ /* 0x000fc600078f48ff */
[----:B------:R-:W-:Y:S02]  /*02a0*/  IMAD.SHL.U32 R2, R4, 0x8, RZ ;  /* 0x0000000804027824 */ /* 0x000fe400078e00ff */
[----:B------:R-:W-:-:S03]  /*02b0*/  IMAD.MOV R4, RZ, RZ, -R4 ;  /* 0x000000ffff047224 */ /* 0x000fc600078e0a04 */
[----:B------:R-:W-:Y:S01]  /*02c0*/  LEA.HI.SX32 R5, R5, -R2, 0x17 ;  /* 0x8000000205057211 */ /* 0x000fe200078fbaff */
[----:B------:R-:W-:Y:S02]  /*02d0*/  IMAD R13, R0, R4, R3 ;  /* 0x00000004000d7224 */ /* 0x000fe400078e0203 */
[----:B------:R-:W-:Y:S01]  /*02e0*/  IMAD.MOV.U32 R4, RZ, RZ, RZ ;  /* 0x000000ffff047224 */ /* 0x000fe200078e00ff */
[----:B------:R-:W-:Y:S02]  /*02f0*/  IMNMX R6, R5, 0x8, PT ;  /* 0x0000000805067817 */ /* 0x000fe40003800200 */
[----:B------:R-:W-:Y:S02]  /*0300*/  IABS R11, R13 ;  /* 0x0000000d000b7213 */ /* 0x000fe40000000000 */
[----:B------:R-:W-:-:S04]  /*0310*/  IABS R9, R6 ;  /* 0x0000000600097213 */ /* 0x000fc80000000000 */
[----:B------:R-:W0:Y:S08]  /*0320*/  I2F.RP R7, R9 ;  /* 0x0000000900077306 */ /* 0x000e300000209400 */
[----:B0-----:R-:W0:Y:S02]  /*0330*/  MUFU.RCP R7, R7 ;  /* 0x0000000700077308 */ /* 0x001e240000001000 */
[----:B0-----:R-:W-:-:S06]  /*0340*/  IADD3 R5, R7, 0xffffffe, RZ ;  /* 0x0ffffffe07057810 */ /* 0x001fcc0007ffe0ff */
[----:B------:R-:W0:Y:S02]  /*0350*/  F2I.FTZ.U32.TRUNC.NTZ R5, R5 ;  /* 0x0000000500057305 */ /* 0x000e24000021f000 */
[----:B0-----:R-:W-:-:S04]  /*0360*/  IMAD.MOV R8, RZ, RZ, -R5 ;  /* 0x000000ffff087224 */ /* 0x001fc800078e0a05 */
[----:B------:R-:W-:-:S04]  /*0370*/  IMAD.MOV.U32 R0, RZ, RZ, R8 ;  /* 0x000000ffff007224 */ /* 0x000fc800078e0008 */
[----:B------:R-:W-:Y:S01]  /*0380*/  IMAD R3, R0, R9, RZ ;  /* 0x0000000900037224 */ /* 0x000fe200078e02ff */
[----:B------:R-:W-:-:S03]  /*0390*/  IABS R0, R6 ;  /* 0x0000000600007213 */ /* 0x000fc60000000000 */
[----:B------:R-:W-:-:S04]  /*03a0*/  IMAD.HI.U32 R4, R5, R3, R4 ;  /* 0x0000000305047227 */ /* 0x000fc800078e0004 */
[----:B------:R-:W-:Y:S02]  /*03b0*/  IMAD.MOV R0, RZ, RZ, -R0 ;  /* 0x000000ffff007224 */ /* 0x000fe400078e0a00 */
        /* <DEDUP_REMOVED lines=9> */
[----:B------:R-:W-:-:S05]  /*0450*/  IMAD.MOV.U32 R0, RZ, RZ, 0x3f ;  /* 0x0000003fff007424 */ /* 0x000fca00078e00ff */
[----:B------:R-:W-:Y:S02]  /*0460*/  IADD3 R16, R0, c[0x0][0x180], RZ ;  /* 0x0000600000107a10 */ /* 0x000fe40007ffe0ff */
[----:B------:R-:W-:Y:S02]  /*0470*/  @P0 IADD3 R4, R4, 0x1, RZ ;  /* 0x0000000104040810 */ /* 0x000fe40007ffe0ff */
[----:B------:R-:W-:-:S03]  /*0480*/  ISETP.GT.AND P0, PT, R16, 0x3f, PT ;  /* 0x0000003f1000780c */ /* 0x000fc60003f04270 */
[----:B------:R-:W-:Y:S01]  /*0490*/  @!P2 IMAD.MOV R4, RZ, RZ, -R4 ;  /* 0x000000ffff04a224 */ /* 0x000fe200078e0a04 */
[----:B------:R-:W-:-:S05]  /*04a0*/  @!P1 LOP3.LUT R4, RZ, R6, RZ, 0x33, !PT ;  /* 0x00000006ff049212 */ /* 0x000fca00078e33ff */
[----:B------:R-:W-:Y:S02]  /*04b0*/  IMAD.MOV R3, RZ, RZ, -R4 ;  /* 0x000000ffff037224 */ /* 0x000fe400078e0a04 */
[----:B------:R-:W-:Y:S02]  /*04c0*/  IMAD.SHL.U32 R14, R4, 0x80, RZ ;  /* 0x00000080040e7824 */ /* 0x000fe400078e00ff */
[----:B------:R-:W-:-:S03]  /*04d0*/  IMAD R3, R6, R3, R13 ;  /* 0x0000000306037224 */ /* 0x000fc600078e020d */
[----:B------:R-:W-:Y:S01]  /*04e0*/  IADD3 R4, R14, 0x1, RZ ;  /* 0x000000010e047810 */ /* 0x000fe20007ffe0ff */
[----:B------:R-:W-:Y:S01]  /*04f0*/  IMAD.IADD R0, R2, 0x1, R3 ;  /* 0x0000000102007824 */ /* 0x000fe200078e0203 */
[C---:B------:R-:W-:Y:S01]  /*0500*/  IADD3 R2, R14.reuse, 0x2, RZ ;  /* 0x000000020e027810 */ /* 0x040fe20007ffe0ff */
[----:B------:R-:W-:Y:S01]  /*0510*/  STL [R1+0x1af4], R14 ;  /* 0x001af40e01007387 */ /* 0x000fe20000100800 */
[C---:B------:R-:W-:Y:S02]  /*0520*/  IADD3 R3, R14.reuse, 0x3, RZ ;  /* 0x000000030e037810 */ /* 0x040fe40007ffe0ff */
[C---:B------:R-:W-:Y:S01]  /*0530*/  IADD3 R29, R14.reuse, 0x7c, RZ ;  /* 0x0000007c0e1d7810 */ /* 0x040fe20007ffe0ff */
[----:B------:R0:W-:Y:S04]  /*0540*/  STL [R1+0x2f54], R4 ;  /* 0x002f540401007387 */ /* 0x0001e80000100800 */
[----:B------:R1:W-:Y:S04]  /*0550*/  STL [R1+0x2f58], R2 ;  /* 0x002f580201007387 */ /* 0x0003e80000100800 */
[----:B------:R2:W-:Y:S01]  /*0560*/  STL [R1+0x2f5c], R3 ;  /* 0x002f5c0301007387 */ /* 0x0005e20000100800 */
[----:B0-----:R-:W-:-:S02]  /*0570*/  IADD3 R4, R14, 0x4, RZ ;  /* 0x000000040e047810 */ /* 0x001fc40007ffe0ff */
[----:B-1----:R-:W-:-:S03]  /*0580*/  IADD3 R2, R14, 0x5, RZ ;  /* 0x000000050e027810 */ /* 0x002fc60007ffe0ff */
[----:B------:R0:W-:Y:S01]  /*0590*/  STL [R1+0x2f60], R4 ;  /* 0x002f600401007387 */ /* 0x0001e20000100800 */
[----:B--2---:R-:W-:-:S03]  /*05a0*/  IADD3 R3, R14, 0x6, RZ ;  /* 0x000000060e037810 */ /* 0x004fc60007ffe0ff */
[----:B------:R1:W-:Y:S04]  /*05b0*/  STL [R1+0x2f64], R2 ;  /* 0x002f640201007387 */ /* 0x0003e80000100800 */
[----:B------:R2:W-:Y:S01]  /*05c0*/  STL [R1+0x2f68], R3 ;  /* 0x002f680301007387 */ /* 0x0005e20000100800 */
[C---:B0-----:R-:W-:Y:S02]  /*05d0*/  IADD3 R4, R14.reuse, 0x7, RZ ;  /* 0x000000070e047810 */ /* 0x041fe40007ffe0ff */
        /* <DEDUP_REMOVED lines=230> */
[----:B--2---:R-:W-:-:S05]  /*1440*/  IADD3 R3, R14, 0x7b, RZ ;  /* 0x0000007b0e037810 */ /* 0x004fca0007ffe0ff */
[----:B------:R1:W-:Y:S01]  /*1450*/  STL [R1+0x313c], R3 ;  /* 0x00313c0301007387 */ /* 0x0003e20000100800 */
[----:B0-----:R-:W-:Y:S01]  /*1460*/  IMAD R4, R0, 0x200, R15 ;  /* 0x0000020000047824 */ /* 0x001fe200078e020f */
[----:B------:R-:W-:Y:S02]  /*1470*/  IADD3 R0, R14, 0x7d, RZ ;  /* 0x0000007d0e007810 */ /* 0x000fe40007ffe0ff */
[----:B------:R-:W-:Y:S02]  /*1480*/  STL [R1+0x3138], R2 ;  /* 0x0031380201007387 */ /* 0x000fe40000100800 */
[C---:B------:R-:W-:Y:S02]  /*1490*/  IADD3 R5, R4.reuse, 0x40, RZ ;  /* 0x0000004004057810 */ /* 0x040fe40007ffe0ff */
[----:B------:R-:W-:Y:S01]  /*14a0*/  STL [R1+0x3144], R29 ;  /* 0x0031441d01007387 */ /* 0x000fe20000100800 */
[----:B------:R-:W-:Y:S02]  /*14b0*/  IADD3 R6, R4, 0x100, RZ ;  /* 0x0000010004067810 */ /* 0x000fe40007ffe0ff */
[----:B-1----:R-:W-:Y:S01]  /*14c0*/  IADD3 R3, R14, 0x7e, RZ ;  /* 0x0000007e0e037810 */ /* 0x002fe20007ffe0ff */
[----:B------:R-:W-:Y:S01]  /*14d0*/  STL [R1+0x1b48], R4 ;  /* 0x001b480401007387 */ /* 0x000fe20000100800 */
[----:B------:R-:W-:-:S03]  /*14e0*/  IADD3 R28, R4, 0xc0, RZ ;  /* 0x000000c0041c7810 */ /* 0x000fc60007ffe0ff */
[----:B------:R0:W-:Y:S04]  /*14f0*/  STL [R1+0x3140], R0 ;  /* 0x0031400001007387 */ /* 0x0001e80000100800 */
[----:B------:R1:W-:Y:S04]  /*1500*/  STL [R1+0x3148], R3 ;  /* 0x0031480301007387 */ /* 0x0003e80000100800 */
[----:B------:R2:W-:Y:S01]  /*1510*/  STL [R1+0x1b4c], R5 ;  /* 0x001b4c0501007387 */ /* 0x0005e20000100800 */
[----:B0-----:R-:W-:Y:S02]  /*1520*/  IADD3 R0, R14, 0x7f, RZ ;  /* 0x0000007f0e007810 */ /* 0x001fe40007ffe0ff */
[----:B-1----:R-:W-:-:S03]  /*1530*/  IADD3 R3, R4, 0x80, RZ ;  /* 0x0000008004037810 */ /* 0x002fc60007ffe0ff */
[----:B------:R-:W-:Y:S01]  /*1540*/  STL [R1+0x314c], R0 ;  /* 0x00314c0001007387 */ /* 0x000fe20000100800 */
[----:B--2---:R-:W-:-:S03]  /*1550*/  IADD3 R5, R4, 0x180, RZ ;  /* 0x0000018004057810 */ /* 0x004fc60007ffe0ff */
[----:B------:R0:W-:Y:S04]  /*1560*/  STL [R1+0x1b50], R3 ;  /* 0x001b500301007387 */ /* 0x0001e80000100800 */
[----:B------:R1:W-:Y:S04]  /*1570*/  STL [R1+0x1b58], R6 ;  /* 0x001b580601007387 */ /* 0x0003e80000100800 */
[----:B------:R1:W-:Y:S01]  /*1580*/  STL [R1+0x1b54], R28 ;  /* 0x001b541c01007387 */ /* 0x0003e20000100800 */
[C---:B0-----:R-:W-:Y:S02]  /*1590*/  IADD3 R3, R4.reuse, 0x140, RZ ;  /* 0x0000014004037810 */ /* 0x041fe40007ffe0ff */
[----:B------:R-:W-:Y:S01]  /*15a0*/  IADD3 R4, R4, 0x1c0, RZ ;  /* 0x000001c004047810 */ /* 0x000fe20007ffe0ff */
[----:B------:R1:W-:Y:S04]  /*15b0*/  STL [R1+0x1b60], R5 ;  /* 0x001b600501007387 */ /* 0x0003e80000100800 */
[----:B------:R1:W-:Y:S04]  /*15c0*/  STL [R1+0x1b5c], R3 ;  /* 0x001b5c0301007387 */ /* 0x0003e80000100800 */
[----:B------:R1:W-:Y:S01]  /*15d0*/  STL [R1+0x1b64], R4 ;  /* 0x001b640401007387 */ /* 0x0003e20000100800 */
[----:B------:R-:W-:Y:S05]  /*15e0*/  @P0 BRA `(.L_x_0) ;  /* 0x00001f7000000947 */ /* 0x000fea0003800000 */
[----:B------:R-:W-:Y:S01]  /*15f0*/  IMAD.SHL.U32 R0, R12, 0x200, RZ ;  /* 0x000002000c007824 */ /* 0x000fe200078e00ff */
[----:B------:R-:W-:Y:S01]  /*1600*/  CS2R R24, SRZ ;  /* 0x0000000000187805 */ /* 0x000fe2000001ff00 */
[----:B------:R-:W-:Y:S01]  /*1610*/  CS2R R26, SRZ ;  /* 0x00000000001a7805 */ /* 0x000fe2000001ff00 */
[----:B------:R-:W-:Y:S01]  /*1620*/  CS2R R20, SRZ ;  /* 0x0000000000147805 */ /* 0x000fe2000001ff00 */
[----:B------:R-:W-:Y:S01]  /*1630*/  CS2R R22, SRZ ;  /* 0x0000000000167805 */ /* 0x000fe2000001ff00 */
[----:B------:R0:W-:Y:S01]  /*1640*/  STL [R1+0x2f50], R0 ;  /* 0x002f500001007387 */ /* 0x0001e20000100800 */
[----:B------:R-:W-:Y:S01]  /*1650*/  CS2R R16, SRZ ;  /* 0x0000000000107805 */ /* 0x000fe2000001ff00 */
[----:B------:R-:W-:Y:S01]  /*1660*/  CS2R R18, SRZ ;  /* 0x0000000000127805 */ /* 0x000fe2000001ff00 */
[----:B------:R-:W-:Y:S01]  /*1670*/  CS2R R12, SRZ ;  /* 0x00000000000c7805 */ /* 0x000fe2000001ff00 */
[----:B------:R0:W-:Y:S01]  /*1680*/  STL [R1], RZ ;  /* 0x000000ff01007387 */ /* 0x0001e20000100800 */
[----:B------:R-:W-:Y:S01]  /*1690*/  CS2R R14, SRZ ;  /* 0x00000000000e7805 */ /* 0x000fe2000001ff00 */
[----:B------:R-:W-:Y:S01]  /*16a0*/  CS2R R8, SRZ ;  /* 0x0000000000087805 */ /* 0x000fe2000001ff00 */
[----:B------:R-:W-:Y:S01]  /*16b0*/  CS2R R10, SRZ ;  /* 0x00000000000a7805 */ /* 0x000fe2000001ff00 */
[----:B------:R0:W-:Y:S01]  /*16c0*/  STL [R1+0x4], RZ ;  /* 0x000004ff01007387 */ /* 0x0001e20000100800 */
[----:B-1----:R-:W-:Y:S01]  /*16d0*/  CS2R R4, SRZ ;  /* 0x0000000000047805 */ /* 0x002fe2000001ff00 */
[----:B------:R-:W-:-:S02]  /*16e0*/  CS2R R6, SRZ ;  /* 0x0000000000067805 */ /* 0x000fc4000001ff00 */
[----:B------:R0:W-:Y:S04]  /*16f0*/  STL [R1+0x8], RZ ;  /* 0x000008ff01007387 */ /* 0x0001e80000100800 */
        /* <DEDUP_REMOVED lines=484> */
[----:B------:R0:W-:Y:S01]  /*3540*/  STL [R1+0x95c], RZ ;  /* 0x00095cff01007387 */ /* 0x0001e20000100800 */
[----:B------:R-:W-:Y:S05]  /*3550*/  BRA `(.L_x_1) ;  /* 0x0008c1a000007947 */ /* 0x000fea0003800000 */
.L_x_0:
[----:B------:R-:W2:Y:S04]  /*3560*/  LDL R8, [R1+0x1b48] ;  /* 0x001b480001087983 */ /* 0x000ea80000100800 */
[----:B------:R-:W3:Y:S04]  /*3570*/  LDL R25, [R1+0x1b4c] ;  /* 0x001b4c0001197983 */ /* 0x000ee80000100800 */
[----:B------:R-:W4:Y:S04]  /*3580*/  LDL R27, [R1+0x1b50] ;  /* 0x001b5000011b7983 */ /* 0x000f280000100800 */
[----:B------:R-:W5:Y:S04]  /*3590*/  LDL R16, [R1+0x1b64] ;  /* 0x001b640001107983 */ /* 0x000f680000100800 */
[----:B------:R-:W5:Y:S04]  /*35a0*/  LDL R26, [R1+0x1b58] ;  /* 0x001b5800011a7983 */ /* 0x000f680000100800 */
[----:B------:R-:W5:Y:S04]  /*35b0*/  LDL R13, [R1+0x3140] ;  /* 0x00314000010d7983 */ /* 0x000f680000100800 */
[----:B------:R-:W5:Y:S04]  /*35c0*/  LDL R7, [R1+0x312c] ;  /* 0x00312c0001077983 */ /* 0x000f680000100800 */
[----:B------:R-:W5:Y:S01]  /*35d0*/  LDL R9, [R1+0x1b60] ;  /* 0x001b600001097983 */ /* 0x000f620000100800 */
[----:B------:R-:W-:Y:S01]  /*35e0*/  IMAD.MOV.U32 R23, RZ, RZ, R0 ;  /* 0x000000ffff177224 */ /* 0x000fe200078e0000 */
[----:B------:R-:W-:Y:S01]  /*35f0*/  IABS R0, c[0x0][0x178] ;  /* 0x00005e0000007a13 */ /* 0x000fe20000000000 */
[----:B------:R-:W-:Y:S01]  /*3600*/  IMAD.MOV.U32 R19, RZ, RZ, R2 ;  /* 0x000000ffff137224 */ /* 0x000fe200078e0002 */
[----:B------:R-:W5:Y:S03]  /*3610*/  LDL R21, [R1+0x1af4] ;  /* 0x001af40001157983 */ /* 0x000f660000100800 */
[----:B------:R-:W-:Y:S01]  /*3620*/  IMAD.MOV.U32 R20, RZ, RZ, R0 ;  /* 0x000000ffff147224 */ /* 0x000fe200078e0000 */
[----:B------:R-:W5:Y:S03]  /*3630*/  LDL R10, [R1+0x3134] ;  /* 0x00313400010a7983 */ /* 0x000f660000100800 */
[----:B------:R-:W0:Y:S01]  /*3640*/  I2F.RP R2, R20 ;  /* 0x0000001400027306 */ /* 0x000e220000209400 */
[----:B------:R-:W-:Y:S01]  /*3650*/  IMAD.MOV.U32 R17, RZ, RZ, R29 ;  /* 0x000000ffff117224 */ /* 0x000fe200078e001d */
[----:B------:R-:W-:Y:S01]  /*3660*/  IABS R29, c[0x0][0x17c] ;  /* 0x00005f00001d7a13 */ /* 0x000fe20000000000 */
[----:B------:R-:W5:Y:S04]  /*3670*/  LDL R11, [R1+0x3120] ;  /* 0x00312000010b7983 */ /* 0x000f680000100800 */
[----:B------:R-:W5:Y:S01]  /*3680*/  LDL R14, [R1+0x3130] ;  /* 0x00313000010e7983 */ /* 0x000f620000100800 */
[----:B------:R-:W1:Y:S03]  /*3690*/  I2F.RP R0, R29 ;  /* 0x0000001d00007306 */ /* 0x000e660000209400 */
[----:B------:R-:W5:Y:S04]  /*36a0*/  LDL R12, [R1+0x3128] ;  /* 0x00312800010c7983 */ /* 0x000f680000100800 */
[----:B------:R-:W5:Y:S01]  /*36b0*/  LDL R18, [R1+0x313c] ;  /* 0x00313c0001127983 */ /* 0x000f620000100800 */
[----:B0-----:R-:W0:Y:S03]  /*36c0*/  MUFU.RCP R2, R2 ;  /* 0x0000000200027308 */ /* 0x001e260000001000 */
[----:B------:R-:W5:Y:S05]  /*36d0*/  LDL R15, [R1+0x3124] ;  /* 0x00312400010f7983 */ /* 0x000f6a0000100800 */
[----:B-1----:R-:W1:Y:S01]  /*36e0*/  MUFU.RCP R0, R0 ;  /* 0x0000000000007308 */ /* 0x002e620000001000 */
[----:B------:R-:W-:Y:S01]  /*36f0*/  IMAD.MOV.U32 R22, RZ, RZ, R3 ;  /* 0x000000ffff167224 */ /* 0x000fe200078e0003 */
[----:B0-----:R-:W-:-:S06]  /*3700*/  IADD3 R2, R2, 0xffffffe, RZ ;  /* 0x0ffffffe02027810 */ /* 0x001fcc0007ffe0ff */
[----:B------:R0:W0:Y:S01]  /*3710*/  F2I.FTZ.U32.TRUNC.NTZ R3, R2 ;  /* 0x0000000200037305 */ /* 0x000022000021f000 */
[----:B-1----:R-:W-:-:S07]  /*3720*/  IADD3 R0, R0, 0xffffffe, RZ ;  /* 0x0ffffffe00007810 */ /* 0x002fce0007ffe0ff */
[----:B------:R1:W2:Y:S01]  /*3730*/  F2I.FTZ.U32.TRUNC.NTZ R5, R0 ;  /* 0x0000000000057305 */ /* 0x0002a2000021f000 */
[----:B0-----:R-:W-:Y:S02]  /*3740*/  IMAD.MOV.U32 R2, RZ, RZ, RZ ;  /* 0x000000ffff027224 */ /* 0x001fe400078e00ff */
[----:B-1----:R-:W-:-:S04]  /*3750*/  IMAD.MOV R0, RZ, RZ, -R3 ;  /* 0x000000ffff007224 */ /* 0x002fc800078e0a03 */
[----:B------:R-:W-:-:S04]  /*3760*/  IMAD R6, R0, R20, RZ ;  /* 0x0000001400067224 */ /* 0x000fc800078e02ff */
[----:B------:R-:W-:-:S04]  /*3770*/  IMAD.HI.U32 R6, R3, R6, R2 ;  /* 0x0000000603067227 */ /* 0x000fc800078e0002 */
[----:B------:R-:W-:Y:S01]  /*3780*/  IMAD.MOV.U32 R4, RZ, RZ, RZ ;  /* 0x000000ffff047224 */ /* 0x000fe200078e00ff */
[----:B--2---:R-:W-:Y:S01]  /*3790*/  IABS R0, R8 ;  /* 0x0000000800007213 */ /* 0x004fe20000000000 */
[----:B------:R-:W-:Y:S02]  /*37a0*/  IMAD.MOV.U32 R8, RZ, RZ, R28 ;  /* 0x000000ffff087224 */ /* 0x000fe400078e001c */
[----:B------:R-:W-:Y:S01]  /*37b0*/  IMAD.MOV R28, RZ, RZ, -R5 ;  /* 0x000000ffff1c7224 */ /* 0x000fe200078e0a05 */
[----:B---3--:R-:W-:Y:S01]  /*37c0*/  IABS R2, R25 ;  /* 0x0000001900027213 */ /* 0x008fe20000000000 */
[----:B------:R-:W-:Y:S02]  /*37d0*/  IMAD.MOV.U32 R3, RZ, RZ, R0 ;  /* 0x000000ffff037224 */ /* 0x000fe400078e0000 */
[----:B------:R-:W-:Y:S01]  /*37e0*/  IMAD R28, R28, R29, RZ ;  /* 0x0000001d1c1c7224 */ /* 0x000fe200078e02ff */
[----:B----4-:R-:W-:Y:S01]  /*37f0*/  IABS R0, R27 ;  /* 0x0000001b00007213 */ /* 0x010fe20000000000 */
[----:B-----5:R-:W-:-:S02]  /*3800*/  IMAD.MOV.U32 R27, RZ, RZ, R16 ;  /* 0x000000ffff1b7224 */ /* 0x020fc400078e0010 */
[----:B------:R-:W-:Y:S02]  /*3810*/  IMAD.MOV.U32 R25, RZ, RZ, R26 ;  /* 0x000000ffff197224 */ /* 0x000fe400078e001a */
[----:B------:R-:W-:Y:S02]  /*3820*/  IMAD.MOV.U32 R26, RZ, RZ, R22 ;  /* 0x000000ffff1a7224 */ /* 0x000fe400078e0016 */
[----:B------:R-:W-:Y:S02]  /*3830*/  IMAD.MOV.U32 R16, RZ, RZ, R13 ;  /* 0x000000ffff107224 */ /* 0x000fe400078e000d */
[----:B------:R-:W-:Y:S02]  /*3840*/  IMAD.MOV.U32 R22, RZ, RZ, R23 ;  /* 0x000000ffff167224 */ /* 0x000fe400078e0017 */
[----:B------:R-:W-:Y:S02]  /*3850*/  IMAD.MOV.U32 R13, RZ, RZ, R7 ;  /* 0x000000ffff0d7224 */ /* 0x000fe400078e0007 */
[----:B------:R-:W-:-:S04]  /*3860*/  IMAD.HI.U32 R7, R6, R3, RZ ;  /* 0x0000000306077227 */ /* 0x000fc800078e00ff */
[----:B------:R-:W-:Y:S02]  /*3870*/  IMAD.MOV.U32 R23, RZ, RZ, R9 ;  /* 0x000000ffff177224 */ /* 0x000fe400078e0009 */
[----:B------:R-:W-:-:S04]  /*3880*/  IMAD.HI.U32 R9, R6, R2, RZ ;  /* 0x0000000206097227 */ /* 0x000fc800078e00ff */
[----:B------:R-:W-:-:S04]  /*3890*/  IMAD.HI.U32 R28, R5, R28, R4 ;  /* 0x0000001c051c7227 */ /* 0x000fc800078e0004 */
[----:B------:R-:W-:-:S04]  /*38a0*/  IMAD.HI.U32 R4, R6, R0, RZ ;  /* 0x0000000006047227 */ /* 0x000fc800078e00ff */
[----:B------:R-:W-:Y:S02]  /*38b0*/  IMAD.MOV R7, RZ, RZ, -R7 ;  /* 0x000000ffff077224 */ /* 0x000fe400078e0a07 */
[----:B------:R-:W-:Y:S02]  /*38c0*/  IMAD.MOV R5, RZ, RZ, -R9 ;  /* 0x000000ffff057224 */ /* 0x000fe400078e0a09 */
[----:B------:R-:W-:Y:S02]  /*38d0*/  IMAD.MOV R4, RZ, RZ, -R4 ;  /* 0x000000ffff047224 */ /* 0x000fe400078e0a04 */
[C---:B------:R-:W-:Y:S02]  /*38e0*/  IMAD R7, R20.reuse, R7, R3 ;  /* 0x0000000714077224 */ /* 0x040fe400078e0203 */
[C---:B------:R-:W-:Y:S02]  /*38f0*/  IMAD R5, R20.reuse, R5, R2 ;  /* 0x0000000514057224 */ /* 0x040fe400078e0202 */
[----:B------:R-:W-:Y:S01]  /*3900*/  IMAD R0, R20, R4, R0 ;  /* 0x0000000414007224 */ /* 0x000fe200078e0200 */
[----:B------:R-:W-:Y:S04]  /*3910*/  STL [R1+0x58], R7 ;  /* 0x0000580701007387 */ /* 0x000fe80000100800 */
[----:B------:R0:W-:Y:S04]  /*3920*/  STL [R1+0x54], R5 ;  /* 0x0000540501007387 */ /* 0x0001e80000100800 */
[----:B------:R1:W-:Y:S01]  /*3930*/  STL [R1+0x50], R0 ;  /* 0x0000500001007387 */ /* 0x0003e20000100800 */
[----:B0-----:R-:W-:-:S03]  /*3940*/  IABS R5, R23 ;  /* 0x0000001700057213 */ /* 0x001fc60000000000 */
[----:B------:R-:W2:Y:S01]  /*3950*/  LDL R23, [R1+0x3148] ;  /* 0x0031480001177983 */ /* 0x000ea20000100800 */
[----:B------:R-:W-:Y:S02]  /*3960*/  IABS R8, R8 ;  /* 0x0000000800087213 */ /* 0x000fe40000000000 */
[----:B------:R-:W-:-:S03]  /*3970*/  IABS R3, R25 ;  /* 0x0000001900037213 */ /* 0x000fc60000000000 */
[----:B------:R-:W-:-:S04]  /*3980*/  IMAD.HI.U32 R9, R6, R8, RZ ;  /* 0x0000000806097227 */ /* 0x000fc800078e00ff */
[----:B------:R-:W-:Y:S01]  /*3990*/  IMAD.HI.U32 R4, R6, R3, RZ ;  /* 0x0000000306047227 */ /* 0x000fe200078e00ff */
[----:B------:R-:W-:-:S03]  /*39a0*/  IABS R2, R26 ;  /* 0x0000001a00027213 */ /* 0x000fc60000000000 */
[----:B------:R-:W-:Y:S02]  /*39b0*/  IMAD.MOV R9, RZ, RZ, -R9 ;  /* 0x000000ffff097224 */ /* 0x000fe400078e0a09 */
[----:B------:R-:W-:Y:S02]  /*39c0*/  IMAD.MOV R4, RZ, RZ, -R4 ;  /* 0x000000ffff047224 */ /* 0x000fe400078e0a04 */
[C---:B------:R-:W-:Y:S01]  /*39d0*/  IMAD R9, R20.reuse, R9, R8 ;  /* 0x0000000914097224 */ /* 0x040fe200078e0208 */
[----:B-1----:R-:W-:Y:S01]  /*39e0*/  IABS R0, R27 ;  /* 0x0000001b00007213 */ /* 0x002fe20000000000 */
[----:B------:R-:W-:Y:S02]  /*39f0*/  IMAD R4, R20, R4, R3 ;  /* 0x0000000414047224 */ /* 0x000fe400078e0203 */
[C---:B------:R-:W-:Y:S01]  /*3a00*/  IMAD.HI.U32 R7, R6.reuse, R2, RZ ;  /* 0x0000000206077227 */ /* 0x040fe200078e00ff */
[----:B------:R-:W-:Y:S03]  /*3a10*/  STL [R1+0x4c], R9 ;  /* 0x00004c0901007387 */ /* 0x000fe60000100800 */
[----:B------:R-:W-:Y:S01]  /*3a20*/  IMAD.HI.U32 R8, R6, R5, RZ ;  /* 0x0000000506087227 */ /* 0x000fe200078e00ff */
[----:B------:R0:W-:Y:S03]  /*3a30*/  STL [R1+0x48], R4 ;  /* 0x0000480401007387 */ /* 0x0001e60000100800 */
[----:B------:R-:W-:Y:S01]  /*3a40*/  IMAD.MOV R7, RZ, RZ, -R7 ;  /* 0x000000ffff077224 */ /* 0x000fe200078e0a07 */
[----:B------:R-:W-:-:S03]  /*3a50*/  IABS R3, R21 ;  /* 0x0000001500037213 */ /* 0x000fc60000000000 */
[----:B------:R-:W-:Y:S02]  /*3a60*/  IMAD R7, R20, R7, R2 ;  /* 0x0000000714077224 */ /* 0x000fe400078e0202 */
[----:B0-----:R-:W-:Y:S01]  /*3a70*/  IMAD.HI.U32 R4, R6, R0, RZ ;  /* 0x0000000006047227 */ /* 0x001fe200078e00ff */
[----:B------:R-:W-:-:S03]  /*3a80*/  IABS R2, R22 ;  /* 0x0000001600027213 */ /* 0x000fc60000000000 */
[----:B------:R-:W-:Y:S01]  /*3a90*/  IMAD.MOV R6, RZ, RZ, -R8 ;  /* 0x000000ffff067224 */ /* 0x000fe200078e0a08 */
[----:B------:R0:W-:Y:S01]  /*3aa0*/  STL [R1+0x44], R7 ;  /* 0x0000440701007387 */ /* 0x0001e20000100800 */
[----:B------:R-:W-:Y:S02]  /*3ab0*/  IMAD.MOV R4, RZ, RZ, -R4 ;  /* 0x000000ffff047224 */ /* 0x000fe400078e0a04 */
[----:B------:R-:W-:Y:S02]  /*3ac0*/  IMAD R5, R20, R6, R5 ;  /* 0x0000000614057224 */ /* 0x000fe400078e0205 */
[----:B------:R-:W-:-:S03]  /*3ad0*/  IMAD.HI.U32 R6, R28, R3, RZ ;  /* 0x000000031c067227 */ /* 0x000fc600078e00ff */
[----:B------:R-:W-:Y:S01]  /*3ae0*/  STL [R1+0x40], R5 ;  /* 0x0000400501007387 */ /* 0x000fe20000100800 */
[----:B0-----:R-:W-:-:S04]  /*3af0*/  IMAD.HI.U32 R7, R28, R2, RZ ;  /* 0x000000021c077227 */ /* 0x001fc800078e00ff */
[----:B------:R-:W-:Y:S01]  /*3b00*/  IMAD R0, R20, R4, R0 ;  /* 0x0000000414007224 */ /* 0x000fe200078e0200 */
[----:B------:R-:W-:Y:S01]  /*3b10*/  IABS R4, R16 ;  /* 0x0000001000047213 */ /* 0x000fe20000000000 */
[----:B------:R-:W-:Y:S02]  /*3b20*/  IMAD.MOV R6, RZ, RZ, -R6 ;  /* 0x000000ffff067224 */ /* 0x000fe400078e0a06 */
[----:B------:R-:W-:Y:S01]  /*3b30*/  IMAD.MOV R7, RZ, RZ, -R7 ;  /* 0x000000ffff077224 */ /* 0x000fe200078e0a07 */
[----:B------:R0:W-:Y:S01]  /*3b40*/  STL [R1+0x3c], R0 ;  /* 0x00003c0001007387 */ /* 0x0001e20000100800 */
[----:B------:R-:W-:Y:S02]  /*3b50*/  IMAD R3, R29, R6, R3 ;  /* 0x000000061d037224 */ /* 0x000fe400078e0203 */
[----:B------:R-:W-:-:S04]  /*3b60*/  IMAD.HI.U32 R6, R28, R4, RZ ;  /* 0x000000041c067227 */ /* 0x000fc800078e00ff */
[----:B------:R-:W-:Y:S01]  /*3b70*/  IMAD R2, R29, R7, R2 ;  /* 0x000000071d027224 */ /* 0x000fe200078e0202 */
[----:B0-----:R-:W-:Y:S01]  /*3b80*/  IABS R0, R17 ;  /* 0x0000001100007213 */ /* 0x001fe20000000000 */
[----:B------:R-:W-:-:S03]  /*3b90*/  IMAD.MOV R6, RZ, RZ, -R6 ;  /* 0x000000ffff067224 */ /* 0x000fc600078e0a06 */
[----:B------:R0:W-:Y:S01]  /*3ba0*/  STL [R1+0x38], R2 ;  /* 0x0000380201007387 */ /* 0x0001e20000100800 */
[----:B------:R-:W-:Y:S02]  /*3bb0*/  IMAD R6, R29, R6, R4 ;  /* 0x000000061d067224 */ /* 0x000fe400078e0204 */
[----:B0-----:R-:W-:Y:S01]  /*3bc0*/  IMAD.HI.U32 R2, R28, R0, RZ ;  /* 0x000000001c027227 */ /* 0x001fe200078e00ff */
[----:B------:R-:W-:-:S03]  /*3bd0*/  IABS R4, R10 ;  /* 0x0000000a00047213 */ /* 0x000fc60000000000 */
[----:B------:R-:W-:-:S04]  /*3be0*/  IMAD.MOV R2, RZ, RZ, -R2 ;  /* 0x000000ffff027224 */ /* 0x000fc800078e0a02 */
[----:B------:R-:W-:Y:S01]  /*3bf0*/  IMAD R2, R29, R2, R0 ;  /* 0x000000021d027224 */ /* 0x000fe200078e0200 */
[----:B------:R-:W-:Y:S02]  /*3c00*/  IABS R0, R14 ;  /* 0x0000000e00007213 */ /* 0x000fe40000000000 */
[----:B--2---:R-:W-:-:S05]  /*3c10*/  IABS R5, R23 ;  /* 0x0000001700057213 */ /* 0x004fca0000000000 */
[----:B------:R-:W-:-:S04]  /*3c20*/  IMAD.HI.U32 R8, R28, R5, RZ ;  /* 0x000000051c087227 */ /* 0x000fc800078e00ff */
[----:B------:R-:W-:-:S04]  /*3c30*/  IMAD.MOV R8, RZ, RZ, -R8 ;  /* 0x000000ffff087224 */ /* 0x000fc800078e0a08 */
[----:B------:R-:W-:-:S05]  /*3c40*/  IMAD R8, R29, R8, R5 ;  /* 0x000000081d087224 */ /* 0x000fca00078e0205 */
[----:B------:R-:W-:Y:S04]  /*3c50*/  STL [R1+0x34], R8 ;  /* 0x0000340801007387 */ /* 0x000fe80000100800 */
[----:B------:R0:W-:Y:S04]  /*3c60*/  STL [R1+0x30], R6 ;  /* 0x0000300601007387 */ /* 0x0001e80000100800 */
[----:B------:R-:W2:Y:S04]  /*3c70*/  LDL R10, [R1+0x311c] ;  /* 0x00311c00010a7983 */ /* 0x000ea80000100800 */
[----:B------:R1:W-:Y:S04]  /*3c80*/  STL [R1+0x2c], R2 ;  /* 0x00002c0201007387 */ /* 0x0003e80000100800 */
[----:B------:R-:W3:Y:S01]  /*3c90*/  LDL R14, [R1+0x3118] ;  /* 0x00311800010e7983 */ /* 0x000ee20000100800 */
[----:B------:R-:W-:-:S02]  /*3ca0*/  IABS R7, R18 ;  /* 0x0000001200077213 */ /* 0x000fc40000000000 */
[----:B------:R-:W-:-:S03]  /*3cb0*/  IABS R5, R19 ;  /* 0x0000001300057213 */ /* 0x000fc60000000000 */
[----:B------:R-:W-:-:S04]  /*3cc0*/  IMAD.HI.U32 R9, R28, R7, RZ ;  /* 0x000000071c097227 */ /* 0x000fc800078e00ff */
[----:B------:R-:W-:Y:S02]  /*3cd0*/  IMAD.MOV R9, RZ, RZ, -R9 ;  /* 0x000000ffff097224 */ /* 0x000fe400078e0a09 */
[----:B0-----:R-:W-:-:S04]  /*3ce0*/  IMAD.HI.U32 R6, R28, R5, RZ ;  /* 0x000000051c067227 */ /* 0x001fc800078e00ff */
[----:B------:R-:W-:-:S04]  /*3cf0*/  IMAD.HI.U32 R8, R28, R4, RZ ;  /* 0x000000041c087227 */ /* 0x000fc800078e00ff */
[C---:B------:R-:W-:Y:S02]  /*3d00*/  IMAD R9, R29.reuse, R9, R7 ;  /* 0x000000091d097224 */ /* 0x040fe400078e0207 */
[----:B------:R-:W-:Y:S02]  /*3d10*/  IMAD.MOV R6, RZ, RZ, -R6 ;  /* 0x000000ffff067224 */ /* 0x000fe400078e0a06 */
[----:B------:R-:W-:Y:S01]  /*3d20*/  IMAD.HI.U32 R7, R28, R0, RZ ;  /* 0x000000001c077227 */ /* 0x000fe200078e00ff */
[----:B-1----:R-:W-:Y:S01]  /*3d30*/  IABS R2, R13 ;  /* 0x0000000d00027213 */ /* 0x002fe20000000000 */
[----:B------:R-:W-:Y:S02]  /*3d40*/  STL [R1+0x28], R9 ;  /* 0x0000280901007387 */ /* 0x000fe40000100800 */
[----:B------:R-:W-:Y:S02]  /*3d50*/  IMAD.MOV R8, RZ, RZ, -R8 ;  /* 0x000000ffff087224 */ /* 0x000fe400078e0a08 */
[----:B------:R-:W-:Y:S01]  /*3d60*/  IMAD R5, R29, R6, R5 ;  /* 0x000000061d057224 */ /* 0x000fe200078e0205 */
[----:B------:R-:W4:Y:S01]  /*3d70*/  LDL R13, [R1+0x3114] ;  /* 0x00311400010d7983 */ /* 0x000f220000100800 */
[----:B------:R-:W-:-:S02]  /*3d80*/  IMAD.MOV R7, RZ, RZ, -R7 ;  /* 0x000000ffff077224 */ /* 0x000fc400078e0a07 */
[C---:B------:R-:W-:Y:S01]  /*3d90*/  IMAD R8, R29.reuse, R8, R4 ;  /* 0x000000081d087224 */ /* 0x040fe200078e0204 */
[----:B------:R-:W-:Y:S01]  /*3da0*/  IABS R6, R12 ;  /* 0x0000000c00067213 */ /* 0x000fe20000000000 */
[----:B------:R-:W-:Y:S01]  /*3db0*/  IMAD R7, R29, R7, R0 ;  /* 0x000000071d077224 */ /* 0x000fe200078e0200 */
[----:B------:R0:W-:Y:S01]  /*3dc0*/  STL [R1+0x1ac], R5 ;  /* 0x0001ac0501007387 */ /* 0x0001e20000100800 */
[----:B------:R-:W-:-:S03]  /*3dd0*/  IABS R4, R15 ;  /* 0x0000000f00047213 */ /* 0x000fc60000000000 */
[----:B------:R-:W5:Y:S01]  /*3de0*/  LDL R12, [R1+0x3110] ;  /* 0x00311000010c7983 */ /* 0x000f620000100800 */
[----:B------:R-:W-:-:S03]  /*3df0*/  IABS R0, R11 ;  /* 0x0000000b00007213 */ /* 0x000fc60000000000 */
[----:B------:R-:W-:Y:S04]  /*3e00*/  STL [R1+0x1a0], R8 ;  /* 0x0001a00801007387 */ /* 0x000fe80000100800 */
[----:B------:R-:W5:Y:S04]  /*3e10*/  LDL R15, [R1+0x310c] ;  /* 0x00310c00010f7983 */ /* 0x000f680000100800 */
[----:B------:R-:W-:Y:S04]  /*3e20*/  STL [R1+0x1a4], R7 ;  /* 0x0001a40701007387 */ /* 0x000fe80000100800 */
[----:B------:R-:W5:Y:S01]  /*3e30*/  LDL R11, [R1+0x3108] ;  /* 0x00310800010b7983 */ /* 0x000f620000100800 */
[----:B0-----:R-:W-:-:S04]  /*3e40*/  IMAD.HI.U32 R5, R28, R2, RZ ;  /* 0x000000021c057227 */ /* 0x001fc800078e00ff */
[----:B------:R-:W-:Y:S02]  /*3e50*/  IMAD.MOV R5, RZ, RZ, -R5 ;  /* 0x000000ffff057224 */ /* 0x000fe400078e0a05 */
[----:B------:R-:W-:-:S04]  /*3e60*/  IMAD.HI.U32 R9, R28, R6, RZ ;  /* 0x000000061c097227 */ /* 0x000fc800078e00ff */
[----:B------:R-:W-:Y:S02]  /*3e70*/  IMAD R2, R29, R5, R2 ;  /* 0x000000051d027224 */ /* 0x000fe400078e0202 */
[----:B------:R-:W-:-:S03]  /*3e80*/  IMAD.MOV R9, RZ, RZ, -R9 ;  /* 0x000000ffff097224 */ /* 0x000fc600078e0a09 */
[----:B------:R3:W-:Y:S01]  /*3e90*/  STL [R1+0x1a8], R2 ;  /* 0x0001a80201007387 */ /* 0x0007e20000100800 */
[----:B------:R-:W-:Y:S01]  /*3ea0*/  IMAD R9, R29, R9, R6 ;  /* 0x000000091d097224 */ /* 0x000fe200078e0206 */
[----:B--2---:R-:W-:Y:S02]  /*3eb0*/  IABS R5, R10 ;  /* 0x0000000a00057213 */ /* 0x004fe40000000000 */
[----:B------:R-:W2:Y:S04]  /*3ec0*/  LDL R10, [R1+0x3104] ;  /* 0x00310400010a7983 */ /* 0x000ea80000100800 */
[----:B------:R-:W-:Y:S01]  /*3ed0*/  STL [R1+0x24], R9 ;  /* 0x0000240901007387 */ /* 0x000fe20000100800 */
[----:B---3--:R-:W-:-:S03]  /*3ee0*/  IABS R2, R14 ;  /* 0x0000000e00027213 */ /* 0x008fc60000000000 */
[----:B------:R-:W3:Y:S01]  /*3ef0*/  LDL R14, [R1+0x3100] ;  /* 0x00310000010e7983 */ /* 0x000ee20000100800 */
[----:B------:R-:W-:-:S04]  /*3f00*/  IMAD.HI.U32 R7, R28, R4, RZ ;  /* 0x000000041c077227 */ /* 0x000fc800078e00ff */
[----:B------:R-:W-:Y:S02]  /*3f10*/  IMAD.MOV R7, RZ, RZ, -R7 ;  /* 0x000000ffff077224 */ /* 0x000fe400078e0a07 */
[----:B------:R-:W-:-:S04]  /*3f20*/  IMAD.HI.U32 R8, R28, R0, RZ ;  /* 0x000000001c087227 */ /* 0x000fc800078e00ff */
[----:B------:R-:W-:Y:S02]  /*3f30*/  IMAD R4, R29, R7, R4 ;  /* 0x000000071d047224 */ /* 0x000fe400078e0204 */
[----:B------:R-:W-:-:S03]  /*3f40*/  IMAD.HI.U32 R6, R28, R5, RZ ;  /* 0x000000051c067227 */ /* 0x000fc600078e00ff */
[----:B------:R0:W-:Y:S01]  /*3f50*/  STL [R1+0x20], R4 ;  /* 0x0000200401007387 */ /* 0x0001e20000100800 */
[----:B------:R-:W-:Y:S02]  /*3f60*/  IMAD.MOV R8, RZ, RZ, -R8 ;  /* 0x000000ffff087224 */ /* 0x000fe400078e0a08 */
[----:B------:R-:W-:Y:S02]  /*3f70*/  IMAD.MOV R6, RZ, RZ, -R6 ;  /* 0x000000ffff067224 */ /* 0x000fe400078e0a06 */
[----:B------:R-:W-:Y:S02]  /*3f80*/  IMAD R8, R29, R8, R0 ;  /* 0x000000081d087224 */ /* 0x000fe400078e0200 */
[----:B0-----:R-:W-:Y:S01]  /*3f90*/  IMAD.HI.U32 R4, R28, R2, RZ ;  /* 0x000000021c047227 */ /* 0x001fe200078e00ff */
[----:B----4-:R-:W-:-:S03]  /*3fa0*/  IABS R7, R13 ;  /* 0x0000000d00077213 */ /* 0x010fc60000000000 */
[----:B------:R-:W-:Y:S01]  /*3fb0*/  IMAD.MOV R4, RZ, RZ, -R4 ;  /* 0x000000ffff047224 */ /* 0x000fe200078e0a04 */
[----:B------:R-:W4:Y:S01]  /*3fc0*/  LDL R13, [R1+0x30fc] ;  /* 0x0030fc00010d7983 */ /* 0x000f220000100800 */
[C---:B------:R-:W-:Y:S02]  /*3fd0*/  IMAD R6, R29.reuse, R6, R5 ;  /* 0x000000061d067224 */ /* 0x040fe400078e0205 */
[----:B------:R-:W-:Y:S01]  /*3fe0*/  IMAD R4, R29, R4, R2 ;  /* 0x000000041d047224 */ /* 0x000fe200078e0202 */
[----:B------:R-:W-:Y:S01]  /*3ff0*/  STL [R1+0x190], R8 ;  /* 0x0001900801007387 */ /* 0x000fe20000100800 */
[----:B-----5:R-:W-:-:S03]  /*4000*/  IABS R0, R12 ;  /* 0x0000000c00007213 */ /* 0x020fc60000000000 */
[----:B------:R-:W5:Y:S04]  /*4010*/  LDL R12, [R1+0x30f8] ;  /* 0x0030f800010c7983 */ /* 0x000f680000100800 */
[----:B------:R0:W-:Y:S01]  /*4020*/  STL [R1+0x19c], R6 ;  /* 0x00019c0601007387 */ /* 0x0001e20000100800 */
[----:B------:R-:W-:-:S03]  /*4030*/  IABS R5, R15 ;  /* 0x0000000f00057213 */ /* 0x000fc60000000000 */
[----:B------:R-:W5:Y:S04]  /*4040*/  LDL R15, [R1+0x30f4] ;  /* 0x0030f400010f7983 */ /* 0x000f680000100800 */
[----:B------:R2:W-:Y:S01]  /*4050*/  STL [R1+0x198], R4 ;  /* 0x0001980401007387 */ /* 0x0005e20000100800 */
[----:B------:R-:W-:-:S03]  /*4060*/  IABS R2, R11 ;  /* 0x0000000b00027213 */ /* 0x000fc60000000000 */
[----:B------:R-:W5:Y:S01]  /*4070*/  LDL R11, [R1+0x30f0] ;  /* 0x0030f000010b7983 */ /* 0x000f620000100800 */
[----:B------:R-:W-:-:S04]  /*4080*/  IMAD.HI.U32 R9, R28, R7, RZ ;  /* 0x000000071c097227 */ /* 0x000fc800078e00ff */
[----:B------:R-:W-:Y:S02]  /*4090*/  IMAD.MOV R9, RZ, RZ, -R9 ;  /* 0x000000ffff097224 */ /* 0x000fe400078e0a09 */
[----:B0-----:R-:W-:-:S04]  /*40a0*/  IMAD.HI.U32 R6, R28, R0, RZ ;  /* 0x000000001c067227 */ /* 0x001fc800078e00ff */
[----:B------:R-:W-:Y:S02]  /*40b0*/  IMAD R9, R29, R9, R7 ;  /* 0x000000091d097224 */ /* 0x000fe400078e0207 */
[----:B------:R-:W-:-:S03]  /*40c0*/  IMAD.MOV R6, RZ, RZ, -R6 ;  /* 0x000000ffff067224 */ /* 0x000fc600078e0a06 */
[----:B------:R-:W-:Y:S01]  /*40d0*/  STL [R1+0x168], R9 ;  /* 0x0001680901007387 */ /* 0x000fe20000100800 */
[----:B------:R-:W-:Y:S01]  /*40e0*/  IMAD R6, R29, R6, R0 ;  /* 0x000000061d067224 */ /* 0x000fe200078e0200 */
[----:B--2---:R-:W-:Y:S02]  /*40f0*/  IABS R4, R10 ;  /* 0x0000000a00047213 */ /* 0x004fe40000000000 */
[----:B------:R-:W2:Y:S04]  /*4100*/  LDL R10, [R1+0x30ec] ;  /* 0x0030ec00010a7983 */ /* 0x000ea80000100800 */
[----:B------:R0:W-:Y:S01]  /*4110*/  STL [R1+0x188], R6 ;  /* 0x0001880601007387 */ /* 0x0001e20000100800 */
[----:B---3--:R-:W-:-:S03]  /*4120*/  IABS R0, R14 ;  /* 0x0000000e00007213 */ /* 0x008fc60000000000 */
[----:B------:R-:W3:Y:S01]  /*4130*/  LDL R14, [R1+0x30e8] ;  /* 0x0030e800010e7983 */ /* 0x000ee20000100800 */
[----:B------:R-:W-:-:S04]  /*4140*/  IMAD.HI.U32 R8, R28, R5, RZ ;  /* 0x000000051c087227 */ /* 0x000fc800078e00ff */
[----:B------:R-:W-:-:S04]  /*4150*/  IMAD.HI.U32 R7, R28, R2, RZ ;  /* 0x000000021c077227 */ /* 0x000fc800078e00ff */
[----:B------:R-:W-:Y:S02]  /*4160*/  IMAD.MOV R8, RZ, RZ, -R8 ;  /* 0x000000ffff087224 */ /* 0x000fe400078e0a08 */
[----:B------:R-:W-:Y:S02]  /*4170*/  IMAD.MOV R7, RZ, RZ, -R7 ;  /* 0x000000ffff077224 */ /* 0x000fe400078e0a07 */
[C---:B------:R-:W-:Y:S02]  /*4180*/  IMAD R8, R29.reuse, R8, R5 ;  /* 0x000000081d087224 */ /* 0x040fe400078e0205 */
[----:B------:R-:W-:Y:S02]  /*4190*/  IMAD R7, R29, R7, R2 ;  /* 0x000000071d077224 */ /* 0x000fe400078e0202 */
[----:B0-----:R-:W-:Y:S01]  /*41a0*/  IMAD.HI.U32 R6, R28, R4, RZ ;  /* 0x000000041c067227 */ /* 0x001fe200078e00ff */
[----:B------:R-:W-:Y:S03]  /*41b0*/  STL [R1+0x170], R8 ;  /* 0x0001700801007387 */ /* 0x000fe60000100800 */
[----:B------:R-:W-:Y:S01]  /*41c0*/  IMAD.MOV R6, RZ, RZ, -R6 ;  /* 0x000000ffff067224 */ /* 0x000fe200078e0a06 */
[----:B----4-:R-:W-:-:S02]  /*41d0*/  IABS R5, R13 ;  /* 0x0000000d00057213 */ /* 0x010fc40000000000 */
[----:B------:R-:W4:Y:S04]  /*41e0*/  LDL R13, [R1+0x30e4] ;  /* 0x0030e400010d7983 */ /* 0x000f280000100800 */
[----:B------:R0:W-:Y:S01]  /*41f0*/  STL [R1+0x178], R7 ;  /* 0x0001780701007387 */ /* 0x0001e20000100800 */
[----:B------:R-:W-:Y:S01]  /*4200*/  IMAD R6, R29, R6, R4 ;  /* 0x000000061d067224 */ /* 0x000fe200078e0204 */
[----:B-----5:R-:W-:Y:S02]  /*4210*/  IABS R2, R12 ;  /* 0x0000000c00027213 */ /* 0x020fe40000000000 */
[----:B------:R-:W5:Y:S01]  /*4220*/  LDL R12, [R1+0x30dc] ;  /* 0x0030dc00010c7983 */ /* 0x000f620000100800 */
[----:B0-----:R-:W-:-:S04]  /*4230*/  IMAD.HI.U32 R7, R28, R0, RZ ;  /* 0x000000001c077227 */ /* 0x001fc800078e00ff */
[----:B------:R-:W-:Y:S01]  /*4240*/  IMAD.MOV R7, RZ, RZ, -R7 ;  /* 0x000000ffff077224 */ /* 0x000fe200078e0a07 */
[----:B------:R-:W-:Y:S01]  /*4250*/  IABS R4, R15 ;  /* 0x0000000f00047213 */ /* 0x000fe20000000000 */
[----:B------:R-:W-:Y:S01]  /*4260*/  STL [R1+0x174], R6 ;  /* 0x0001740601007387 */ /* 0x000fe20000100800 */
[----:B------:R-:W-:Y:S01]  /*4270*/  IABS R9, R11 ;  /* 0x0000000b00097213 */ /* 0x000fe20000000000 */
[----:B------:R-:W-:Y:S02]  /*4280*/  IMAD R11, R29, R7, R0 ;  /* 0x000000071d0b7224 */ /* 0x000fe400078e0200 */
[----:B------:R-:W5:Y:S04]  /*4290*/  LDL R15, [R1+0x30e0] ;  /* 0x0030e000010f7983 */ /* 0x000f680000100800 */
[----:B------:R0:W-:Y:S04]  /*42a0*/  STL [R1+0x16c], R11 ;  /* 0x00016c0b01007387 */ /* 0x0001e80000100800 */
[----:B0-----:R-:W5:Y:S01]  /*42b0*/  LDL R11, [R1+0x30d8] ;  /* 0x0030d800010b7983 */ /* 0x001f620000100800 */
[----:B------:R-:W-:-:S04]  /*42c0*/  IMAD.HI.U32 R6, R28, R5, RZ ;  /* 0x000000051c067227 */ /* 0x000fc800078e00ff */
        /* <DEDUP_REMOVED lines=12> */
[----:B------:R-:W-:Y:S02]  /*4390*/  IMAD.MOV.U32 R0, RZ, RZ, R9 ;  /* 0x000000ffff007224 */ /* 0x000fe400078e0009 */
[----:B------:R-:W-:Y:S02]  /*43a0*/  IMAD.MOV R7, RZ, RZ, -R7 ;  /* 0x000000ffff077224 */ /* 0x000fe400078e0a07 */
[----:B0-----:R-:W-:-:S04]  /*43b0*/  IMAD.HI.U32 R5, R28, R0, RZ ;  /* 0x000000001c057227 */ /* 0x001fc800078e00ff */
[C---:B------:R-:W-:Y:S02]  /*43c0*/  IMAD R7, R29.reuse, R7, R4 ;  /* 0x000000071d077224 */ /* 0x040fe400078e0204 */
[----:B------:R-:W-:Y:S02]  /*43d0*/  IMAD.MOV R5, RZ, RZ, -R5 ;  /* 0x000000ffff057224 */ /* 0x000fe400078e0a05 */
[----:B------:R-:W-:Y:S01]  /*43e0*/  IMAD.HI.U32 R9, R28, R6, RZ ;  /* 0x000000061c097227 */ /* 0x000fe200078e00ff */
[----:B------:R0:W-:Y:S03]  /*43f0*/  STL [R1+0x164], R7 ;  /* 0x0001640701007387 */ /* 0x0001e60000100800 */
[----:B------:R-:W-:Y:S02]  /*4400*/  IMAD R5, R29, R5, R0 ;  /* 0x000000051d057224 */ /* 0x000fe400078e0200 */
[----:B------:R-:W-:Y:S01]  /*4410*/  IMAD.MOV R9, RZ, RZ, -R9 ;  /* 0x000000ffff097224 */ /* 0x000fe200078e0a09 */
[----:B----4-:R-:W-:-:S02]  /*4420*/  IABS R4, R13 ;  /* 0x0000000d00047213 */ /* 0x010fc40000000000 */
[----:B------:R-:W4:Y:S01]  /*4430*/  LDL R13, [R1+0x30cc] ;  /* 0x0030cc00010d7983 */ /* 0x000f220000100800 */
[----:B0-----:R-:W-:-:S03]  /*4440*/  IMAD.HI.U32 R7, R28, R2, RZ ;  /* 0x000000021c077227 */ /* 0x001fc600078e00ff */
[----:B------:R0:W-:Y:S01]  /*4450*/  STL [R1+0x15c], R5 ;  /* 0x00015c0501007387 */ /* 0x0001e20000100800 */
[----:B------:R-:W-:Y:S01]  /*4460*/  IMAD.MOV R7, RZ, RZ, -R7 ;  /* 0x000000ffff077224 */ /* 0x000fe200078e0a07 */
[----:B-----5:R-:W-:Y:S02]  /*4470*/  IABS R0, R12 ;  /* 0x0000000c00007213 */ /* 0x020fe40000000000 */
[----:B------:R-:W5:Y:S01]  /*4480*/  LDL R12, [R1+0x30c8] ;  /* 0x0030c800010c7983 */ /* 0x000f620000100800 */
[C---:B------:R-:W-:Y:S02]  /*4490*/  IMAD R9, R29.reuse, R9, R6 ;  /* 0x000000091d097224 */ /* 0x040fe400078e0206 */
[----:B------:R-:W-:-:S03]  /*44a0*/  IMAD R7, R29, R7, R2 ;  /* 0x000000071d077224 */ /* 0x000fc600078e0202 */
[----:B------:R-:W-:Y:S01]  /*44b0*/  STL [R1+0x130], R9 ;  /* 0x0001300901007387 */ /* 0x000fe20000100800 */
[----:B0-----:R-:W-:-:S03]  /*44c0*/  IABS R5, R15 ;  /* 0x0000000f00057213 */ /* 0x001fc60000000000 */
[----:B------:R-:W5:Y:S04]  /*44d0*/  LDL R15, [R1+0x30c4] ;  /* 0x0030c400010f7983 */ /* 0x000f680000100800 */
[----:B------:R0:W-:Y:S01]  /*44e0*/  STL [R1+0x150], R7 ;  /* 0x0001500701007387 */ /* 0x0001e20000100800 */
[----:B------:R-:W-:-:S03]  /*44f0*/  IABS R2, R11 ;  /* 0x0000000b00027213 */ /* 0x000fc60000000000 */
[----:B------:R-:W5:Y:S01]  /*4500*/  LDL R11, [R1+0x30c0] ;  /* 0x0030c000010b7983 */ /* 0x000f620000100800 */
[----:B------:R-:W-:-:S04]  /*4510*/  IMAD.HI.U32 R8, R28, R4, RZ ;  /* 0x000000041c087227 */ /* 0x000fc800078e00ff */
[----:B------:R-:W-:Y:S02]  /*4520*/  IMAD.MOV R8, RZ, RZ, -R8 ;  /* 0x000000ffff087224 */ /* 0x000fe400078e0a08 */
[----:B------:R-:W-:-:S04]  /*4530*/  IMAD.HI.U32 R6, R28, R0, RZ ;  /* 0x000000001c067227 */ /* 0x000fc800078e00ff */
        /* <DEDUP_REMOVED lines=9> */
[----:B0-----:R-:W-:-:S04]  /*45d0*/  IMAD.HI.U32 R7, R28, R5, RZ ;  /* 0x000000051c077227 */ /* 0x001fc800078e00ff */
[----:B------:R-:W-:-:S04]  /*45e0*/  IMAD.MOV R7, RZ, RZ, -R7 ;  /* 0x000000ffff077224 */ /* 0x000fc800078e0a07 */
[----:B------:R-:W-:Y:S02]  /*45f0*/  IMAD R7, R29, R7, R5 ;  /* 0x000000071d077224 */ /* 0x000fe400078e0205 */
[----:B-1----:R-:W-:-:S03]  /*4600*/  IMAD.HI.U32 R6, R28, R2, RZ ;  /* 0x000000021c067227 */ /* 0x002fc600078e00ff */
[----:B------:R0:W-:Y:S01]  /*4610*/  STL [R1+0x13c], R7 ;  /* 0x00013c0701007387 */ /* 0x0001e20000100800 */
[----:B------:R-:W-:Y:S02]  /*4620*/  IMAD.MOV R6, RZ, RZ, -R6 ;  /* 0x000000ffff067224 */ /* 0x000fe400078e0a06 */
[----:B------:R-:W-:-:S04]  /*4630*/  IMAD.HI.U32 R8, R28, R0, RZ ;  /* 0x000000001c087227 */ /* 0x000fc800078e00ff */
[----:B0-----:R-:W-:Y:S01]  /*4640*/  IMAD.HI.U32 R7, R28, R4, RZ ;  /* 0x000000041c077227 */ /* 0x001fe200078e00ff */
[----:B----4-:R-:W-:Y:S02]  /*4650*/  IABS R5, R13 ;  /* 0x0000000d00057213 */ /* 0x010fe40000000000 */
[----:B------:R-:W4:Y:S01]  /*4660*/  LDL R13, [R1+0x30b4] ;  /* 0x0030b400010d7983 */ /* 0x000f220000100800 */
[----:B------:R-:W-:Y:S02]  /*4670*/  IMAD.MOV R7, RZ, RZ, -R7 ;  /* 0x000000ffff077224 */ /* 0x000fe400078e0a07 */
[----:B------:R-:W-:Y:S02]  /*4680*/  IMAD.MOV R8, RZ, RZ, -R8 ;  /* 0x000000ffff087224 */ /* 0x000fe400078e0a08 */
[C---:B------:R-:W-:Y:S01]  /*4690*/  IMAD R7, R29.reuse, R7, R4 ;  /* 0x000000071d077224 */ /* 0x040fe200078e0204 */
[----:B-----5:R-:W-:Y:S01]  /*46a0*/  IABS R9, R12 ;  /* 0x0000000c00097213 */ /* 0x020fe20000000000 */
[----:B------:R-:W-:-:S02]  /*46b0*/  IMAD R12, R29, R6, R2 ;  /* 0x000000061d0c7224 */ /* 0x000fc400078e0202 */
[----:B------:R-:W-:-:S03]  /*46c0*/  IMAD R8, R29, R8, R0 ;  /* 0x000000081d087224 */ /* 0x000fc600078e0200 */
[----:B------:R0:W-:Y:S04]  /*46d0*/  STL [R1+0x134], R12 ;  /* 0x0001340c01007387 */ /* 0x0001e80000100800 */
[----:B0-----:R-:W5:Y:S01]  /*46e0*/  LDL R12, [R1+0x30b0] ;  /* 0x0030b000010c7983 */ /* 0x001f620000100800 */
[----:B------:R-:W-:-:S03]  /*46f0*/  IABS R4, R15 ;  /* 0x0000000f00047213 */ /* 0x000fc60000000000 */
[----:B------:R0:W-:Y:S04]  /*4700*/  STL [R1+0x108], R7 ;  /* 0x0001080701007387 */ /* 0x0001e80000100800 */
[----:B------:R-:W5:Y:S04]  /*4710*/  LDL R15, [R1+0x30ac] ;  /* 0x0030ac00010f7983 */ /* 0x000f680000100800 */
[----:B------:R-:W-:Y:S01]  /*4720*/  STL [R1+0x11c], R8 ;  /* 0x00011c0801007387 */ /* 0x000fe20000100800 */
[----:B------:R-:W-:-:S03]  /*4730*/  IABS R0, R11 ;  /* 0x0000000b00007213 */ /* 0x000fc60000000000 */
[----:B------:R-:W5:Y:S01]  /*4740*/  LDL R11, [R1+0x30a8] ;  /* 0x0030a800010b7983 */ /* 0x000f620000100800 */
[----:B------:R-:W-:-:S04]  /*4750*/  IMAD.HI.U32 R6, R28, R5, RZ ;  /* 0x000000051c067227 */ /* 0x000fc800078e00ff */
[----:B------:R-:W-:Y:S02]  /*4760*/  IMAD.MOV.U32 R2, RZ, RZ, R9 ;  /* 0x000000ffff027224 */ /* 0x000fe400078e0009 */
[----:B------:R-:W-:Y:S02]  /*4770*/  IMAD.MOV R6, RZ, RZ, -R6 ;  /* 0x000000ffff067224 */ /* 0x000fe400078e0a06 */
[----:B0-----:R-:W-:-:S04]  /*4780*/  IMAD.HI.U32 R7, R28, R2, RZ ;  /* 0x000000021c077227 */ /* 0x001fc800078e00ff */
[----:B------:R-:W-:Y:S02]  /*4790*/  IMAD R6, R29, R6, R5 ;  /* 0x000000061d067224 */ /* 0x000fe400078e0205 */
[----:B------:R-:W-:-:S03]  /*47a0*/  IMAD.MOV R7, RZ, RZ, -R7 ;  /* 0x000000ffff077224 */ /* 0x000fc600078e0a07 */
[----:B------:R0:W-:Y:S01]  /*47b0*/  STL [R1+0x12c], R6 ;  /* 0x00012c0601007387 */ /* 0x0001e20000100800 */
[----:B------:R-:W-:Y:S01]  /*47c0*/  IMAD R7, R29, R7, R2 ;  /* 0x000000071d077224 */ /* 0x000fe200078e0202 */
[----:B--2---:R-:W-:Y:S02]  /*47d0*/  IABS R5, R10 ;  /* 0x0000000a00057213 */ /* 0x004fe40000000000 */
[----:B------:R-:W2:Y:S04]  /*47e0*/  LDL R10, [R1+0x30a4] ;  /* 0x0030a400010a7983 */ /* 0x000ea80000100800 */
[----:B------:R1:W-:Y:S01]  /*47f0*/  STL [R1+0x120], R7 ;  /* 0x0001200701007387 */ /* 0x0003e20000100800 */
[----:B---3--:R-:W-:-:S03]  /*4800*/  IABS R2, R14 ;  /* 0x0000000e00027213 */ /* 0x008fc60000000000 */
[----:B------:R-:W3:Y:S01]  /*4810*/  LDL R14, [R1+0x30a0] ;  /* 0x0030a000010e7983 */ /* 0x000ee20000100800 */
[----:B0-----:R-:W-:-:S04]  /*4820*/  IMAD.HI.U32 R6, R28, R4, RZ ;  /* 0x000000041c067227 */ /* 0x001fc800078e00ff */
[----:B------:R-:W-:Y:S02]  /*4830*/  IMAD.MOV R6, RZ, RZ, -R6 ;  /* 0x000000ffff067224 */ /* 0x000fe400078e0a06 */
[----:B-1----:R-:W-:-:S04]  /*4840*/  IMAD.HI.U32 R7, R28, R0, RZ ;  /* 0x000000001c077227 */ /* 0x002fc800078e00ff */
[----:B------:R-:W-:-:S04]  /*4850*/  IMAD.HI.U32 R8, R28, R5, RZ ;  /* 0x000000051c087227 */ /* 0x000fc800078e00ff */
[----:B------:R-:W-:Y:S02]  /*4860*/  IMAD.MOV R7, RZ, RZ, -R7 ;  /* 0x000000ffff077224 */ /* 0x000fe400078e0a07 */
[----:B------:R-:W-:Y:S02]  /*4870*/  IMAD.MOV R8, RZ, RZ, -R8 ;  /* 0x000000ffff087224 */ /* 0x000fe400078e0a08 */
[C---:B------:R-:W-:Y:S01]  /*4880*/  IMAD R7, R29.reuse, R7, R0 ;  /* 0x000000071d077224 */ /* 0x040fe200078e0200 */
[----:B----4-:R-:W-:Y:S01]  /*4890*/  IABS R9, R13 ;  /* 0x0000000d00097213 */ /* 0x010fe20000000000 */
[----:B------:R-:W-:Y:S02]  /*48a0*/  IMAD R13, R29, R6, R4 ;  /* 0x000000061d0d7224 */ /* 0x000fe400078e0204 */
[----:B------:R-:W-:-:S03]  /*48b0*/  IMAD.HI.U32 R6, R28, R2, RZ ;  /* 0x000000021c067227 */ /* 0x000fc600078e00ff */
[----:B------:R0:W-:Y:S01]  /*48c0*/  STL [R1+0x118], R13 ;  /* 0x0001180d01007387 */ /* 0x0001e20000100800 */
[----:B------:R-:W-:Y:S02]  /*48d0*/  IMAD.MOV R6, RZ, RZ, -R6 ;  /* 0x000000ffff067224 */ /* 0x000fe400078e0a06 */
[C---:B------:R-:W-:Y:S02]  /*48e0*/  IMAD R8, R29.reuse, R8, R5 ;  /* 0x000000081d087224 */ /* 0x040fe400078e0205 */
[----:B------:R-:W-:Y:S01]  /*48f0*/  IMAD R6, R29, R6, R2 ;  /* 0x000000061d067224 */ /* 0x000fe200078e0202 */
[----:B0-----:R-:W4:Y:S04]  /*4900*/  LDL R13, [R1+0x309c] ;  /* 0x00309c00010d7983 */ /* 0x001f280000100800 */
[----:B------:R0:W-:Y:S01]  /*4910*/  STL [R1+0x18], R7 ;  /* 0x0000180701007387 */ /* 0x0001e20000100800 */
[----:B-----5:R-:W-:-:S03]  /*4920*/  IABS R0, R12 ;  /* 0x0000000c00007213 */ /* 0x020fc60000000000 */
[----:B------:R-:W5:Y:S04]  /*4930*/  LDL R12, [R1+0x3098] ;  /* 0x00309800010c7983 */ /* 0x000f680000100800 */
[----:B------:R-:W-:Y:S01]  /*4940*/  STL [R1+0xfc], R8 ;  /* 0x0000fc0801007387 */ /* 0x000fe20000100800 */
[----:B------:R-:W-:-:S03]  /*4950*/  IABS R5, R15 ;  /* 0x0000000f00057213 */ /* 0x000fc60000000000 */
[----:B------:R-:W5:Y:S04]  /*4960*/  LDL R15, [R1+0x3094] ;  /* 0x00309400010f7983 */ /* 0x000f680000100800 */
[----:B------:R1:W-:Y:S01]  /*4970*/  STL [R1+0x104], R6 ;  /* 0x0001040601007387 */ /* 0x0003e20000100800 */
[----:B------:R-:W-:-:S03]  /*4980*/  IABS R2, R11 ;  /* 0x0000000b00027213 */ /* 0x000fc60000000000 */
[----:B------:R-:W5:Y:S01]  /*4990*/  LDL R11, [R1+0x3090] ;  /* 0x00309000010b7983 */ /* 0x000f620000100800 */
[----:B------:R-:W-:-:S04]  /*49a0*/  IMAD.MOV.U32 R4, RZ, RZ, R9 ;  /* 0x000000ffff047224 */ /* 0x000fc800078e0009 */
[----:B0-----:R-:W-:-:S04]  /*49b0*/  IMAD.HI.U32 R7, R28, R4, RZ ;  /* 0x000000041c077227 */ /* 0x001fc800078e00ff */
[----:B------:R-:W-:-:S04]  /*49c0*/  IMAD.MOV R7, RZ, RZ, -R7 ;  /* 0x000000ffff077224 */ /* 0x000fc800078e0a07 */
[----:B------:R-:W-:Y:S02]  /*49d0*/  IMAD R7, R29, R7, R4 ;  /* 0x000000071d077224 */ /* 0x000fe400078e0204 */
[----:B-1----:R-:W-:-:S03]  /*49e0*/  IMAD.HI.U32 R6, R28, R0, RZ ;  /* 0x000000001c067227 */ /* 0x002fc600078e00ff */
[----:B------:R-:W-:Y:S01]  /*49f0*/  STL [R1+0x100], R7 ;  /* 0x0001000701007387 */ /* 0x000fe20000100800 */
[----:B------:R-:W-:Y:S01]  /*4a00*/  IMAD.MOV R6, RZ, RZ, -R6 ;  /* 0x000000ffff067224 */ /* 0x000fe200078e0a06 */
[----:B--2---:R-:W-:Y:S02]  /*4a10*/  IABS R4, R10 ;  /* 0x0000000a00047213 */ /* 0x004fe40000000000 */
[----:B------:R-:W2:Y:S01]  /*4a20*/  LDL R10, [R1+0x308c] ;  /* 0x00308c00010a7983 */ /* 0x000ea20000100800 */
[----:B---3--:R-:W-:Y:S01]  /*4a30*/  IABS R9, R14 ;  /* 0x0000000e00097213 */ /* 0x008fe20000000000 */
[----:B------:R-:W-:-:S05]  /*4a40*/  IMAD R14, R29, R6, R0 ;  /* 0x000000061d0e7224 */ /* 0x000fca00078e0200 */
[----:B------:R0:W-:Y:S04]  /*4a50*/  STL [R1+0xf8], R14 ;  /* 0x0000f80e01007387 */ /* 0x0001e80000100800 */
[----:B0-----:R-:W3:Y:S01]  /*4a60*/  LDL R14, [R1+0x3088] ;  /* 0x00308800010e7983 */ /* 0x001ee20000100800 */
[----:B------:R-:W-:-:S04]  /*4a70*/  IMAD.HI.U32 R7, R28, R5, RZ ;  /* 0x000000051c077227 */ /* 0x000fc800078e00ff */
[----:B------:R-:W-:Y:S02]  /*4a80*/  IMAD.MOV R7, RZ, RZ, -R7 ;  /* 0x000000ffff077224 */ /* 0x000fe400078e0a07 */
[----:B------:R-:W-:-:S04]  /*4a90*/  IMAD.HI.U32 R8, R28, R2, RZ ;  /* 0x000000021c087227 */ /* 0x000fc800078e00ff */
[----:B------:R-:W-:Y:S02]  /*4aa0*/  IMAD R7, R29, R7, R5 ;  /* 0x000000071d077224 */ /* 0x000fe400078e0205 */
[----:B------:R-:W-:Y:S02]  /*4ab0*/  IMAD.MOV.U32 R0, RZ, RZ, R9 ;  /* 0x000000ffff007224 */ /* 0x000fe400078e0009 */
[----:B------:R-:W-:Y:S01]  /*4ac0*/  IMAD.HI.U32 R6, R28, R4, RZ ;  /* 0x000000041c067227 */ /* 0x000fe200078e00ff */
[----:B------:R0:W-:Y:S03]  /*4ad0*/  STL [R1+0xdc], R7 ;  /* 0x0000dc0701007387 */ /* 0x0001e60000100800 */
[----:B------:R-:W-:Y:S02]  /*4ae0*/  IMAD.MOV R8, RZ, RZ, -R8 ;  /* 0x000000ffff087224 */ /* 0x000fe400078e0a08 */
[----:B------:R-:W-:-:S02]  /*4af0*/  IMAD.MOV R6, RZ, RZ, -R6 ;  /* 0x000000ffff067224 */ /* 0x000fc400078e0a06 */
[----:B0-----:R-:W-:Y:S01]  /*4b00*/  IMAD.HI.U32 R7, R28, R0, RZ ;  /* 0x000000001c077227 */ /* 0x001fe200078e00ff */
[----:B----4-:R-:W-:-:S03]  /*4b10*/  IABS R5, R13 ;  /* 0x0000000d00057213 */ /* 0x010fc60000000000 */
[C---:B------:R-:W-:Y:S01]  /*4b20*/  IMAD R8, R29.reuse, R8, R2 ;  /* 0x000000081d087224 */ /* 0x040fe200078e0202 */
[----:B------:R-:W4:Y:S01]  /*4b30*/  LDL R13, [R1+0x3084] ;  /* 0x00308400010d7983 */ /* 0x000f220000100800 */
[----:B------:R-:W-:Y:S02]  /*4b40*/  IMAD.MOV R7, RZ, RZ, -R7 ;  /* 0x000000ffff077224 */ /* 0x000fe400078e0a07 */
[C---:B------:R-:W-:Y:S01]  /*4b50*/  IMAD R6, R29.reuse, R6, R4 ;  /* 0x000000061d067224 */ /* 0x040fe200078e0204 */
[----:B------:R-:W-:Y:S01]  /*4b60*/  STL [R1+0xe8], R8 ;  /* 0x0000e80801007387 */ /* 0x000fe20000100800 */
[----:B------:R-:W-:Y:S01]  /*4b70*/  IMAD R7, R29, R7, R0 ;  /* 0x000000071d077224 */ /* 0x000fe200078e0200 */
[----:B-----5:R-:W-:Y:S02]  /*4b80*/  IABS R2, R12 ;  /* 0x0000000c00027213 */ /* 0x020fe40000000000 */
[----:B------:R-:W5:Y:S04]  /*4b90*/  LDL R12, [R1+0x307c] ;  /* 0x00307c00010c7983 */ /* 0x000f680000100800 */
[----:B------:R0:W-:Y:S01]  /*4ba0*/  STL [R1+0xf4], R6 ;  /* 0x0000f40601007387 */ /* 0x0001e20000100800 */
[----:B------:R-:W-:-:S03]  /*4bb0*/  IABS R4, R15 ;  /* 0x0000000f00047213 */ /* 0x000fc60000000000 */
[----:B------:R-:W5:Y:S04]  /*4bc0*/  LDL R15, [R1+0x3080] ;  /* 0x00308000010f7983 */ /* 0x000f680000100800 */
[----:B------:R1:W-:Y:S01]  /*4bd0*/  STL [R1+0xf0], R7 ;  /* 0x0000f00701007387 */ /* 0x0003e20000100800 */
[----:B------:R-:W-:-:S03]  /*4be0*/  IABS R0, R11 ;  /* 0x0000000b00007213 */ /* 0x000fc60000000000 */
[----:B------:R-:W5:Y:S01]  /*4bf0*/  LDL R11, [R1+0x3078] ;  /* 0x00307800010b7983 */ /* 0x000f620000100800 */
[----:B0-----:R-:W-:-:S04]  /*4c00*/  IMAD.HI.U32 R6, R28, R5, RZ ;  /* 0x000000051c067227 */ /* 0x001fc800078e00ff */
[----:B------:R-:W-:Y:S02]  /*4c10*/  IMAD.MOV R6, RZ, RZ, -R6 ;  /* 0x000000ffff067224 */ /* 0x000fe400078e0a06 */
[----:B-1----:R-:W-:-:S04]  /*4c20*/  IMAD.HI.U32 R7, R28, R2, RZ ;  /* 0x000000021c077227 */ /* 0x002fc800078e00ff */
[----:B------:R-:W-:-:S04]  /*4c30*/  IMAD.MOV R7, RZ, RZ, -R7 ;  /* 0x000000ffff077224 */ /* 0x000fc800078e0a07 */
[C---:B------:R-:W-:Y:S01]  /*4c40*/  IMAD R7, R29.reuse, R7, R2 ;  /* 0x000000071d077224 */ /* 0x040fe200078e0202 */
[----:B--2---:R-:W-:Y:S01]  /*4c50*/  IABS R9, R10 ;  /* 0x0000000a00097213 */ /* 0x004fe20000000000 */
[----:B------:R-:W-:-:S05]  /*4c60*/  IMAD R10, R29, R6, R5 ;  /* 0x000000061d0a7224 */ /* 0x000fca00078e0205 */
[----:B------:R0:W-:Y:S04]  /*4c70*/  STL [R1+0xe0], R10 ;  /* 0x0000e00a01007387 */ /* 0x0001e80000100800 */
[----:B0-----:R-:W2:Y:S04]  /*4c80*/  LDL R10, [R1+0x3074] ;  /* 0x00307400010a7983 */ /* 0x001ea80000100800 */
        /* <DEDUP_REMOVED lines=8> */
[----:B------:R-:W-:Y:S02]  /*4d10*/  IMAD.MOV.U32 R5, RZ, RZ, R9 ;  /* 0x000000ffff057224 */ /* 0x000fe400078e0009 */
[----:B------:R-:W-:Y:S01]  /*4d20*/  IMAD R6, R29, R6, R0 ;  /* 0x000000061d067224 */ /* 0x000fe200078e0200 */
[----:B------:R-:W-:Y:S01]  /*4d30*/  STL [R1+0xc4], R8 ;  /* 0x0000c40801007387 */ /* 0x000fe20000100800 */
[----:B0-----:R-:W-:-:S04]  /*4d40*/  IMAD.HI.U32 R7, R28, R5, RZ ;  /* 0x000000051c077227 */ /* 0x001fc800078e00ff */
[----:B------:R-:W-:Y:S01]  /*4d50*/  IMAD.MOV R7, RZ, RZ, -R7 ;  /* 0x000000ffff077224 */ /* 0x000fe200078e0a07 */
[----:B----4-:R-:W-:Y:S02]  /*4d60*/  IABS R4, R13 ;  /* 0x0000000d00047213 */ /* 0x010fe40000000000 */
        /* <DEDUP_REMOVED lines=176> */
[----:B------:R-:W-:Y:S02]  /*5870*/  IMAD.MOV.U32 R4, RZ, RZ, R9 ;  /* 0x000000ffff047224 */ /* 0x000fe400078e0009 */
[----:B------:R-:W-:Y:S02]  /*5880*/  IMAD.MOV R8, RZ, RZ, -R8 ;  /* 0x000000ffff087224 */ /* 0x000fe400078e0a08 */
[----:B------:R-:W-:Y:S02]  /*5890*/  IMAD.MOV R7, RZ, RZ, -R7 ;  /* 0x000000ffff077224 */ /* 0x000fe400078e0a07 */
[----:B0-----:R-:W-:-:S04]  /*58a0*/  IMAD.HI.U32 R6, R28, R4, RZ ;  /* 0x000000041c067227 */ /* 0x001fc800078e00ff */
[C---:B------:R-:W-:Y:S02]  /*58b0*/  IMAD R8, R29.reuse, R8, R5 ;  /* 0x000000081d087224 */ /* 0x040fe400078e0205 */
[----:B------:R-:W-:Y:S02]  /*58c0*/  IMAD R7, R29, R7, R2 ;  /* 0x000000071d077224 */ /* 0x000fe400078e0202 */
[----:B------:R-:W-:Y:S01]  /*58d0*/  IMAD.MOV R6, RZ, RZ, -R6 ;  /* 0x000000ffff067224 */ /* 0x000fe200078e0a06 */
[----:B------:R-:W-:Y:S01]  /*58e0*/  STL [R1+0x184], R8 ;  /* 0x0001840801007387 */ /* 0x000fe20000100800 */
[----:B----4-:R-:W-:-:S03]  /*58f0*/  IABS R5, R13 ;  /* 0x0000000d00057213 */ /* 0x010fc60000000000 */
[----:B------:R-:W4:Y:S01]  /*5900*/  LDL R13, [R1+0x2ff8] ;  /* 0x002ff800010d7983 */ /* 0x000f220000100800 */
[----:B------:R-:W-:-:S03]  /*5910*/  IMAD R6, R29, R6, R4 ;  /* 0x000000061d067224 */ /* 0x000fc600078e0204 */
[----:B------:R0:W-:Y:S01]  /*5920*/  STL [R1+0x194], R7 ;  /* 0x0001940701007387 */ /* 0x0001e20000100800 */
[----:B-----5:R-:W-:-:S03]  /*5930*/  IABS R2, R12 ;  /* 0x0000000c00027213 */ /* 0x020fc60000000000 */
[----:B------:R-:W5:Y:S01]  /*5940*/  LDL R12, [R1+0x2fec] ;  /* 0x002fec00010c7983 */ /* 0x000f620000100800 */
[----:B0-----:R-:W-:-:S03]  /*5950*/  IMAD.HI.U32 R7, R28, R0, RZ ;  /* 0x000000001c077227 */ /* 0x001fc600078e00ff */
[----:B------:R-:W-:Y:S01]  /*5960*/  STL [R1+0x18c], R6 ;  /* 0x00018c0601007387 */ /* 0x000fe20000100800 */
[----:B------:R-:W-:Y:S01]  /*5970*/  IABS R4, R15 ;  /* 0x0000000f00047213 */ /* 0x000fe20000000000 */
[----:B------:R-:W-:Y:S02]  /*5980*/  IMAD.MOV R7, RZ, RZ, -R7 ;  /* 0x000000ffff077224 */ /* 0x000fe400078e0a07 */
[----:B------:R-:W5:Y:S01]  /*5990*/  LDL R15, [R1+0x2ff0] ;  /* 0x002ff000010f7983 */ /* 0x000f620000100800 */
[----:B------:R-:W-:Y:S01]  /*59a0*/  IABS R9, R11 ;  /* 0x0000000b00097213 */ /* 0x000fe20000000000 */
[----:B------:R-:W-:-:S05]  /*59b0*/  IMAD R11, R29, R7, R0 ;  /* 0x000000071d0b7224 */ /* 0x000fca00078e0200 */
        /* <DEDUP_REMOVED lines=14> */
[----:B------:R-:W-:Y:S02]  /*5aa0*/  IMAD.MOV.U32 R0, RZ, RZ, R9 ;  /* 0x000000ffff007224 */ /* 0x000fe400078e0009 */
[----:B------:R-:W-:-:S04]  /*5ab0*/  IMAD.HI.U32 R7, R28, R4, RZ ;  /* 0x000000041c077227 */ /* 0x000fc800078e00ff */
[----:B0-----:R-:W-:-:S04]  /*5ac0*/  IMAD.HI.U32 R6, R28, R0, RZ ;  /* 0x000000001c067227 */ /* 0x001fc800078e00ff */
[----:B------:R-:W-:Y:S02]  /*5ad0*/  IMAD.MOV R7, RZ, RZ, -R7 ;  /* 0x000000ffff077224 */ /* 0x000fe400078e0a07 */
[----:B------:R-:W-:Y:S02]  /*5ae0*/  IMAD.MOV R6, RZ, RZ, -R6 ;  /* 0x000000ffff067224 */ /* 0x000fe400078e0a06 */
[C---:B------:R-:W-:Y:S02]  /*5af0*/  IMAD R7, R29.reuse, R7, R4 ;  /* 0x000000071d077224 */ /* 0x040fe400078e0204 */
[----:B------:R-:W-:-:S03]  /*5b00*/  IMAD R6, R29, R6, R0 ;  /* 0x000000061d067224 */ /* 0x000fc600078e0200 */
[----:B------:R0:W-:Y:S01]  /*5b10*/  STL [R1+0x160], R7 ;  /* 0x0001600701007387 */ /* 0x0001e20000100800 */
[----:B----4-:R-:W-:Y:S01]  /*5b20*/  IABS R4, R13 ;  /* 0x0000000d00047213 */ /* 0x010fe20000000000 */
[----:B0-----:R-:W-:Y:S02]  /*5b30*/  IMAD.HI.U32 R7, R28, R5, RZ ;  /* 0x000000051c077227 */ /* 0x001fe400078e00ff */
[----:B------:R-:W4:Y:S04]  /*5b40*/  LDL R13, [R1+0x2fe0] ;  /* 0x002fe000010d7983 */ /* 0x000f280000100800 */
[----:B------:R0:W-:Y:S01]  /*5b50*/  STL [R1+0x158], R6 ;  /* 0x0001580601007387 */ /* 0x0001e20000100800 */
[----:B------:R-:W-:Y:S01]  /*5b60*/  IMAD.MOV R7, RZ, RZ, -R7 ;  /* 0x000000ffff077224 */ /* 0x000fe200078e0a07 */
[----:B-----5:R-:W-:-:S02]  /*5b70*/  IABS R0, R12 ;  /* 0x0000000c00007213 */ /* 0x020fc40000000000 */
[----:B------:R-:W5:Y:S01]  /*5b80*/  LDL R12, [R1+0x2fdc] ;  /* 0x002fdc00010c7983 */ /* 0x000f620000100800 */
[----:B0-----:R-:W-:Y:S01]  /*5b90*/  IMAD.HI.U32 R6, R28, R2, RZ ;  /* 0x000000021c067227 */ /* 0x001fe200078e00ff */
[----:B------:R-:W-:-:S03]  /*5ba0*/  IABS R9, R15 ;  /* 0x0000000f00097213 */ /* 0x000fc60000000000 */
[----:B------:R-:W-:Y:S02]  /*5bb0*/  IMAD.MOV R6, RZ, RZ, -R6 ;  /* 0x000000ffff067224 */ /* 0x000fe400078e0a06 */
[C---:B------:R-:W-:Y:S02]  /*5bc0*/  IMAD R15, R29.reuse, R7, R5 ;  /* 0x000000071d0f7224 */ /* 0x040fe400078e0205 */
[----:B------:R-:W-:-:S03]  /*5bd0*/  IMAD R6, R29, R6, R2 ;  /* 0x000000061d067224 */ /* 0x000fc600078e0202 */
[----:B------:R0:W-:Y:S04]  /*5be0*/  STL [R1+0x144], R15 ;  /* 0x0001440f01007387 */ /* 0x0001e80000100800 */
[----:B0-----:R-:W5:Y:S01]  /*5bf0*/  LDL R15, [R1+0x2fd8] ;  /* 0x002fd800010f7983 */ /* 0x001f620000100800 */
[----:B------:R-:W-:-:S03]  /*5c00*/  IABS R2, R11 ;  /* 0x0000000b00027213 */ /* 0x000fc60000000000 */
[----:B------:R0:W-:Y:S04]  /*5c10*/  STL [R1+0x10c], R6 ;  /* 0x00010c0601007387 */ /* 0x0001e80000100800 */
        /* <DEDUP_REMOVED lines=13> */
[----:B------:R-:W-:-:S04]  /*5cf0*/  IMAD.MOV.U32 R5, RZ, RZ, R9 ;  /* 0x000000ffff057224 */ /* 0x000fc800078e0009 */
        /* <DEDUP_REMOVED lines=17> */
[----:B0-----:R-:W5:Y:S04]  /*5e10*/  LDL R12, [R1+0x2fb0] ;  /* 0x002fb000010c7983 */ /* 0x001f680000100800 */
[----:B------:R0:W-:Y:S01]  /*5e20*/  STL [R1+0xcc], R5 ;  /* 0x0000cc0501007387 */ /* 0x0001e20000100800 */
[----:B------:R-:W-:-:S03]  /*5e30*/  IABS R4, R15 ;  /* 0x0000000f00047213 */ /* 0x000fc60000000000 */
[----:B------:R-:W5:Y:S01]  /*5e40*/  LDL R15, [R1+0x2fc0] ;  /* 0x002fc000010f7983 */ /* 0x000f620000100800 */
[----:B------:R-:W-:-:S03]  /*5e50*/  IABS R0, R11 ;  /* 0x0000000b00007213 */ /* 0x000fc60000000000 */
[----:B------:R-:W5:Y:S01]  /*5e60*/  LDL R11, [R1+0x2fb8] ;  /* 0x002fb800010b7983 */ /* 0x000f620000100800 */
[----:B------:R-:W-:-:S04]  /*5e70*/  IMAD.HI.U32 R7, R28, R6, RZ ;  /* 0x000000061c077227 */ /* 0x000fc800078e00ff */
[----:B------:R-:W-:Y:S02]  /*5e80*/  IMAD.MOV.U32 R2, RZ, RZ, R9 ;  /* 0x000000ffff027224 */ /* 0x000fe400078e0009 */
[----:B------:R-:W-:Y:S02]  /*5e90*/  IMAD.MOV R7, RZ, RZ, -R7 ;  /* 0x000000ffff077224 */ /* 0x000fe400078e0a07 */
[----:B0-----:R-:W-:Y:S01]  /*5ea0*/  IMAD.HI.U32 R5, R28, R2, RZ ;  /* 0x000000021c057227 */ /* 0x001fe200078e00ff */
[----:B------:R0:W-:Y:S03]  /*5eb0*/  STL [R1+0xd4], R8 ;  /* 0x0000d40801007387 */ /* 0x0001e60000100800 */
[----:B------:R-:W-:Y:S02]  /*5ec0*/  IMAD R6, R29, R7, R6 ;  /* 0x000000071d067224 */ /* 0x000fe400078e0206 */
[----:B------:R-:W-:-:S04]  /*5ed0*/  IMAD.MOV R5, RZ, RZ, -R5 ;  /* 0x000000ffff057224 */ /* 0x000fc800078e0a05 */
[----:B------:R-:W-:Y:S01]  /*5ee0*/  IMAD R2, R29, R5, R2 ;  /* 0x000000051d027224 */ /* 0x000fe200078e0202 */
[----:B--2---:R-:W-:Y:S02]  /*5ef0*/  IABS R7, R10 ;  /* 0x0000000a00077213 */ /* 0x004fe40000000000 */
[----:B------:R-:W2:Y:S04]  /*5f00*/  LDL R10, [R1+0x2fbc] ;  /* 0x002fbc00010a7983 */ /* 0x000ea80000100800 */
[----:B------:R1:W-:Y:S01]  /*5f10*/  STL [R1+0xec], R6 ;  /* 0x0000ec0601007387 */ /* 0x0003e20000100800 */
[----:B---3--:R-:W-:-:S03]  /*5f20*/  IABS R5, R14 ;  /* 0x0000000e00057213 */ /* 0x008fc60000000000 */
[----:B------:R-:W3:Y:S01]  /*5f30*/  LDL R14, [R1+0x2fb4] ;  /* 0x002fb400010e7983 */ /* 0x000ee20000100800 */
[----:B0-----:R-:W-:-:S03]  /*5f40*/  IMAD.HI.U32 R8, R28, R7, RZ ;  /* 0x000000071c087227 */ /* 0x001fc600078e00ff */
[----:B------:R0:W-:Y:S01]  /*5f50*/  STL [R1+0xe4], R2 ;  /* 0x0000e40201007387 */ /* 0x0001e20000100800 */
[----:B-1----:R-:W-:-:S04]  /*5f60*/  IMAD.HI.U32 R6, R28, R4, RZ ;  /* 0x000000041c067227 */ /* 0x002fc800078e00ff */
[----:B------:R-:W-:Y:S02]  /*5f70*/  IMAD.MOV R6, RZ, RZ, -R6 ;  /* 0x000000ffff067224 */ /* 0x000fe400078e0a06 */
[----:B0-----:R-:W-:-:S04]  /*5f80*/  IMAD.HI.U32 R2, R28, R0, RZ ;  /* 0x000000001c027227 */ /* 0x001fc800078e00ff */
[----:B------:R-:W-:Y:S02]  /*5f90*/  IMAD.MOV R2, RZ, RZ, -R2 ;  /* 0x000000ffff027224 */ /* 0x000fe400078e0a02 */
[----:B------:R-:W-:Y:S02]  /*5fa0*/  IMAD.MOV R8, RZ, RZ, -R8 ;  /* 0x000000ffff087224 */ /* 0x000fe400078e0a08 */
[C---:B------:R-:W-:Y:S01]  /*5fb0*/  IMAD R2, R29.reuse, R2, R0 ;  /* 0x000000021d027224 */ /* 0x040fe200078e0200 */
[----:B----4-:R-:W-:Y:S01]  /*5fc0*/  IABS R9, R13 ;  /* 0x0000000d00097213 */ /* 0x010fe20000000000 */
[C---:B------:R-:W-:Y:S02]  /*5fd0*/  IMAD R13, R29.reuse, R6, R4 ;  /* 0x000000061d0d7224 */ /* 0x040fe400078e0204 */
[----:B------:R-:W-:-:S03]  /*5fe0*/  IMAD R7, R29, R8, R7 ;  /* 0x000000081d077224 */ /* 0x000fc600078e0207 */
[----:B------:R0:W-:Y:S04]  /*5ff0*/  STL [R1+0xd0], R13 ;  /* 0x0000d00d01007387 */ /* 0x0001e80000100800 */
[----:B0-----:R-:W4:Y:S04]  /*6000*/  LDL R13, [R1+0x2fac] ;  /* 0x002fac00010d7983 */ /* 0x001f280000100800 */
[----:B------:R0:W-:Y:S01]  /*6010*/  STL [R1+0x10], R2 ;  /* 0x0000100201007387 */ /* 0x0001e20000100800 */
[----:B-----5:R-:W-:-:S03]  /*6020*/  IABS R27, R15 ;  /* 0x0000000f001b7213 */ /* 0x020fc60000000000 */
        /* <DEDUP_REMOVED lines=17> */
[----:B------:R-:W-:-:S05]  /*6140*/  IABS R0, R12 ;  /* 0x0000000c00007213 */ /* 0x000fca0000000000 */
[----:B0-----:R-:W-:-:S04]  /*6150*/  IMAD.HI.U32 R5, R28, R0, RZ ;  /* 0x000000001c057227 */ /* 0x001fc800078e00ff */
[----:B-1----:R-:W-:Y:S02]  /*6160*/  IMAD.MOV R2, RZ, RZ, -R5 ;  /* 0x000000ffff027224 */ /* 0x002fe400078e0a05 */
[----:B------:R-:W-:-:S04]  /*6170*/  IMAD.HI.U32 R4, R28, R27, RZ ;  /* 0x0000001b1c047227 */ /* 0x000fc800078e00ff */
[----:B------:R-:W-:Y:S02]  /*6180*/  IMAD R0, R29, R2, R0 ;  /* 0x000000021d007224 */ /* 0x000fe400078e0200 */
[----:B------:R-:W-:-:S04]  /*6190*/  IMAD.HI.U32 R5, R28, R26, RZ ;  /* 0x0000001a1c057227 */ /* 0x000fc800078e00ff */
[----:B------:R-:W-:Y:S01]  /*61a0*/  IMAD.MOV R4, RZ, RZ, -R4 ;  /* 0x000000ffff047224 */ /* 0x000fe200078e0a04 */
[----:B------:R0:W-:Y:S01]  /*61b0*/  STL [R1], R0 ;  /* 0x0000000001007387 */ /* 0x0001e20000100800 */
[----:B------:R-:W-:-:S04]  /*61c0*/  IMAD.HI.U32 R2, R28, R25, RZ ;  /* 0x000000191c027227 */ /* 0x000fc800078e00ff */
[C---:B------:R-:W-:Y:S02]  /*61d0*/  IMAD R27, R29.reuse, R4, R27 ;  /* 0x000000041d1b7224 */ /* 0x040fe400078e021b */
[----:B------:R-:W-:Y:S02]  /*61e0*/  IMAD.MOV R2, RZ, RZ, -R2 ;  /* 0x000000ffff027224 */ /* 0x000fe400078e0a02 */
[----:B0-----:R-:W-:Y:S01]  /*61f0*/  IMAD.MOV R0, RZ, RZ, -R5 ;  /* 0x000000ffff007224 */ /* 0x001fe200078e0a05 */
[----:B------:R0:W-:Y:S01]  /*6200*/  STL [R1+0x32e8], R27 ;  /* 0x0032e81b01007387 */ /* 0x0001e20000100800 */
[C---:B------:R-:W-:Y:S02]  /*6210*/  IMAD R25, R29.reuse, R2, R25 ;  /* 0x000000021d197224 */ /* 0x040fe400078e0219 */
[----:B------:R-:W-:Y:S01]  /*6220*/  IMAD R26, R29, R0, R26 ;  /* 0x000000001d1a7224 */ /* 0x000fe200078e021a */
[----:B----4-:R-:W-:Y:S02]  /*6230*/  IABS R23, R13 ;  /* 0x0000000d00177213 */ /* 0x010fe40000000000 */
[----:B------:R-:W4:Y:S04]  /*6240*/  LDL R13, [R1+0x2f9c] ;  /* 0x002f9c00010d7983 */ /* 0x000f280000100800 */
[----:B------:R-:W-:Y:S01]  /*6250*/  STL [R1+0x32cc], R26 ;  /* 0x0032cc1a01007387 */ /* 0x000fe20000100800 */
[----:B-----5:R-:W-:-:S03]  /*6260*/  IABS R22, R15 ;  /* 0x0000000f00167213 */ /* 0x020fc60000000000 */
[----:B------:R-:W5:Y:S04]  /*6270*/  LDL R15, [R1+0x2f98] ;  /* 0x002f9800010f7983 */ /* 0x000f680000100800 */
[----:B------:R1:W-:Y:S01]  /*6280*/  STL [R1+0x32c8], R25 ;  /* 0x0032c81901007387 */ /* 0x0003e20000100800 */
[----:B------:R-:W-:-:S03]  /*6290*/  IABS R21, R11 ;  /* 0x0000000b00157213 */ /* 0x000fc60000000000 */
[----:B------:R-:W5:Y:S01]  /*62a0*/  LDL R11, [R1+0x2f8c] ;  /* 0x002f8c00010b7983 */ /* 0x000f620000100800 */
[----:B------:R-:W-:-:S04]  /*62b0*/  IMAD.HI.U32 R4, R28, R24, RZ ;  /* 0x000000181c047227 */ /* 0x000fc800078e00ff */
[----:B------:R-:W-:-:S04]  /*62c0*/  IMAD.MOV R0, RZ, RZ, -R4 ;  /* 0x000000ffff007224 */ /* 0x000fc800078e0a04 */
[----:B------:R-:W-:-:S05]  /*62d0*/  IMAD R24, R29, R0, R24 ;  /* 0x000000001d187224 */ /* 0x000fca00078e0218 */
[----:B------:R-:W-:Y:S01]  /*62e0*/  STL [R1+0x32c4], R24 ;  /* 0x0032c41801007387 */ /* 0x000fe20000100800 */
[----:B--2---:R-:W-:-:S03]  /*62f0*/  IABS R20, R10 ;  /* 0x0000000a00147213 */ /* 0x004fc60000000000 */
[----:B------:R-:W2:Y:S01]  /*6300*/  LDL R10, [R1+0x2f90] ;  /* 0x002f9000010a7983 */ /* 0x000ea20000100800 */
[----:B---3--:R-:W-:-:S03]  /*6310*/  IABS R19, R14 ;  /* 0x0000000e00137213 */ /* 0x008fc60000000000 */
[----:B------:R-:W3:Y:S01]  /*6320*/  LDL R14, [R1+0x2f88] ;  /* 0x002f8800010e7983 */ /* 0x000ee20000100800 */
[----:B------:R-:W-:-:S04]  /*6330*/  IMAD.HI.U32 R4, R28, R23, RZ ;  /* 0x000000171c047227 */ /* 0x000fc800078e00ff */
[----:B------:R-:W-:-:S04]  /*6340*/  IMAD.HI.U32 R2, R28, R22, RZ ;  /* 0x000000161c027227 */ /* 0x000fc800078e00ff */
[----:B------:R-:W-:Y:S02]  /*6350*/  IMAD.MOV R0, RZ, RZ, -R4 ;  /* 0x000000ffff007224 */ /* 0x000fe400078e0a04 */
[----:B------:R-:W-:-:S04]  /*6360*/  IMAD.HI.U32 R5, R28, R21, RZ ;  /* 0x000000151c057227 */ /* 0x000fc800078e00ff */
[----:B------:R-:W-:Y:S02]  /*6370*/  IMAD.MOV R4, RZ, RZ, -R2 ;  /* 0x000000ffff047224 */ /* 0x000fe400078e0a02 */
[----:B------:R-:W-:-:S04]  /*6380*/  IMAD.HI.U32 R2, R28, R20, RZ ;  /* 0x000000141c027227 */ /* 0x000fc800078e00ff */
[C---:B------:R-:W-:Y:S02]  /*6390*/  IMAD R23, R29.reuse, R0, R23 ;  /* 0x000000001d177224 */ /* 0x040fe400078e0217 */
[----:B------:R-:W-:Y:S02]  /*63a0*/  IMAD.MOV R0, RZ, RZ, -R5 ;  /* 0x000000ffff007224 */ /* 0x000fe400078e0a05 */
[C---:B------:R-:W-:Y:S02]  /*63b0*/  IMAD R22, R29.reuse, R4, R22 ;  /* 0x000000041d167224 */ /* 0x040fe400078e0216 */
[----:B------:R-:W-:Y:S01]  /*63c0*/  IMAD.MOV R2, RZ, RZ, -R2 ;  /* 0x000000ffff027224 */ /* 0x000fe200078e0a02 */
[----:B------:R-:W-:Y:S01]  /*63d0*/  STL [R1+0x32c0], R23 ;  /* 0x0032c01701007387 */ /* 0x000fe20000100800 */
[C---:B------:R-:W-:Y:S02]  /*63e0*/  IMAD R21, R29.reuse, R0, R21 ;  /* 0x000000001d157224 */ /* 0x040fe400078e0215 */
[----:B------:R-:W-:Y:S01]  /*63f0*/  IMAD R20, R29, R2, R20 ;  /* 0x000000021d147224 */ /* 0x000fe200078e0214 */
[----:B------:R-:W-:Y:S01]  /*6400*/  STL [R1+0x32bc], R22 ;  /* 0x0032bc1601007387 */ /* 0x000fe20000100800 */
[----:B----4-:R-:W-:-:S03]  /*6410*/  IABS R18, R13 ;  /* 0x0000000d00127213 */ /* 0x010fc60000000000 */
[----:B------:R-:W4:Y:S04]  /*6420*/  LDL R13, [R1+0x2f84] ;  /* 0x002f8400010d7983 */ /* 0x000f280000100800 */
[----:B------:R-:W-:Y:S04]  /*6430*/  STL [R1+0x32b8], R21 ;  /* 0x0032b81501007387 */ /* 0x000fe80000100800 */
[----:B------:R-:W4:Y:S04]  /*6440*/  LDL R12, [R1+0x2f78] ;  /* 0x002f7800010c7983 */ /* 0x000f280000100800 */
[----:B------:R-:W-:Y:S01]  /*6450*/  STL [R1+0x32d0], R20 ;  /* 0x0032d01401007387 */ /* 0x000fe20000100800 */
[----:B------:R-:W-:Y:S01]  /*6460*/  IMAD.HI.U32 R4, R28, R19, RZ ;  /* 0x000000131c047227 */ /* 0x000fe200078e00ff */
[----:B-----5:R-:W-:-:S02]  /*6470*/  IABS R16, R11 ;  /* 0x0000000b00107213 */ /* 0x020fc40000000000 */
[----:B------:R-:W5:Y:S01]  /*6480*/  LDL R11, [R1+0x2f80] ;  /* 0x002f8000010b7983 */ /* 0x000f620000100800 */
[----:B------:R-:W-:Y:S01]  /*6490*/  IMAD.MOV R0, RZ, RZ, -R4 ;  /* 0x000000ffff007224 */ /* 0x000fe200078e0a04 */
[----:B------:R-:W-:-:S03]  /*64a0*/  IABS R17, R15 ;  /* 0x0000000f00117213 */ /* 0x000fc60000000000 */
[----:B------:R-:W-:Y:S02]  /*64b0*/  IMAD R19, R29, R0, R19 ;  /* 0x000000001d137224 */ /* 0x000fe400078e0213 */
[----:B------:R-:W-:-:S03]  /*64c0*/  IMAD.HI.U32 R4, R28, R18, RZ ;  /* 0x000000121c047227 */ /* 0x000fc600078e00ff */
[----:B------:R-:W-:Y:S01]  /*64d0*/  STL [R1+0x32d4], R19 ;  /* 0x0032d41301007387 */ /* 0x000fe20000100800 */
[----:B------:R-:W-:-:S03]  /*64e0*/  IMAD.HI.U32 R2, R28, R17, RZ ;  /* 0x000000111c027227 */ /* 0x000fc600078e00ff */
[----:B------:R-:W5:Y:S01]  /*64f0*/  LDL R9, [R1+0x2f74] ;  /* 0x002f740001097983 */ /* 0x000f620000100800 */
[----:B------:R-:W-:Y:S02]  /*6500*/  IMAD.MOV R0, RZ, RZ, -R4 ;  /* 0x000000ffff007224 */ /* 0x000fe400078e0a04 */
[----:B------:R-:W-:-:S04]  /*6510*/  IMAD.HI.U32 R5, R28, R16, RZ ;  /* 0x000000101c057227 */ /* 0x000fc800078e00ff */
[----:B------:R-:W-:Y:S02]  /*6520*/  IMAD.MOV R4, RZ, RZ, -R2 ;  /* 0x000000ffff047224 */ /* 0x000fe400078e0a02 */
[C---:B------:R-:W-:Y:S02]  /*6530*/  IMAD R18, R29.reuse, R0, R18 ;  /* 0x000000001d127224 */ /* 0x040fe400078e0212 */
[----:B------:R-:W-:Y:S02]  /*6540*/  IMAD.MOV R0, RZ, RZ, -R5 ;  /* 0x000000ffff007224 */ /* 0x000fe400078e0a05 */
[C---:B------:R-:W-:Y:S02]  /*6550*/  IMAD R17, R29.reuse, R4, R17 ;  /* 0x000000041d117224 */ /* 0x040fe400078e0211 */
[----:B------:R-:W-:Y:S01]  /*6560*/  IMAD R16, R29, R0, R16 ;  /* 0x000000001d107224 */ /* 0x000fe200078e0210 */
[----:B--2---:R-:W-:Y:S02]  /*6570*/  IABS R15, R10 ;  /* 0x0000000a000f7213 */ /* 0x004fe40000000000 */
[----:B------:R-:W2:Y:S03]  /*6580*/  LDL R10, [R1+0x2f7c] ;  /* 0x002f7c00010a7983 */ /* 0x000ea60000100800 */
[----:B------:R-:W-:Y:S01]  /*6590*/  IMAD.HI.U32 R2, R28, R15, RZ ;  /* 0x0000000f1c027227 */ /* 0x000fe200078e00ff */
[----:B---3--:R-:W-:-:S03]  /*65a0*/  IABS R14, R14 ;  /* 0x0000000e000e7213 */ /* 0x008fc60000000000 */
[----:B------:R-:W-:Y:S02]  /*65b0*/  IMAD.MOV R2, RZ, RZ, -R2 ;  /* 0x000000ffff027224 */ /* 0x000fe400078e0a02 */
[----:B------:R-:W-:Y:S01]  /*65c0*/  IMAD.HI.U32 R4, R28, R14, RZ ;  /* 0x0000000e1c047227 */ /* 0x000fe200078e00ff */
[----:B------:R-:W-:Y:S03]  /*65d0*/  STL [R1+0x32d8], R18 ;  /* 0x0032d81201007387 */ /* 0x000fe60000100800 */
[----:B------:R-:W-:Y:S01]  /*65e0*/  IMAD.MOV R0, RZ, RZ, -R4 ;  /* 0x000000ffff007224 */ /* 0x000fe200078e0a04 */
[----:B------:R-:W-:Y:S01]  /*65f0*/  STL [R1+0x32dc], R17 ;  /* 0x0032dc1101007387 */ /* 0x000fe20000100800 */
[C---:B------:R-:W-:Y:S02]  /*6600*/  IMAD R15, R29.reuse, R2, R15 ;  /* 0x000000021d0f7224 */ /* 0x040fe400078e020f */
[----:B------:R-:W-:Y:S01]  /*6610*/  IMAD R14, R29, R0, R14 ;  /* 0x000000001d0e7224 */ /* 0x000fe200078e020e */
[----:B------:R-:W3:Y:S04]  /*6620*/  LDL R8, [R1+0x2f70] ;  /* 0x002f700001087983 */ /* 0x000ee80000100800 */
[----:B------:R-:W-:Y:S04]  /*6630*/  STL [R1+0x32e0], R16 ;  /* 0x0032e01001007387 */ /* 0x000fe80000100800 */
[----:B------:R-:W3:Y:S04]  /*6640*/  LDL R7, [R1+0x2f6c] ;  /* 0x002f6c0001077983 */ /* 0x000ee80000100800 */
[----:B------:R-:W-:Y:S04]  /*6650*/  STL [R1+0x32e4], R15 ;  /* 0x0032e40f01007387 */ /* 0x000fe80000100800 */
[----:B------:R-:W3:Y:S04]  /*6660*/  LDL R6, [R1+0x2f68] ;  /* 0x002f680001067983 */ /* 0x000ee80000100800 */
[----:B------:R-:W-:Y:S04]  /*6670*/  STL [R1+0x32ec], R14 ;  /* 0x0032ec0e01007387 */ /* 0x000fe80000100800 */
[----:B0-----:R-:W3:Y:S04]  /*6680*/  LDL R27, [R1+0x2f64] ;  /* 0x002f6400011b7983 */ /* 0x001ee80000100800 */
[----:B-1----:R-:W3:Y:S01]  /*6690*/  LDL R25, [R1+0x2f60] ;  /* 0x002f600001197983 */ /* 0x002ee20000100800 */
[----:B----4-:R-:W-:-:S05]  /*66a0*/  IABS R13, R13 ;  /* 0x0000000d000d7213 */ /* 0x010fca0000000000 */
[----:B------:R-:W-:Y:S01]  /*66b0*/  IMAD.HI.U32 R4, R28, R13, RZ ;  /* 0x0000000d1c047227 */ /* 0x000fe200078e00ff */
[----:B------:R-:W-:-:S03]  /*66c0*/  IABS R12, R12 ;  /* 0x0000000c000c7213 */ /* 0x000fc60000000000 */
[----:B------:R-:W-:Y:S02]  /*66d0*/  IMAD.MOV R0, RZ, RZ, -R4 ;  /* 0x000000ffff007224 */ /* 0x000fe400078e0a04 */
[----:B------:R-:W-:-:S04]  /*66e0*/  IMAD.HI.U32 R2, R28, R12, RZ ;  /* 0x0000000c1c027227 */ /* 0x000fc800078e00ff */
[----:B------:R-:W-:Y:S02]  /*66f0*/  IMAD.MOV R4, RZ, RZ, -R2 ;  /* 0x000000ffff047224 */ /* 0x000fe400078e0a02 */
[----:B------:R-:W-:Y:S01]  /*6700*/  IMAD R13, R29, R0, R13 ;  /* 0x000000001d0d7224 */ /* 0x000fe200078e020d */
[----:B-----5:R-:W-:-:S05]  /*6710*/  IABS R11, R11 ;  /* 0x0000000b000b7213 */ /* 0x020fca0000000000 */
[----:B------:R-:W-:-:S04]  /*6720*/  IMAD.HI.U32 R5, R28, R11, RZ ;  /* 0x0000000b1c057227 */ /* 0x000fc800078e00ff */
[----:B------:R-:W-:Y:S02]  /*6730*/  IMAD.MOV R0, RZ, RZ, -R5 ;  /* 0x000000ffff007224 */ /* 0x000fe400078e0a05 */
[C---:B------:R-:W-:Y:S02]  /*6740*/  IMAD R12, R29.reuse, R4, R12 ;  /* 0x000000041d0c7224 */ /* 0x040fe400078e020c */
[----:B------:R-:W-:Y:S01]  /*6750*/  IMAD R11, R29, R0, R11 ;  /* 0x000000001d0b7224 */ /* 0x000fe200078e020b */
[----:B------:R-:W-:Y:S04]  /*6760*/  STL [R1+0x32f0], R13 ;  /* 0x0032f00d01007387 */ /* 0x000fe80000100800 */
[----:B------:R0:W-:Y:S04]  /*6770*/  STL [R1+0x32f4], R12 ;  /* 0x0032f40c01007387 */ /* 0x0001e80000100800 */
[----:B------:R-:W-:Y:S04]  /*6780*/  STL [R1+0x32f8], R11 ;  /* 0x0032f80b01007387 */ /* 0x000fe80000100800 */
[----:B------:R-:W4:Y:S04]  /*6790*/  LDL.LU R26, [R1+0x58] ;  /* 0x00005800011a7983 */ /* 0x000f280000300800 */
[----:B0-----:R-:W5:Y:S01]  /*67a0*/  LDL.LU R12, [R1+0x54] ;  /* 0x00005400010c7983 */ /* 0x001f620000300800 */
[----:B------:R-:W-:-:S05]  /*67b0*/  IABS R9, R9 ;  /* 0x0000000900097213 */ /* 0x000fca0000000000 */
[----:B------:R-:W-:-:S04]  /*67c0*/  IMAD.HI.U32 R4, R28, R9, RZ ;  /* 0x000000091c047227 */ /* 0x000fc800078e00ff */
[----:B------:R-:W-:-:S04]  /*67d0*/  IMAD.MOV R0, RZ, RZ, -R4 ;  /* 0x000000ffff007224 */ /* 0x000fc800078e0a04 */
[----:B------:R-:W-:Y:S01]  /*67e0*/  IMAD R9, R29, R0, R9 ;  /* 0x000000001d097224 */ /* 0x000fe200078e0209 */
[----:B--2---:R-:W-:-:S05]  /*67f0*/  IABS R10, R10 ;  /* 0x0000000a000a7213 */ /* 0x004fca0000000000 */
[----:B------:R-:W-:-:S04]  /*6800*/  IMAD.HI.U32 R2, R28, R10, RZ ;  /* 0x0000000a1c027227 */ /* 0x000fc800078e00ff */
[----:B------:R-:W-:-:S04]  /*6810*/  IMAD.MOV R2, RZ, RZ, -R2 ;  /* 0x000000ffff027224 */ /* 0x000fc800078e0a02 */
[----:B------:R-:W-:-:S05]  /*6820*/  IMAD R10, R29, R2, R10 ;  /* 0x000000021d0a7224 */ /* 0x000fca00078e020a */
[----:B------:R0:W-:Y:S04]  /*6830*/  STL [R1+0x32fc], R10 ;  /* 0x0032fc0a01007387 */ /* 0x0001e80000100800 */
[----:B------:R-:W2:Y:S04]  /*6840*/  LDL.LU R17, [R1+0x50] ;  /* 0x0000500001117983 */ /* 0x000ea80000300800 */
[----:B------:R-:W2:Y:S04]  /*6850*/  LDL.LU R18, [R1+0x4c] ;  /* 0x00004c0001127983 */ /* 0x000ea80000300800 */
[----:B------:R-:W-:Y:S04]  /*6860*/  STL [R1+0x3300], R9 ;  /* 0x0033000901007387 */ /* 0x000fe80000100800 */
[----:B------:R-:W2:Y:S04]  /*6870*/  LDL.LU R19, [R1+0x48] ;  /* 0x0000480001137983 */ /* 0x000ea80000300800 */
[----:B------:R-:W2:Y:S04]  /*6880*/  LDL.LU R20, [R1+0x44] ;  /* 0x0000440001147983 */ /* 0x000ea80000300800 */
[----:B------:R-:W2:Y:S01]  /*6890*/  LDL.LU R21, [R1+0x40] ;  /* 0x0000400001157983 */ /* 0x000ea20000300800 */
[----:B---3--:R-:W-:-:S03]  /*68a0*/  IABS R5, R27 ;  /* 0x0000001b00057213 */ /* 0x008fc60000000000 */
[----:B------:R-:W3:Y:S04]  /*68b0*/  LDL.LU R27, [R1+0x3c] ;  /* 0x00003c00011b7983 */ /* 0x000ee80000300800 */
[----:B------:R-:W2:Y:S01]  /*68c0*/  LDL R16, [R1+0x2f5c] ;  /* 0x002f5c0001107983 */ /* 0x000ea20000100800 */
[----:B------:R-:W-:Y:S02]  /*68d0*/  IABS R8, R8 ;  /* 0x0000000800087213 */ /* 0x000fe40000000000 */
[----:B------:R-:W-:-:S03]  /*68e0*/  IABS R7, R7 ;  /* 0x0000000700077213 */ /* 0x000fc60000000000 */
[----:B------:R-:W-:Y:S01]  /*68f0*/  IMAD.HI.U32 R2, R28, R8, RZ ;  /* 0x000000081c027227 */ /* 0x000fe200078e00ff */
[----:B------:R-:W-:-:S03]  /*6900*/  IABS R22, c[0x0][0x178] ;  /* 0x00005e0000167a13 */ /* 0x000fc60000000000 */
[----:B------:R-:W-:Y:S02]  /*6910*/  IMAD.MOV R0, RZ, RZ, -R2 ;  /* 0x000000ffff007224 */ /* 0x000fe400078e0a02 */
[----:B------:R-:W-:Y:S01]  /*6920*/  IMAD.HI.U32 R2, R28, R7, RZ ;  /* 0x000000071c027227 */ /* 0x000fe200078e00ff */
[----:B------:R-:W-:-:S03]  /*6930*/  IABS R6, R6 ;  /* 0x0000000600067213 */ /* 0x000fc60000000000 */
[C---:B------:R-:W-:Y:S02]  /*6940*/  IMAD R8, R29.reuse, R0, R8 ;  /* 0x000000001d087224 */ /* 0x040fe400078e0208 */
[----:B------:R-:W-:Y:S01]  /*6950*/  IMAD.MOV R0, RZ, RZ, -R2 ;  /* 0x000000ffff007224 */ /* 0x000fe200078e0a02 */
[----:B------:R-:W-:Y:S01]  /*6960*/  IABS R4, R25 ;  /* 0x0000001900047213 */ /* 0x000fe20000000000 */
[----:B0-----:R-:W-:Y:S01]  /*6970*/  IMAD.HI.U32 R10, R28, R6, RZ ;  /* 0x000000061c0a7227 */ /* 0x001fe200078e00ff */
[----:B------:R0:W-:Y:S03]  /*6980*/  STL [R1+0x3304], R8 ;  /* 0x0033040801007387 */ /* 0x0001e60000100800 */
[----:B------:R-:W-:Y:S02]  /*6990*/  IMAD R7, R29, R0, R7 ;  /* 0x000000001d077224 */ /* 0x000fe400078e0207 */
[----:B------:R-:W-:-:S03]  /*69a0*/  IMAD.MOV R2, RZ, RZ, -R10 ;  /* 0x000000ffff027224 */ /* 0x000fc600078e0a0a */
[----:B------:R-:W-:Y:S01]  /*69b0*/  STL [R1+0x3308], R7 ;  /* 0x0033080701007387 */ /* 0x000fe20000100800 */
[----:B0-----:R-:W-:-:S03]  /*69c0*/  IMAD.HI.U32 R8, R28, R4, RZ ;  /* 0x000000041c087227 */ /* 0x001fc600078e00ff */
[----:B------:R-:W3:Y:S01]  /*69d0*/  LDL.LU R23, [R1+0x38] ;  /* 0x0000380001177983 */ /* 0x000ee20000300800 */
[----:B------:R-:W-:-:S03]  /*69e0*/  IMAD R6, R29, R2, R6 ;  /* 0x000000021d067224 */ /* 0x000fc600078e0206 */
[----:B------:R-:W3:Y:S01]  /*69f0*/  LDL.LU R24, [R1+0x34] ;  /* 0x0000340001187983 */ /* 0x000ee20000300800 */
[----:B------:R-:W-:-:S03]  /*6a00*/  IMAD.MOV R2, RZ, RZ, -R8 ;  /* 0x000000ffff027224 */ /* 0x000fc600078e0a08 */
[----:B------:R-:W3:Y:S01]  /*6a10*/  LDL.LU R25, [R1+0x30] ;  /* 0x0000300001197983 */ /* 0x000ee20000300800 */
[----:B------:R-:W-:-:S03]  /*6a20*/  IMAD.HI.U32 R9, R28, R5, RZ ;  /* 0x000000051c097227 */ /* 0x000fc600078e00ff */
[----:B------:R-:W3:Y:S01]  /*6a30*/  LDL.LU R8, [R1+0x2c] ;  /* 0x00002c0001087983 */ /* 0x000ee20000300800 */
[C---:B----4-:R-:W-:Y:S02]  /*6a40*/  ISETP.GT.U32.AND P4, PT, R22.reuse, R26, PT ;  /* 0x0000001a1600720c */ /* 0x050fe40003f84070 */
[----:B-----5:R-:W-:-:S11]  /*6a50*/  ISETP.GT.U32.AND P2, PT, R22, R12, PT ;  /* 0x0000000c1600720c */ /* 0x020fd60003f44070 */
[--C-:B------:R-:W-:Y:S02]  /*6a60*/  @!P4 IMAD.IADD R26, R26, 0x1, -R22.reuse ;  /* 0x000000011a1ac824 */ /* 0x100fe400078e0a16 */
[----:B------:R-:W-:-:S03]  /*6a70*/  @!P2 IMAD.IADD R12, R12, 0x1, -R22 ;  /* 0x000000010c0ca824 */ /* 0x000fc600078e0a16 */
[----:B------:R-:W-:Y:S01]  /*6a80*/  ISETP.GT.U32.AND P2, PT, R22, R26, PT ;  /* 0x0000001a1600720c */ /* 0x000fe20003f44070 */
[----:B------:R-:W-:Y:S02]  /*6a90*/  IMAD.MOV R0, RZ, RZ, -R9 ;  /* 0x000000ffff007224 */ /* 0x000fe400078e0a09 */
[----:B------:R-:W4:Y:S04]  /*6aa0*/  LDL.LU R9, [R1+0x28] ;  /* 0x0000280001097983 */ /* 0x000f280000300800 */
[----:B------:R-:W5:Y:S01]  /*6ab0*/  LDL.LU R13, [R1+0x1ac] ;  /* 0x0001ac00010d7983 */ /* 0x000f620000300800 */
[----:B------:R-:W-:-:S03]  /*6ac0*/  IMAD R4, R29, R2, R4 ;  /* 0x000000021d047224 */ /* 0x000fc600078e0204 */
[----:B------:R-:W5:Y:S02]  /*6ad0*/  LDL.LU R14, [R1+0x1a0] ;  /* 0x0001a000010e7983 */ /* 0x000f640000300800 */
[----:B------:R-:W-:Y:S01]  /*6ae0*/  @!P2 IMAD.IADD R26, R26, 0x1, -R22 ;  /* 0x000000011a1aa824 */ /* 0x000fe200078e0a16 */
[----:B--2---:R-:W-:Y:S02]  /*6af0*/  IABS R2, R16 ;  /* 0x0000001000027213 */ /* 0x004fe40000000000 */
[----:B------:R-:W2:Y:S04]  /*6b00*/  LDL.LU R16, [R1+0x1a4] ;  /* 0x0001a40001107983 */ /* 0x000ea80000300800 */
[----:B------:R-:W2:Y:S04]  /*6b10*/  LDL.LU R15, [R1+0x1a8] ;  /* 0x0001a800010f7983 */ /* 0x000ea80000300800 */
[----:B------:R0:W-:Y:S04]  /*6b20*/  STL [R1+0x58], R26 ;  /* 0x0000581a01007387 */ /* 0x0001e80000100800 */
[----:B0-----:R-:W2:Y:S01]  /*6b30*/  LDL.LU R26, [R1+0x24] ;  /* 0x00002400011a7983 */ /* 0x001ea20000300800 */
[----:B------:R-:W-:-:S02]  /*6b40*/  ISETP.GT.U32.AND P0, PT, R22, R17, PT ;  /* 0x000000111600720c */ /* 0x000fc40003f04070 */
[C---:B------:R-:W-:Y:S02]  /*6b50*/  ISETP.GT.U32.AND P5, PT, R22.reuse, R20, PT ;  /* 0x000000141600720c */ /* 0x040fe40003fa4070 */
[C---:B---3--:R-:W-:Y:S02]  /*6b60*/  ISETP.GT.U32.AND P4, PT, R22.reuse, R27, PT ;  /* 0x0000001b1600720c */ /* 0x048fe40003f84070 */
[C---:B------:R-:W-:Y:S02]  /*6b70*/  ISETP.GT.U32.AND P6, PT, R22.reuse, R18, PT ;  /* 0x000000121600720c */ /* 0x040fe40003fc4070 */
[C---:B------:R-:W-:Y:S02]  /*6b80*/  ISETP.GT.U32.AND P1, PT, R22.reuse, R19, PT ;  /* 0x000000131600720c */ /* 0x040fe40003f24070 */
[----:B------:R-:W-:-:S03]  /*6b90*/  ISETP.GT.U32.AND P3, PT, R22, R21, PT ;  /* 0x000000151600720c */ /* 0x000fc60003f64070 */
[--C-:B------:R-:W-:Y:S01]  /*6ba0*/  @!P0 IMAD.IADD R17, R17, 0x1, -R22.reuse ;  /* 0x0000000111118824 */ /* 0x100fe200078e0a16 */
[----:B------:R-:W-:Y:S01]  /*6bb0*/  ISETP.GT.U32.AND P0, PT, R22, R12, PT ;  /* 0x0000000c1600720c */ /* 0x000fe20003f04070 */
[--C-:B------:R-:W-:Y:S02]  /*6bc0*/  @!P5 IMAD.IADD R20, R20, 0x1, -R22.reuse ;  /* 0x000000011414d824 */ /* 0x100fe400078e0a16 */
[--C-:B------:R-:W-:Y:S02]  /*6bd0*/  @!P4 IMAD.IADD R27, R27, 0x1, -R22.reuse ;  /* 0x000000011b1bc824 */ /* 0x100fe400078e0a16 */
[--C-:B------:R-:W-:Y:S01]  /*6be0*/  @!P6 IMAD.IADD R18, R18, 0x1, -R22.reuse ;  /* 0x000000011212e824 */ /* 0x100fe200078e0a16 */
[C---:B------:R-:W-:Y:S01]  /*6bf0*/  ISETP.GT.U32.AND P4, PT, R22.reuse, R20, PT ;  /* 0x000000141600720c */ /* 0x040fe20003f84070 */
[--C-:B------:R-:W-:Y:S01]  /*6c00*/  @!P1 IMAD.IADD R19, R19, 0x1, -R22.reuse ;  /* 0x0000000113139824 */ /* 0x100fe200078e0a16 */
[C---:B------:R-:W-:Y:S01]  /*6c10*/  ISETP.GT.U32.AND P1, PT, R22.reuse, R17, PT ;  /* 0x000000111600720c */ /* 0x040fe20003f24070 */
[----:B------:R-:W-:Y:S01]  /*6c20*/  @!P3 IMAD.IADD R21, R21, 0x1, -R22 ;  /* 0x000000011515b824 */ /* 0x000fe200078e0a16 */
[----:B------:R-:W-:-:S02]  /*6c30*/  ISETP.GT.U32.AND P6, PT, R22, R18, PT ;  /* 0x000000121600720c */ /* 0x000fc40003fc4070 */
[----:B------:R-:W-:Y:S01]  /*6c40*/  ISETP.GT.U32.AND P3, PT, R22, R19, PT ;  /* 0x000000131600720c */ /* 0x000fe20003f64070 */
[--C-:B------:R-:W-:Y:S01]  /*6c50*/  @!P0 IMAD.IADD R12, R12, 0x1, -R22.reuse ;  /* 0x000000010c0c8824 */ /* 0x100fe200078e0a16 */
[C---:B------:R-:W-:Y:S02]  /*6c60*/  ISETP.GT.U32.AND P2, PT, R22.reuse, R21, PT ;  /* 0x000000151600720c */ /* 0x040fe40003f44070 */
[----:B------:R-:W-:Y:S02]  /*6c70*/  ISETP.GT.U32.AND P5, PT, R22, R27, PT ;  /* 0x0000001b1600720c */ /* 0x000fe40003fa4070 */
[C---:B------:R-:W-:Y:S01]  /*6c80*/  ISETP.GT.U32.AND P0, PT, R29.reuse, R3, PT ;  /* 0x000000031d00720c */ /* 0x040fe20003f04070 */
[--C-:B------:R-:W-:Y:S01]  /*6c90*/  @!P4 IMAD.IADD R20, R20, 0x1, -R22.reuse ;  /* 0x000000011414c824 */ /* 0x100fe200078e0a16 */
[----:B------:R-:W-:Y:S01]  /*6ca0*/  ISETP.GT.U32.AND P4, PT, R29, R8, PT ;  /* 0x000000081d00720c */ /* 0x000fe20003f84070 */
[--C-:B------:R-:W-:Y:S01]  /*6cb0*/  @!P1 IMAD.IADD R17, R17, 0x1, -R22.reuse ;  /* 0x0000000111119824 */ /* 0x100fe200078e0a16 */
[C---:B------:R-:W-:Y:S01]  /*6cc0*/  ISETP.GT.U32.AND P1, PT, R29.reuse, R23, PT ;  /* 0x000000171d00720c */ /* 0x040fe20003f24070 */
[--C-:B------:R-:W-:Y:S01]  /*6cd0*/  @!P6 IMAD.IADD R18, R18, 0x1, -R22.reuse ;  /* 0x000000011212e824 */ /* 0x100fe200078e0a16 */
[----:B------:R-:W-:Y:S01]  /*6ce0*/  ISETP.GT.U32.AND P6, PT, R29, R24, PT ;  /* 0x000000181d00720c */ /* 0x000fe20003fc4070 */
[--C-:B------:R-:W-:Y:S01]  /*6cf0*/  @!P3 IMAD.IADD R19, R19, 0x1, -R22.reuse ;  /* 0x000000011313b824 */ /* 0x100fe200078e0a16 */
[----:B------:R-:W-:Y:S01]  /*6d00*/  ISETP.GT.U32.AND P3, PT, R29, R25, PT ;  /* 0x000000191d00720c */ /* 0x000fe20003f64070 */
[--C-:B------:R-:W-:Y:S01]  /*6d10*/  @!P2 IMAD.IADD R21, R21, 0x1, -R22.reuse ;  /* 0x000000011515a824 */ /* 0x100fe200078e0a16 */
[----:B------:R-:W-:Y:S01]  /*6d20*/  STL [R1+0x54], R12 ;  /* 0x0000540c01007387 */ /* 0x000fe20000100800 */
[----:B------:R-:W-:-:S02]  /*6d30*/  @!P5 IMAD.IADD R27, R27, 0x1, -R22 ;  /* 0x000000011b1bd824 */ /* 0x000fc400078e0a16 */
[--C-:B------:R-:W-:Y:S01]  /*6d40*/  @!P0 IMAD.IADD R3, R3, 0x1, -R29.reuse ;  /* 0x0000000103038824 */ /* 0x100fe200078e0a1d */
[----:B------:R0:W-:Y:S01]  /*6d50*/  STL [R1+0x50], R17 ;  /* 0x0000501101007387 */ /* 0x0001e20000100800 */
[----:B------:R-:W-:-:S03]  /*6d60*/  @!P4 IMAD.IADD R8, R8, 0x1, -R29 ;  /* 0x000000010808c824 */ /* 0x000fc600078e0a1d */
[----:B------:R1:W-:Y:S01]  /*6d70*/  STL [R1+0x4c], R18 ;  /* 0x00004c1201007387 */ /* 0x0003e20000100800 */
[C---:B------:R-:W-:Y:S02]  /*6d80*/  ISETP.GT.U32.AND P4, PT, R29.reuse, R3, PT ;  /* 0x000000031d00720c */ /* 0x040fe40003f84070 */
[C---:B----4-:R-:W-:Y:S02]  /*6d90*/  ISETP.GT.U32.AND P5, PT, R29.reuse, R9, PT ;  /* 0x000000091d00720c */ /* 0x050fe40003fa4070 */
[C---:B-----5:R-:W-:Y:S01]  /*6da0*/  ISETP.GT.U32.AND P2, PT, R29.reuse, R13, PT ;  /* 0x0000000d1d00720c */ /* 0x060fe20003f44070 */
[----:B------:R3:W-:Y:S04]  /*6db0*/  STL [R1+0x48], R19 ;  /* 0x0000481301007387 */ /* 0x0007e80000100800 */
[----:B------:R4:W-:Y:S01]  /*6dc0*/  STL [R1+0x44], R20 ;  /* 0x0000441401007387 */ /* 0x0009e20000100800 */
[----:B------:R-:W-:-:S03]  /*6dd0*/  ISETP.GT.U32.AND P0, PT, R29, R14, PT ;  /* 0x0000000e1d00720c */ /* 0x000fc60003f04070 */
[----:B0-----:R-:W5:Y:S01]  /*6de0*/  LDL.LU R17, [R1+0x20] ;  /* 0x0000200001117983 */ /* 0x001f620000300800 */
[--C-:B------:R-:W-:Y:S02]  /*6df0*/  @!P1 IMAD.IADD R23, R23, 0x1, -R29.reuse ;  /* 0x0000000117179824 */ /* 0x100fe400078e0a1d */
[--C-:B------:R-:W-:Y:S01]  /*6e00*/  @!P6 IMAD.IADD R24, R24, 0x1, -R29.reuse ;  /* 0x000000011818e824 */ /* 0x100fe200078e0a1d */
[----:B-1----:R-:W5:Y:S01]  /*6e10*/  LDL.LU R18, [R1+0x190] ;  /* 0x0001900001127983 */ /* 0x002f620000300800 */
[----:B------:R-:W-:-:S03]  /*6e20*/  @!P3 IMAD.IADD R25, R25, 0x1, -R29 ;  /* 0x000000011919b824 */ /* 0x000fc600078e0a1d */
[----:B------:R-:W-:Y:S01]  /*6e30*/  STL [R1+0x40], R21 ;  /* 0x0000401501007387 */ /* 0x000fe20000100800 */
[--C-:B------:R-:W-:Y:S01]  /*6e40*/  @!P2 IMAD.IADD R13, R13, 0x1, -R29.reuse ;  /* 0x000000010d0da824 */ /* 0x100fe200078e0a1d */
[----:B------:R-:W-:Y:S02]  /*6e50*/  ISETP.GT.U32.AND P2, PT, R29, R24, PT ;  /* 0x000000181d00720c */ /* 0x000fe40003f44070 */
[----:B---3--:R-:W3:Y:S01]  /*6e60*/  LDL.LU R19, [R1+0x19c] ;  /* 0x00019c0001137983 */ /* 0x008ee20000300800 */
[--C-:B------:R-:W-:Y:S01]  /*6e70*/  @!P5 IMAD.IADD R9, R9, 0x1, -R29.reuse ;  /* 0x000000010909d824 */ /* 0x100fe200078e0a1d */
[----:B------:R-:W-:Y:S02]  /*6e80*/  ISETP.GT.U32.AND P5, PT, R29, R23, PT ;  /* 0x000000171d00720c */ /* 0x000fe40003fa4070 */
[----:B------:R0:W-:Y:S01]  /*6e90*/  STL [R1+0x3c], R27 ;  /* 0x00003c1b01007387 */ /* 0x0001e20000100800 */
[----:B------:R-:W-:-:S03]  /*6ea0*/  @!P4 IMAD.IADD R3, R3, 0x1, -R29 ;  /* 0x000000010303c824 */ /* 0x000fc600078e0a1d */
[----:B----4-:R-:W4:Y:S04]  /*6eb0*/  LDL.LU R20, [R1+0x198] ;  /* 0x0001980001147983 */ /* 0x010f280000300800 */
[----:B------:R-:W4:Y:S04]  /*6ec0*/  LDL.LU R22, [R1+0x168] ;  /* 0x0001680001167983 */ /* 0x000f280000300800 */
[----:B0-----:R-:W4:Y:S04]  /*6ed0*/  LDL.LU R27, [R1+0x188] ;  /* 0x00018800011b7983 */ /* 0x001f280000300800 */
[----:B------:R-:W4:Y:S01]  /*6ee0*/  LDL.LU R10, [R1+0x170] ;  /* 0x00017000010a7983 */ /* 0x000f220000300800 */
[----:B------:R-:W-:-:S03]  /*6ef0*/  @!P0 IMAD.IADD R14, R14, 0x1, -R29 ;  /* 0x000000010e0e8824 */ /* 0x000fc600078e0a1d */
[----:B------:R-:W4:Y:S01]  /*6f00*/  LDL.LU R11, [R1+0x178] ;  /* 0x00017800010b7983 */ /* 0x000f220000300800 */
[----:B------:R-:W-:-:S03]  /*6f10*/  ISETP.GT.U32.AND P0, PT, R29, R25, PT ;  /* 0x000000191d00720c */ /* 0x000fc60003f04070 */
[----:B------:R-:W-:Y:S01]  /*6f20*/  STL [R1+0x32a8], R3 ;  /* 0x0032a80301007387 */ /* 0x000fe20000100800 */
[----:B------:R-:W-:-:S03]  /*6f30*/  ISETP.GT.U32.AND P4, PT, R29, R13, PT ;  /* 0x0000000d1d00720c */ /* 0x000fc60003f84070 */
[----:B------:R-:W4:Y:S01]  /*6f40*/  LDL.LU R12, [R1+0x174] ;  /* 0x00017400010c7983 */ /* 0x000f220000300800 */
[----:B------:R-:W-:-:S03]  /*6f50*/  @!P2 IMAD.IADD R24, R24, 0x1, -R29 ;  /* 0x000000011818a824 */ /* 0x000fc600078e0a1d */
[----:B------:R-:W4:Y:S01]  /*6f60*/  LDL.LU R21, [R1+0x16c] ;  /* 0x00016c0001157983 */ /* 0x000f220000300800 */
[--C-:B------:R-:W-:Y:S01]  /*6f70*/  @!P5 IMAD.IADD R23, R23, 0x1, -R29.reuse ;  /* 0x000000011717d824 */ /* 0x100fe200078e0a1d */
[----:B------:R-:W-:Y:S01]  /*6f80*/  ISETP.GT.U32.AND P5, PT, R29, R14, PT ;  /* 0x0000000e1d00720c */ /* 0x000fe20003fa4070 */
[----:B------:R-:W-:-:S03]  /*6f90*/  @!P0 IMAD.IADD R25, R25, 0x1, -R29 ;  /* 0x0000000119198824 */ /* 0x000fc600078e0a1d */
[----:B------:R0:W-:Y:S01]  /*6fa0*/  STL [R1+0x38], R23 ;  /* 0x0000381701007387 */ /* 0x0001e20000100800 */
[----:B------:R-:W-:-:S03]  /*6fb0*/  @!P4 IMAD.IADD R13, R13, 0x1, -R29 ;  /* 0x000000010d0dc824 */ /* 0x000fc600078e0a1d */
[----:B0-----:R-:W4:Y:S05]  /*6fc0*/  LDL.LU R23, [R1+0x1c] ;  /* 0x00001c0001177983 */ /* 0x001f2a0000300800 */
[----:B------:R-:W-:Y:S01]  /*6fd0*/  @!P5 IMAD.IADD R14, R14, 0x1, -R29 ;  /* 0x000000010e0ed824 */ /* 0x000fe200078e0a1d */
[----:B------:R0:W-:Y:S04]  /*6fe0*/  STL [R1+0x34], R24 ;  /* 0x0000341801007387 */ /* 0x0001e80000100800 */
[----:B0-----:R-:W4:Y:S04]  /*6ff0*/  LDL.LU R24, [R1+0x154] ;  /* 0x0001540001187983 */ /* 0x001f280000300800 */
[----:B------:R0:W-:Y:S04]  /*7000*/  STL [R1+0x30], R25 ;  /* 0x0000301901007387 */ /* 0x0001e80000100800 */
[----:B0-----:R-:W4:Y:S01]  /*7010*/  LDL.LU R25, [R1+0x164] ;  /* 0x0001640001197983 */ /* 0x001f220000300800 */
[----:B--2---:R-:W-:-:S02]  /*7020*/  ISETP.GT.U32.AND P1, PT, R29, R16, PT ;  /* 0x000000101d00720c */ /* 0x004fc40003f24070 */
[----:B------:R-:W-:-:S11]  /*7030*/  ISETP.GT.U32.AND P3, PT, R29, R26, PT ;  /* 0x0000001a1d00720c */ /* 0x000fd60003f64070 */
[----:B------:R-:W-:Y:S01]  /*7040*/  @!P1 IMAD.IADD R16, R16, 0x1, -R29 ;  /* 0x0000000110109824 */ /* 0x000fe200078e0a1d */
[----:B------:R-:W-:-:S04]  /*7050*/  ISETP.GT.U32.AND P1, PT, R29, R8, PT ;  /* 0x000000081d00720c */ /* 0x000fc80003f24070 */
[C---:B------:R-:W-:Y:S01]  /*7060*/  ISETP.GT.U32.AND P2, PT, R29.reuse, R16, PT ;  /* 0x000000101d00720c */ /* 0x040fe20003f44070 */
[----:B------:R-:W-:Y:S01]  /*7070*/  @!P3 IMAD.IADD R26, R26, 0x1, -R29 ;  /* 0x000000011a1ab824 */ /* 0x000fe200078e0a1d */
[----:B------:R-:W-:-:S07]  /*7080*/  ISETP.GT.U32.AND P3, PT, R29, R9, PT ;  /* 0x000000091d00720c */ /* 0x000fce0003f64070 */
[----:B------:R-:W-:-:S04]  /*7090*/  @!P1 IMAD.IADD R8, R8, 0x1, -R29 ;  /* 0x0000000108089824 */ /* 0x000fc800078e0a1d */
[--C-:B------:R-:W-:Y:S01]  /*70a0*/  @!P2 IMAD.IADD R16, R16, 0x1, -R29.reuse ;  /* 0x000000011010a824 */ /* 0x100fe200078e0a1d */
[----:B------:R-:W-:Y:S01]  /*70b0*/  STL [R1+0x2c], R8 ;  /* 0x00002c0801007387 */ /* 0x000fe20000100800 */
[----:B------:R-:W-:-:S05]  /*70c0*/  @!P3 IMAD.IADD R9, R9, 0x1, -R29 ;  /* 0x000000010909b824 */ /* 0x000fca00078e0a1d */
[----:B------:R-:W-:Y:S04]  /*70d0*/  STL [R1+0x28], R9 ;  /* 0x0000280901007387 */ /* 0x000fe80000100800 */
[----:B------:R-:W-:Y:S04]  /*70e0*/  STL [R1+0x1ac], R13 ;  /* 0x0001ac0d01007387 */ /* 0x000fe80000100800 */
[----:B------:R0:W-:Y:S04]  /*70f0*/  STL [R1+0x1a4], R16 ;  /* 0x0001a41001007387 */ /* 0x0001e80000100800 */
[----:B------:R-:W-:Y:S04]  /*7100*/  STL [R1+0x1a0], R14 ;  /* 0x0001a00e01007387 */ /* 0x000fe80000100800 */
[----:B0-----:R-:W2:Y:S01]  /*7110*/  LDL R16, [R1+0x2f58] ;  /* 0x002f580001107983 */ /* 0x001ea20000100800 */
[----:B------:R-:W-:-:S13]  /*7120*/  ISETP.GT.U32.AND P6, PT, R29, R15, PT ;  /* 0x0000000f1d00720c */ /* 0x000fda0003fc4070 */
[----:B------:R-:W-:Y:S01]  /*7130*/  @!P6 IMAD.IADD R15, R15, 0x1, -R29 ;  /* 0x000000010f0fe824 */ /* 0x000fe200078e0a1d */
[C---:B------:R-:W-:Y:S02]  /*7140*/  ISETP.GT.U32.AND P6, PT, R29.reuse, R26, PT ;  /* 0x0000001a1d00720c */ /* 0x040fe40003fc4070 */
[C---:B-----5:R-:W-:Y:S02]  /*7150*/  ISETP.GT.U32.AND P1, PT, R29.reuse, R17, PT ;  /* 0x000000111d00720c */ /* 0x060fe40003f24070 */
[C---:B------:R-:W-:Y:S02]  /*7160*/  ISETP.GT.U32.AND P3, PT, R29.reuse, R18, PT ;  /* 0x000000121d00720c */ /* 0x040fe40003f64070 */
[----:B---3--:R-:W-:-:S07]  /*7170*/  ISETP.GT.U32.AND P4, PT, R29, R19, PT ;  /* 0x000000131d00720c */ /* 0x008fce0003f84070 */
[--C-:B------:R-:W-:Y:S02]  /*7180*/  @!P6 IMAD.IADD R26, R26, 0x1, -R29.reuse ;  /* 0x000000011a1ae824 */ /* 0x100fe400078e0a1d */
[--C-:B------:R-:W-:Y:S01]  /*7190*/  @!P1 IMAD.IADD R17, R17, 0x1, -R29.reuse ;  /* 0x0000000111119824 */ /* 0x100fe200078e0a1d */
[C---:B------:R-:W-:Y:S01]  /*71a0*/  ISETP.GT.U32.AND P0, PT, R29.reuse, R15, PT ;  /* 0x0000000f1d00720c */ /* 0x040fe20003f04070 */
[--C-:B------:R-:W-:Y:S01]  /*71b0*/  @!P3 IMAD.IADD R18, R18, 0x1, -R29.reuse ;  /* 0x000000011212b824 */ /* 0x100fe200078e0a1d */
[----:B----4-:R-:W-:Y:S01]  /*71c0*/  ISETP.GT.U32.AND P5, PT, R29, R20, PT ;  /* 0x000000141d00720c */ /* 0x010fe20003fa4070 */
[----:B------:R-:W-:Y:S01]  /*71d0*/  @!P4 IMAD.IADD R19, R19, 0x1, -R29 ;  /* 0x000000011313c824 */ /* 0x000fe200078e0a1d */
[C---:B------:R-:W-:Y:S02]  /*71e0*/  ISETP.GT.U32.AND P6, PT, R29.reuse, R10, PT ;  /* 0x0000000a1d00720c */ /* 0x040fe40003fc4070 */
[C---:B------:R-:W-:Y:S02]  /*71f0*/  ISETP.GT.U32.AND P1, PT, R29.reuse, R11, PT ;  /* 0x0000000b1d00720c */ /* 0x040fe40003f24070 */
[----:B------:R-:W-:-:S02]  /*7200*/  ISETP.GT.U32.AND P3, PT, R29, R12, PT ;  /* 0x0000000c1d00720c */ /* 0x000fc40003f64070 */
[----:B------:R-:W-:-:S07]  /*7210*/  ISETP.GT.U32.AND P4, PT, R29, R21, PT ;  /* 0x000000151d00720c */ /* 0x000fce0003f84070 */
[--C-:B------:R-:W-:Y:S01]  /*7220*/  @!P6 IMAD.IADD R10, R10, 0x1, -R29.reuse ;  /* 0x000000010a0ae824 */ /* 0x100fe200078e0a1d */
[----:B------:R-:W-:Y:S01]  /*7230*/  ISETP.GT.U32.AND P6, PT, R29, R17, PT ;  /* 0x000000111d00720c */ /* 0x000fe20003fc4070 */
[--C-:B------:R-:W-:Y:S01]  /*7240*/  @!P1 IMAD.IADD R11, R11, 0x1, -R29.reuse ;  /* 0x000000010b0b9824 */ /* 0x100fe200078e0a1d */
[----:B------:R-:W-:Y:S01]  /*7250*/  ISETP.GT.U32.AND P1, PT, R29, R18, PT ;  /* 0x000000121d00720c */ /* 0x000fe20003f24070 */
[--C-:B------:R-:W-:Y:S02]  /*7260*/  @!P5 IMAD.IADD R20, R20, 0x1, -R29.reuse ;  /* 0x000000011414d824 */ /* 0x100fe400078e0a1d */
[--C-:B------:R-:W-:Y:S02]  /*7270*/  @!P0 IMAD.IADD R15, R15, 0x1, -R29.reuse ;  /* 0x000000010f0f8824 */ /* 0x100fe400078e0a1d */
[----:B------:R-:W-:Y:S01]  /*7280*/  @!P3 IMAD.IADD R12, R12, 0x1, -R29 ;  /* 0x000000010c0cb824 */ /* 0x000fe200078e0a1d */
[C---:B------:R-:W-:Y:S01]  /*7290*/  ISETP.GT.U32.AND P3, PT, R29.reuse, R19, PT ;  /* 0x000000131d00720c */ /* 0x040fe20003f64070 */
[----:B------:R-:W-:-:S02]  /*72a0*/  IMAD R5, R29, R0, R5 ;  /* 0x000000001d057224 */ /* 0x000fc400078e0205 */
[----:B------:R-:W-:Y:S01]  /*72b0*/  IMAD.HI.U32 R0, R28, R2, RZ ;  /* 0x000000021c007227 */ /* 0x000fe200078e00ff */
[----:B------:R0:W-:Y:S03]  /*72c0*/  STL [R1+0x24], R26 ;  /* 0x0000241a01007387 */ /* 0x0001e60000100800 */
[--C-:B------:R-:W-:Y:S01]  /*72d0*/  @!P4 IMAD.IADD R21, R21, 0x1, -R29.reuse ;  /* 0x000000011515c824 */ /* 0x100fe200078e0a1d */
[----:B------:R-:W-:Y:S01]  /*72e0*/  ISETP.GT.U32.AND P4, PT, R29, R20, PT ;  /* 0x000000141d00720c */ /* 0x000fe20003f84070 */
[----:B------:R1:W-:Y:S01]  /*72f0*/  STL [R1+0x1a8], R15 ;  /* 0x0001a80f01007387 */ /* 0x0003e20000100800 */
[----:B------:R-:W-:Y:S02]  /*7300*/  IMAD.MOV R0, RZ, RZ, -R0 ;  /* 0x000000ffff007224 */ /* 0x000fe400078e0a00 */
[----:B------:R-:W-:Y:S01]  /*7310*/  @!P6 IMAD.IADD R17, R17, 0x1, -R29 ;  /* 0x000000011111e824 */ /* 0x000fe200078e0a1d */
[----:B0-----:R-:W3:Y:S01]  /*7320*/  LDL.LU R26, [R1+0x15c] ;  /* 0x00015c00011a7983 */ /* 0x001ee20000300800 */
[----:B------:R-:W-:-:S03]  /*7330*/  IMAD R2, R29, R0, R2 ;  /* 0x000000001d027224 */ /* 0x000fc600078e0202 */
[----:B------:R-:W4:Y:S01]  /*7340*/  LDL.LU R13, [R1+0x130] ;  /* 0x00013000010d7983 */ /* 0x000f220000300800 */
[----:B------:R-:W-:-:S03]  /*7350*/  @!P1 IMAD.IADD R18, R18, 0x1, -R29 ;  /* 0x0000000112129824 */ /* 0x000fc600078e0a1d */
[----:B------:R-:W5:Y:S01]  /*7360*/  LDL.LU R14, [R1+0x150] ;  /* 0x00015000010e7983 */ /* 0x000f620000300800 */
[----:B------:R-:W-:-:S03]  /*7370*/  @!P3 IMAD.IADD R19, R19, 0x1, -R29 ;  /* 0x000000011313b824 */ /* 0x000fc600078e0a1d */
[----:B-1----:R-:W5:Y:S01]  /*7380*/  LDL.LU R15, [R1+0x138] ;  /* 0x00013800010f7983 */ /* 0x002f620000300800 */
[----:B------:R-:W-:Y:S01]  /*7390*/  @!P4 IMAD.IADD R20, R20, 0x1, -R29 ;  /* 0x000000011414c824 */ /* 0x000fe200078e0a1d */
[----:B--2---:R-:W-:Y:S02]  /*73a0*/  IABS R0, R16 ;  /* 0x0000001000007213 */ /* 0x004fe40000000000 */
[----:B------:R-:W2:Y:S04]  /*73b0*/  LDL.LU R16, [R1+0x14c] ;  /* 0x00014c0001107983 */ /* 0x000ea80000300800 */
[----:B------:R0:W-:Y:S04]  /*73c0*/  STL [R1+0x20], R17 ;  /* 0x0000201101007387 */ /* 0x0001e80000100800 */
[----:B0-----:R-:W2:Y:S04]  /*73d0*/  LDL.LU R17, [R1+0x13c] ;  /* 0x00013c0001117983 */ /* 0x001ea80000300800 */
[----:B------:R0:W-:Y:S04]  /*73e0*/  STL [R1+0x190], R18 ;  /* 0x0001901201007387 */ /* 0x0001e80000100800 */
[----:B------:R-:W2:Y:S04]  /*73f0*/  LDL.LU R8, [R1+0x134] ;  /* 0x0001340001087983 */ /* 0x000ea80000300800 */
[----:B------:R1:W-:Y:S04]  /*7400*/  STL [R1+0x19c], R19 ;  /* 0x00019c1301007387 */ /* 0x0003e80000100800 */
[----:B------:R-:W2:Y:S04]  /*7410*/  LDL.LU R9, [R1+0x108] ;  /* 0x0001080001097983 */ /* 0x000ea80000300800 */
[----:B------:R1:W-:Y:S04]  /*7420*/  STL [R1+0x198], R20 ;  /* 0x0001981401007387 */ /* 0x0003e80000100800 */
[----:B0-----:R-:W2:Y:S01]  /*7430*/  LDL.LU R18, [R1+0x11c] ;  /* 0x00011c0001127983 */ /* 0x001ea20000300800 */
[----:B------:R-:W-:-:S02]  /*7440*/  ISETP.GT.U32.AND P2, PT, R29, R22, PT ;  /* 0x000000161d00720c */ /* 0x000fc40003f44070 */
[C---:B------:R-:W-:Y:S01]  /*7450*/  ISETP.GT.U32.AND P0, PT, R29.reuse, R27, PT ;  /* 0x0000001b1d00720c */ /* 0x040fe20003f04070 */
[----:B-1----:R-:W2:Y:S01]  /*7460*/  LDL.LU R19, [R1+0x12c] ;  /* 0x00012c0001137983 */ /* 0x002ea20000300800 */
[----:B------:R-:W-:-:S09]  /*7470*/  ISETP.GT.U32.AND P5, PT, R29, R23, PT ;  /* 0x000000171d00720c */ /* 0x000fd20003fa4070 */
[--C-:B------:R-:W-:Y:S01]  /*7480*/  @!P2 IMAD.IADD R22, R22, 0x1, -R29.reuse ;  /* 0x000000011616a824 */ /* 0x100fe200078e0a1d */
[----:B------:R-:W-:Y:S01]  /*7490*/  ISETP.GT.U32.AND P2, PT, R29, R24, PT ;  /* 0x000000181d00720c */ /* 0x000fe20003f44070 */
[--C-:B------:R-:W-:Y:S01]  /*74a0*/  @!P0 IMAD.IADD R27, R27, 0x1, -R29.reuse ;  /* 0x000000011b1b8824 */ /* 0x100fe200078e0a1d */
[----:B------:R-:W-:Y:S01]  /*74b0*/  ISETP.GT.U32.AND P0, PT, R29, R25, PT ;  /* 0x000000191d00720c */ /* 0x000fe20003f04070 */
[----:B------:R-:W-:Y:S01]  /*74c0*/  @!P5 IMAD.IADD R23, R23, 0x1, -R29 ;  /* 0x000000011717d824 */ /* 0x000fe200078e0a1d */
[C---:B------:R-:W-:Y:S02]  /*74d0*/  ISETP.GT.U32.AND P5, PT, R29.reuse, R22, PT ;  /* 0x000000161d00720c */ /* 0x040fe40003fa4070 */
[----:B------:R-:W-:-:S07]  /*74e0*/  ISETP.GT.U32.AND P1, PT, R29, R11, PT ;  /* 0x0000000b1d00720c */ /* 0x000fce0003f24070 */
[--C-:B------:R-:W-:Y:S01]  /*74f0*/  @!P2 IMAD.IADD R24, R24, 0x1, -R29.reuse ;  /* 0x000000011818a824 */ /* 0x100fe200078e0a1d */
[----:B------:R-:W-:Y:S01]  /*7500*/  ISETP.GT.U32.AND P2, PT, R29, R27, PT ;  /* 0x0000001b1d00720c */ /* 0x000fe20003f44070 */
[--C-:B------:R-:W-:Y:S01]  /*7510*/  @!P0 IMAD.IADD R25, R25, 0x1, -R29.reuse ;  /* 0x0000000119198824 */ /* 0x100fe200078e0a1d */
[C---:B------:R-:W-:Y:S01]  /*7520*/  ISETP.GT.U32.AND P0, PT, R29.reuse, R10, PT ;  /* 0x0000000a1d00720c */ /* 0x040fe20003f04070 */
[--C-:B------:R-:W-:Y:S01]  /*7530*/  @!P5 IMAD.IADD R22, R22, 0x1, -R29.reuse ;  /* 0x000000011616d824 */ /* 0x100fe200078e0a1d */
[C---:B------:R-:W-:Y:S02]  /*7540*/  ISETP.GT.U32.AND P3, PT, R29.reuse, R12, PT ;  /* 0x0000000c1d00720c */ /* 0x040fe40003f64070 */
[----:B------:R-:W-:Y:S01]  /*7550*/  ISETP.GT.U32.AND P6, PT, R29, R25, PT ;  /* 0x000000191d00720c */ /* 0x000fe20003fc4070 */
[--C-:B------:R-:W-:Y:S01]  /*7560*/  @!P1 IMAD.IADD R11, R11, 0x1, -R29.reuse ;  /* 0x000000010b0b9824 */ /* 0x100fe200078e0a1d */
[----:B------:R0:W-:Y:S04]  /*7570*/  STL [R1+0x168], R22 ;  /* 0x0001681601007387 */ /* 0x0001e80000100800 */
[----:B------:R-:W2:Y:S01]  /*7580*/  LDL.LU R20, [R1+0x120] ;  /* 0x0001200001147983 */ /* 0x000ea20000300800 */
[----:B------:R-:W-:-:S02]  /*7590*/  @!P2 IMAD.IADD R27, R27, 0x1, -R29 ;  /* 0x000000011b1ba824 */ /* 0x000fc400078e0a1d */
[----:B------:R-:W-:Y:S01]  /*75a0*/  @!P0 IMAD.IADD R10, R10, 0x1, -R29 ;  /* 0x000000010a0a8824 */ /* 0x000fe200078e0a1d */
[----:B0-----:R-:W2:Y:S01]  /*75b0*/  LDL.LU R22, [R1+0x118] ;  /* 0x0001180001167983 */ /* 0x001ea20000300800 */
[----:B---3--:R-:W-:-:S03]  /*75c0*/  ISETP.GT.U32.AND P0, PT, R29, R26, PT ;  /* 0x0000001a1d00720c */ /* 0x008fc60003f04070 */
[----:B------:R0:W-:Y:S01]  /*75d0*/  STL [R1+0x188], R27 ;  /* 0x0001881b01007387 */ /* 0x0001e20000100800 */
[----:B----4-:R-:W-:Y:S01]  /*75e0*/  ISETP.GT.U32.AND P1, PT, R29, R13, PT ;  /* 0x0000000d1d00720c */ /* 0x010fe20003f24070 */
[--C-:B------:R-:W-:Y:S02]  /*75f0*/  @!P6 IMAD.IADD R25, R25, 0x1, -R29.reuse ;  /* 0x000000011919e824 */ /* 0x100fe400078e0a1d */
[----:B0-----:R-:W3:Y:S01]  /*7600*/  LDL.LU R27, [R1+0x18] ;  /* 0x00001800011b7983 */ /* 0x001ee20000300800 */
[----:B------:R-:W-:Y:S01]  /*7610*/  @!P3 IMAD.IADD R12, R12, 0x1, -R29 ;  /* 0x000000010c0cb824 */ /* 0x000fe200078e0a1d */
[----:B------:R-:W-:-:S04]  /*7620*/  ISETP.GT.U32.AND P4, PT, R29, R21, PT ;  /* 0x000000151d00720c */ /* 0x000fc80003f84070 */
[--C-:B------:R-:W-:Y:S01]  /*7630*/  @!P0 IMAD.IADD R26, R26, 0x1, -R29.reuse ;  /* 0x000000011a1a8824 */ /* 0x100fe200078e0a1d */
[C---:B-----5:R-:W-:Y:S02]  /*7640*/  ISETP.GT.U32.AND P3, PT, R29.reuse, R14, PT ;  /* 0x0000000e1d00720c */ /* 0x060fe40003f64070 */
[----:B------:R-:W-:Y:S01]  /*7650*/  ISETP.GT.U32.AND P5, PT, R29, R23, PT ;  /* 0x000000171d00720c */ /* 0x000fe20003fa4070 */
[--C-:B------:R-:W-:Y:S01]  /*7660*/  @!P1 IMAD.IADD R13, R13, 0x1, -R29.reuse ;  /* 0x000000010d0d9824 */ /* 0x100fe200078e0a1d */
[----:B------:R-:W-:Y:S01]  /*7670*/  ISETP.GT.U32.AND P2, PT, R29, R24, PT ;  /* 0x000000181d00720c */ /* 0x000fe20003f44070 */
[----:B------:R-:W-:Y:S03]  /*7680*/  STL [R1+0x170], R10 ;  /* 0x0001700a01007387 */ /* 0x000fe60000100800 */
[----:B------:R-:W-:-:S05]  /*7690*/  @!P4 IMAD.IADD R21, R21, 0x1, -R29 ;  /* 0x000000011515c824 */ /* 0x000fca00078e0a1d */
[--C-:B------:R-:W-:Y:S02]  /*76a0*/  @!P3 IMAD.IADD R14, R14, 0x1, -R29.reuse ;  /* 0x000000010e0eb824 */ /* 0x100fe400078e0a1d */
[--C-:B------:R-:W-:Y:S01]  /*76b0*/  @!P5 IMAD.IADD R23, R23, 0x1, -R29.reuse ;  /* 0x000000011717d824 */ /* 0x100fe200078e0a1d */
[----:B------:R-:W-:Y:S01]  /*76c0*/  STL [R1+0x178], R11 ;  /* 0x0001780b01007387 */ /* 0x000fe20000100800 */
[----:B------:R-:W-:-:S03]  /*76d0*/  @!P2 IMAD.IADD R24, R24, 0x1, -R29 ;  /* 0x000000011818a824 */ /* 0x000fc600078e0a1d */
[----:B------:R-:W-:Y:S04]  /*76e0*/  STL [R1+0x174], R12 ;  /* 0x0001740c01007387 */ /* 0x000fe80000100800 */
[----:B------:R-:W-:Y:S04]  /*76f0*/  STL [R1+0x16c], R21 ;  /* 0x00016c1501007387 */ /* 0x000fe80000100800 */
[----:B------:R-:W-:Y:S04]  /*7700*/  STL [R1+0x1c], R23 ;  /* 0x00001c1701007387 */ /* 0x000fe80000100800 */
[----:B------:R0:W-:Y:S04]  /*7710*/  STL [R1+0x154], R24 ;  /* 0x0001541801007387 */ /* 0x0001e80000100800 */
[----:B0-----:R-:W4:Y:S04]  /*7720*/  LDL.LU R24, [R1+0xfc] ;  /* 0x0000fc0001187983 */ /* 0x001f280000300800 */
[----:B------:R-:W5:Y:S04]  /*7730*/  LDL.LU R10, [R1+0x104] ;  /* 0x00010400010a7983 */ /* 0x000f680000300800 */
[----:B------:R-:W5:Y:S04]  /*7740*/  LDL.LU R21, [R1+0x100] ;  /* 0x0001000001157983 */ /* 0x000f680000300800 */
[----:B------:R0:W-:Y:S04]  /*7750*/  STL [R1+0x164], R25 ;  /* 0x0001641901007387 */ /* 0x0001e80000100800 */
[----:B------:R-:W5:Y:S04]  /*7760*/  LDL.LU R23, [R1+0xf8] ;  /* 0x0000f80001177983 */ /* 0x000f680000300800 */
[----:B0-----:R-:W5:Y:S01]  /*7770*/  LDL.LU R25, [R1+0xdc] ;  /* 0x0000dc0001197983 */ /* 0x001f620000300800 */
[----:B--2---:R-:W-:-:S02]  /*7780*/  ISETP.GT.U32.AND P6, PT, R29, R8, PT ;  /* 0x000000081d00720c */ /* 0x004fc40003fc4070 */
[C---:B------:R-:W-:Y:S02]  /*7790*/  ISETP.GT.U32.AND P0, PT, R29.reuse, R9, PT ;  /* 0x000000091d00720c */ /* 0x040fe40003f04070 */
[----:B------:R-:W-:-:S09]  /*77a0*/  ISETP.GT.U32.AND P1, PT, R29, R18, PT ;  /* 0x000000121d00720c */ /* 0x000fd20003f24070 */
[--C-:B------:R-:W-:Y:S01]  /*77b0*/  @!P6 IMAD.IADD R8, R8, 0x1, -R29.reuse ;  /* 0x000000010808e824 */ /* 0x100fe200078e0a1d */
[----:B------:R-:W-:Y:S01]  /*77c0*/  ISETP.GT.U32.AND P6, PT, R29, R26, PT ;  /* 0x0000001a1d00720c */ /* 0x000fe20003fc4070 */
[--C-:B------:R-:W-:Y:S01]  /*77d0*/  @!P0 IMAD.IADD R9, R9, 0x1, -R29.reuse ;  /* 0x0000000109098824 */ /* 0x100fe200078e0a1d */
[C---:B------:R-:W-:Y:S01]  /*77e0*/  ISETP.GT.U32.AND P0, PT, R29.reuse, R13, PT ;  /* 0x0000000d1d00720c */ /* 0x040fe20003f04070 */
[----:B------:R-:W-:Y:S01]  /*77f0*/  @!P1 IMAD.IADD R18, R18, 0x1, -R29 ;  /* 0x0000000112129824 */ /* 0x000fe200078e0a1d */
[----:B------:R-:W-:-:S09]  /*7800*/  ISETP.GT.U32.AND P1, PT, R29, R14, PT ;  /* 0x0000000e1d00720c */ /* 0x000fd20003f24070 */
[--C-:B------:R-:W-:Y:S02]  /*7810*/  @!P6 IMAD.IADD R26, R26, 0x1, -R29.reuse ;  /* 0x000000011a1ae824 */ /* 0x100fe400078e0a1d */
[----:B------:R-:W-:-:S03]  /*7820*/  @!P0 IMAD.IADD R13, R13, 0x1, -R29 ;  /* 0x000000010d0d8824 */ /* 0x000fc600078e0a1d */
[----:B------:R0:W-:Y:S01]  /*7830*/  STL [R1+0x15c], R26 ;  /* 0x00015c1a01007387 */ /* 0x0001e20000100800 */
[----:B------:R-:W-:-:S03]  /*7840*/  @!P1 IMAD.IADD R14, R14, 0x1, -R29 ;  /* 0x000000010e0e9824 */ /* 0x000fc600078e0a1d */
[----:B0-----:R-:W2:Y:S04]  /*7850*/  LDL.LU R26, [R1+0xe8] ;  /* 0x0000e800011a7983 */ /* 0x001ea80000300800 */
[----:B------:R-:W2:Y:S04]  /*7860*/  LDL.LU R11, [R1+0xf4] ;  /* 0x0000f400010b7983 */ /* 0x000ea80000300800 */
[----:B------:R0:W-:Y:S04]  /*7870*/  STL [R1+0x130], R13 ;  /* 0x0001300d01007387 */ /* 0x0001e80000100800 */
[----:B------:R-:W2:Y:S04]  /*7880*/  LDL.LU R12, [R1+0xf0] ;  /* 0x0000f000010c7983 */ /* 0x000ea80000300800 */
[----:B------:R1:W-:Y:S04]  /*7890*/  STL [R1+0x150], R14 ;  /* 0x0001500e01007387 */ /* 0x0003e80000100800 */
[----:B0-----:R-:W2:Y:S04]  /*78a0*/  LDL.LU R13, [R1+0xe0] ;  /* 0x0000e000010d7983 */ /* 0x001ea80000300800 */
[----:B-1----:R-:W2:Y:S01]  /*78b0*/  LDL.LU R14, [R1+0xbc] ;  /* 0x0000bc00010e7983 */ /* 0x002ea20000300800 */
[----:B------:R-:W-:-:S02]  /*78c0*/  ISETP.GT.U32.AND P4, PT, R29, R15, PT ;  /* 0x0000000f1d00720c */ /* 0x000fc40003f84070 */
[C---:B------:R-:W-:Y:S02]  /*78d0*/  ISETP.GT.U32.AND P5, PT, R29.reuse, R16, PT ;  /* 0x000000101d00720c */ /* 0x040fe40003fa4070 */
[C---:B------:R-:W-:Y:S02]  /*78e0*/  ISETP.GT.U32.AND P2, PT, R29.reuse, R17, PT ;  /* 0x000000111d00720c */ /* 0x040fe40003f44070 */
[----:B------:R-:W-:-:S07]  /*78f0*/  ISETP.GT.U32.AND P3, PT, R29, R19, PT ;  /* 0x000000131d00720c */ /* 0x000fce0003f64070 */
[--C-:B------:R-:W-:Y:S01]  /*7900*/  @!P4 IMAD.IADD R15, R15, 0x1, -R29.reuse ;  /* 0x000000010f0fc824 */ /* 0x100fe200078e0a1d */
[C---:B------:R-:W-:Y:S01]  /*7910*/  ISETP.GT.U32.AND P4, PT, R29.reuse, R20, PT ;  /* 0x000000141d00720c */ /* 0x040fe20003f84070 */
[--C-:B------:R-:W-:Y:S01]  /*7920*/  @!P5 IMAD.IADD R16, R16, 0x1, -R29.reuse ;  /* 0x000000011010d824 */ /* 0x100fe200078e0a1d */
[----:B------:R-:W-:Y:S01]  /*7930*/  ISETP.GT.U32.AND P5, PT, R29, R22, PT ;  /* 0x000000161d00720c */ /* 0x000fe20003fa4070 */
[--C-:B------:R-:W-:Y:S01]  /*7940*/  @!P2 IMAD.IADD R17, R17, 0x1, -R29.reuse ;  /* 0x000000011111a824 */ /* 0x100fe200078e0a1d */
[----:B---3--:R-:W-:Y:S01]  /*7950*/  ISETP.GT.U32.AND P2, PT, R29, R27, PT ;  /* 0x0000001b1d00720c */ /* 0x008fe20003f44070 */
[----:B------:R-:W-:Y:S01]  /*7960*/  @!P3 IMAD.IADD R19, R19, 0x1, -R29 ;  /* 0x000000011313b824 */ /* 0x000fe200078e0a1d */
[C---:B------:R-:W-:Y:S02]  /*7970*/  ISETP.GT.U32.AND P3, PT, R29.reuse, R15, PT ;  /* 0x0000000f1d00720c */ /* 0x040fe40003f64070 */
[----:B------:R-:W-:-:S05]  /*7980*/  ISETP.GT.U32.AND P0, PT, R29, R9, PT ;  /* 0x000000091d00720c */ /* 0x000fca0003f04070 */
[--C-:B------:R-:W-:Y:S01]  /*7990*/  @!P4 IMAD.IADD R20, R20, 0x1, -R29.reuse ;  /* 0x000000011414c824 */ /* 0x100fe200078e0a1d */
[C---:B------:R-:W-:Y:S01]  /*79a0*/  ISETP.GT.U32.AND P4, PT, R29.reuse, R16, PT ;  /* 0x000000101d00720c */ /* 0x040fe20003f84070 */
[--C-:B------:R-:W-:Y:S01]  /*79b0*/  @!P5 IMAD.IADD R22, R22, 0x1, -R29.reuse ;  /* 0x000000011616d824 */ /* 0x100fe200078e0a1d */
[----:B------:R-:W-:Y:S01]  /*79c0*/  ISETP.GT.U32.AND P5, PT, R29, R17, PT ;  /* 0x000000111d00720c */ /* 0x000fe20003fa4070 */
[--C-:B------:R-:W-:Y:S01]  /*79d0*/  @!P2 IMAD.IADD R27, R27, 0x1, -R29.reuse ;  /* 0x000000011b1ba824 */ /* 0x100fe200078e0a1d */
[----:B------:R-:W-:Y:S01]  /*79e0*/  ISETP.GT.U32.AND P2, PT, R29, R8, PT ;  /* 0x000000081d00720c */ /* 0x000fe20003f44070 */
[--C-:B------:R-:W-:Y:S01]  /*79f0*/  @!P3 IMAD.IADD R15, R15, 0x1, -R29.reuse ;  /* 0x000000010f0fb824 */ /* 0x100fe200078e0a1d */
[C---:B------:R-:W-:Y:S02]  /*7a00*/  ISETP.GT.U32.AND P1, PT, R29.reuse, R18, PT ;  /* 0x000000121d00720c */ /* 0x040fe40003f24070 */
[----:B------:R-:W-:Y:S01]  /*7a10*/  ISETP.GT.U32.AND P6, PT, R29, R27, PT ;  /* 0x0000001b1d00720c */ /* 0x000fe20003fc4070 */
[--C-:B------:R-:W-:Y:S01]  /*7a20*/  @!P0 IMAD.IADD R9, R9, 0x1, -R29.reuse ;  /* 0x0000000109098824 */ /* 0x100fe200078e0a1d */
[----:B------:R0:W-:Y:S03]  /*7a30*/  STL [R1+0x138], R15 ;  /* 0x0001380f01007387 */ /* 0x0001e60000100800 */
[----:B------:R-:W-:-:S02]  /*7a40*/  @!P4 IMAD.IADD R16, R16, 0x1, -R29 ;  /* 0x000000011010c824 */ /* 0x000fc400078e0a1d */
[--C-:B------:R-:W-:Y:S02]  /*7a50*/  @!P5 IMAD.IADD R17, R17, 0x1, -R29.reuse ;  /* 0x000000011111d824 */ /* 0x100fe400078e0a1d */
[----:B------:R-:W-:Y:S01]  /*7a60*/  @!P2 IMAD.IADD R8, R8, 0x1, -R29 ;  /* 0x000000010808a824 */ /* 0x000fe200078e0a1d */
[----:B0-----:R-:W3:Y:S01]  /*7a70*/  LDL.LU R15, [R1+0xc4] ;  /* 0x0000c400010f7983 */ /* 0x001ee20000300800 */
[----:B----4-:R-:W-:-:S03]  /*7a80*/  ISETP.GT.U32.AND P2, PT, R29, R24, PT ;  /* 0x000000181d00720c */ /* 0x010fc60003f44070 */
[----:B------:R0:W-:Y:S01]  /*7a90*/  STL [R1+0x14c], R16 ;  /* 0x00014c1001007387 */ /* 0x0001e20000100800 */
[C---:B-----5:R-:W-:Y:S02]  /*7aa0*/  ISETP.GT.U32.AND P0, PT, R29.reuse, R10, PT ;  /* 0x0000000a1d00720c */ /* 0x060fe40003f04070 */
[----:B------:R-:W-:Y:S01]  /*7ab0*/  ISETP.GT.U32.AND P3, PT, R29, R19, PT ;  /* 0x000000131d00720c */ /* 0x000fe20003f64070 */
[----:B0-----:R-:W4:Y:S04]  /*7ac0*/  LDL.LU R16, [R1+0xd8] ;  /* 0x0000d80001107983 */ /* 0x001f280000300800 */
[----:B------:R0:W-:Y:S01]  /*7ad0*/  STL [R1+0x13c], R17 ;  /* 0x00013c1101007387 */ /* 0x0001e20000100800 */
[--C-:B------:R-:W-:Y:S01]  /*7ae0*/  @!P6 IMAD.IADD R27, R27, 0x1, -R29.reuse ;  /* 0x000000011b1be824 */ /* 0x100fe200078e0a1d */
[C---:B------:R-:W-:Y:S01]  /*7af0*/  ISETP.GT.U32.AND P4, PT, R29.reuse, R20, PT ;  /* 0x000000141d00720c */ /* 0x040fe20003f84070 */
[--C-:B------:R-:W-:Y:S01]  /*7b00*/  @!P1 IMAD.IADD R18, R18, 0x1, -R29.reuse ;  /* 0x0000000112129824 */ /* 0x100fe200078e0a1d */
[----:B0-----:R-:W5:Y:S01]  /*7b10*/  LDL.LU R17, [R1+0xc8] ;  /* 0x0000c80001117983 */ /* 0x001f620000300800 */
[C---:B------:R-:W-:Y:S01]  /*7b20*/  ISETP.GT.U32.AND P1, PT, R29.reuse, R21, PT ;  /* 0x000000151d00720c */ /* 0x040fe20003f24070 */
[--C-:B------:R-:W-:Y:S01]  /*7b30*/  @!P2 IMAD.IADD R24, R24, 0x1, -R29.reuse ;  /* 0x000000011818a824 */ /* 0x100fe200078e0a1d */
[----:B------:R-:W-:Y:S01]  /*7b40*/  ISETP.GT.U32.AND P5, PT, R29, R22, PT ;  /* 0x000000161d00720c */ /* 0x000fe20003fa4070 */
[----:B------:R-:W-:-:S02]  /*7b50*/  @!P0 IMAD.IADD R10, R10, 0x1, -R29 ;  /* 0x000000010a0a8824 */ /* 0x000fc400078e0a1d */
[----:B------:R-:W-:Y:S01]  /*7b60*/  @!P3 IMAD.IADD R19, R19, 0x1, -R29 ;  /* 0x000000011313b824 */ /* 0x000fe200078e0a1d */
[----:B------:R-:W-:-:S04]  /*7b70*/  ISETP.GT.U32.AND P3, PT, R29, R23, PT ;  /* 0x000000171d00720c */ /* 0x000fc80003f64070 */
[--C-:B------:R-:W-:Y:S01]  /*7b80*/  @!P4 IMAD.IADD R20, R20, 0x1, -R29.reuse ;  /* 0x000000011414c824 */ /* 0x100fe200078e0a1d */
[----:B------:R-:W-:Y:S04]  /*7b90*/  STL [R1+0x134], R8 ;  /* 0x0001340801007387 */ /* 0x000fe80000100800 */
[----:B------:R-:W-:Y:S01]  /*7ba0*/  STL [R1+0x108], R9 ;  /* 0x0001080901007387 */ /* 0x000fe20000100800 */
[--C-:B------:R-:W-:Y:S02]  /*7bb0*/  @!P1 IMAD.IADD R21, R21, 0x1, -R29.reuse ;  /* 0x0000000115159824 */ /* 0x100fe400078e0a1d */
[--C-:B------:R-:W-:Y:S01]  /*7bc0*/  @!P5 IMAD.IADD R22, R22, 0x1, -R29.reuse ;  /* 0x000000011616d824 */ /* 0x100fe200078e0a1d */
[----:B------:R-:W-:Y:S04]  /*7bd0*/  STL [R1+0x11c], R18 ;  /* 0x00011c1201007387 */ /* 0x000fe80000100800 */
[----:B------:R-:W-:Y:S04]  /*7be0*/  STL [R1+0x12c], R19 ;  /* 0x00012c1301007387 */ /* 0x000fe80000100800 */
[----:B------:R-:W-:Y:S04]  /*7bf0*/  STL [R1+0x120], R20 ;  /* 0x0001201401007387 */ /* 0x000fe80000100800 */
[----:B------:R-:W4:Y:S04]  /*7c00*/  LDL R7, [R1+0x2f54] ;  /* 0x002f540001077983 */ /* 0x000f280000100800 */
[----:B------:R-:W-:Y:S01]  /*7c10*/  STL [R1+0x118], R22 ;  /* 0x0001181601007387 */ /* 0x000fe20000100800 */
[----:B------:R-:W-:-:S03]  /*7c20*/  @!P3 IMAD.IADD R23, R23, 0x1, -R29 ;  /* 0x000000011717b824 */ /* 0x000fc600078e0a1d */
[----:B------:R0:W-:Y:S04]  /*7c30*/  STL [R1+0x18], R27 ;  /* 0x0000181b01007387 */ /* 0x0001e80000100800 */
[----:B0-----:R-:W4:Y:S04]  /*7c40*/  LDL.LU R27, [R1+0xc0] ;  /* 0x0000c000011b7983 */ /* 0x001f280000300800 */
[----:B------:R-:W4:Y:S04]  /*7c50*/  LDL.LU R18, [R1+0x14] ;  /* 0x0000140001127983 */ /* 0x000f280000300800 */
[----:B------:R-:W4:Y:S04]  /*7c60*/  LDL.LU R19, [R1+0xb0] ;  /* 0x0000b00001137983 */ /* 0x000f280000300800 */
[----:B------:R-:W4:Y:S04]  /*7c70*/  LDL.LU R20, [R1+0xb4] ;  /* 0x0000b40001147983 */ /* 0x000f280000300800 */
[----:B------:R-:W4:Y:S01]  /*7c80*/  LDL.LU R22, [R1+0xb8] ;  /* 0x0000b80001167983 */ /* 0x000f220000300800 */
[----:B--2---:R-:W-:-:S02]  /*7c90*/  ISETP.GT.U32.AND P6, PT, R29, R11, PT ;  /* 0x0000000b1d00720c */ /* 0x004fc40003fc4070 */
[C---:B------:R-:W-:Y:S02]  /*7ca0*/  ISETP.GT.U32.AND P2, PT, R29.reuse, R12, PT ;  /* 0x0000000c1d00720c */ /* 0x040fe40003f44070 */
[----:B------:R-:W-:-:S09]  /*7cb0*/  ISETP.GT.U32.AND P0, PT, R29, R13, PT ;  /* 0x0000000d1d00720c */ /* 0x000fd20003f04070 */
[--C-:B------:R-:W-:Y:S01]  /*7cc0*/  @!P6 IMAD.IADD R11, R11, 0x1, -R29.reuse ;  /* 0x000000010b0be824 */ /* 0x100fe200078e0a1d */
[C---:B------:R-:W-:Y:S01]  /*7cd0*/  ISETP.GT.U32.AND P6, PT, R29.reuse, R24, PT ;  /* 0x000000181d00720c */ /* 0x040fe20003fc4070 */
[--C-:B------:R-:W-:Y:S01]  /*7ce0*/  @!P2 IMAD.IADD R12, R12, 0x1, -R29.reuse ;  /* 0x000000010c0ca824 */ /* 0x100fe200078e0a1d */
[C---:B------:R-:W-:Y:S02]  /*7cf0*/  ISETP.GT.U32.AND P1, PT, R29.reuse, R14, PT ;  /* 0x0000000e1d00720c */ /* 0x040fe40003f24070 */
[----:B------:R-:W-:Y:S01]  /*7d00*/  ISETP.GT.U32.AND P2, PT, R29, R10, PT ;  /* 0x0000000a1d00720c */ /* 0x000fe20003f44070 */
[----:B------:R-:W-:Y:S01]  /*7d10*/  @!P0 IMAD.IADD R13, R13, 0x1, -R29 ;  /* 0x000000010d0d8824 */ /* 0x000fe200078e0a1d */
[----:B------:R-:W-:-:S07]  /*7d20*/  ISETP.GT.U32.AND P0, PT, R29, R21, PT ;  /* 0x000000151d00720c */ /* 0x000fce0003f04070 */
[--C-:B------:R-:W-:Y:S02]  /*7d30*/  @!P6 IMAD.IADD R24, R24, 0x1, -R29.reuse ;  /* 0x000000011818e824 */ /* 0x100fe400078e0a1d */
[--C-:B------:R-:W-:Y:S01]  /*7d40*/  @!P1 IMAD.IADD R14, R14, 0x1, -R29.reuse ;  /* 0x000000010e0e9824 */ /* 0x100fe200078e0a1d */
[----:B------:R-:W-:Y:S01]  /*7d50*/  ISETP.GT.U32.AND P1, PT, R29, R23, PT ;  /* 0x000000171d00720c */ /* 0x000fe20003f24070 */
[--C-:B------:R-:W-:Y:S01]  /*7d60*/  @!P2 IMAD.IADD R10, R10, 0x1, -R29.reuse ;  /* 0x000000010a0aa824 */ /* 0x100fe200078e0a1d */
[----:B------:R0:W-:Y:S01]  /*7d70*/  STL [R1+0xfc], R24 ;  /* 0x0000fc1801007387 */ /* 0x0001e20000100800 */
[----:B------:R-:W-:-:S03]  /*7d80*/  @!P0 IMAD.IADD R21, R21, 0x1, -R29 ;  /* 0x0000000115158824 */ /* 0x000fc600078e0a1d */
[----:B0-----:R-:W2:Y:S04]  /*7d90*/  LDL.LU R24, [R1+0x98] ;  /* 0x0000980001187983 */ /* 0x001ea80000300800 */
[----:B------:R-:W2:Y:S04]  /*7da0*/  LDL.LU R8, [R1+0xac] ;  /* 0x0000ac0001087983 */ /* 0x000ea80000300800 */
[----:B------:R0:W-:Y:S04]  /*7db0*/  STL [R1+0x104], R10 ;  /* 0x0001040a01007387 */ /* 0x0001e80000100800 */
[----:B------:R-:W2:Y:S04]  /*7dc0*/  LDL.LU R9, [R1+0xa0] ;  /* 0x0000a00001097983 */ /* 0x000ea80000300800 */
[----:B------:R1:W-:Y:S04]  /*7dd0*/  STL [R1+0x100], R21 ;  /* 0x0001001501007387 */ /* 0x0003e80000100800 */
[----:B0-----:R-:W2:Y:S01]  /*7de0*/  LDL.LU R10, [R1+0xa8] ;  /* 0x0000a800010a7983 */ /* 0x001ea20000300800 */
[----:B------:R-:W-:-:S03]  /*7df0*/  @!P1 IMAD.IADD R23, R23, 0x1, -R29 ;  /* 0x0000000117179824 */ /* 0x000fc600078e0a1d */
[----:B-1----:R-:W2:Y:S04]  /*7e00*/  LDL.LU R21, [R1+0xa4] ;  /* 0x0000a40001157983 */ /* 0x002ea80000300800 */
[----:B------:R0:W-:Y:S04]  /*7e10*/  STL [R1+0xf8], R23 ;  /* 0x0000f81701007387 */ /* 0x0001e80000100800 */
[----:B0-----:R-:W2:Y:S01]  /*7e20*/  LDL.LU R23, [R1+0x9c] ;  /* 0x00009c0001177983 */ /* 0x001ea20000300800 */
[C---:B------:R-:W-:Y:S02]  /*7e30*/  ISETP.GT.U32.AND P5, PT, R29.reuse, R26, PT ;  /* 0x0000001a1d00720c */ /* 0x040fe40003fa4070 */
[----:B------:R-:W-:-:S02]  /*7e40*/  ISETP.GT.U32.AND P4, PT, R29, R25, PT ;  /* 0x000000191d00720c */ /* 0x000fc40003f84070 */
[----:B---3--:R-:W-:-:S09]  /*7e50*/  ISETP.GT.U32.AND P3, PT, R29, R15, PT ;  /* 0x0000000f1d00720c */ /* 0x008fd20003f64070 */
[--C-:B------:R-:W-:Y:S01]  /*7e60*/  @!P5 IMAD.IADD R26, R26, 0x1, -R29.reuse ;  /* 0x000000011a1ad824 */ /* 0x100fe200078e0a1d */
[----:B-----5:R-:W-:Y:S01]  /*7e70*/  ISETP.GT.U32.AND P5, PT, R29, R17, PT ;  /* 0x000000111d00720c */ /* 0x020fe20003fa4070 */
[--C-:B------:R-:W-:Y:S01]  /*7e80*/  @!P4 IMAD.IADD R25, R25, 0x1, -R29.reuse ;  /* 0x000000011919c824 */ /* 0x100fe200078e0a1d */
[----:B----4-:R-:W-:Y:S01]  /*7e90*/  ISETP.GT.U32.AND P4, PT, R29, R16, PT ;  /* 0x000000101d00720c */ /* 0x010fe20003f84070 */
[----:B------:R-:W-:Y:S01]  /*7ea0*/  @!P3 IMAD.IADD R15, R15, 0x1, -R29 ;  /* 0x000000010f0fb824 */ /* 0x000fe200078e0a1d */
[C---:B------:R-:W-:Y:S02]  /*7eb0*/  ISETP.GT.U32.AND P2, PT, R29.reuse, R12, PT ;  /* 0x0000000c1d00720c */ /* 0x040fe40003f44070 */
[C---:B------:R-:W-:Y:S02]  /*7ec0*/  ISETP.GT.U32.AND P3, PT, R29.reuse, R25, PT ;  /* 0x000000191d00720c */ /* 0x040fe40003f64070 */
[----:B------:R-:W-:-:S05]  /*7ed0*/  ISETP.GT.U32.AND P0, PT, R29, R13, PT ;  /* 0x0000000d1d00720c */ /* 0x000fca0003f04070 */
[--C-:B------:R-:W-:Y:S01]  /*7ee0*/  @!P5 IMAD.IADD R17, R17, 0x1, -R29.reuse ;  /* 0x000000011111d824 */ /* 0x100fe200078e0a1d */
[C---:B------:R-:W-:Y:S01]  /*7ef0*/  ISETP.GT.U32.AND P5, PT, R29.reuse, R11, PT ;  /* 0x0000000b1d00720c */ /* 0x040fe20003fa4070 */
[--C-:B------:R-:W-:Y:S01]  /*7f00*/  @!P4 IMAD.IADD R16, R16, 0x1, -R29.reuse ;  /* 0x000000011010c824 */ /* 0x100fe200078e0a1d */
[C---:B------:R-:W-:Y:S02]  /*7f10*/  ISETP.GT.U32.AND P4, PT, R29.reuse, R26, PT ;  /* 0x0000001a1d00720c */ /* 0x040fe40003f84070 */
[C---:B------:R-:W-:Y:S02]  /*7f20*/  ISETP.GT.U32.AND P1, PT, R29.reuse, R14, PT ;  /* 0x0000000e1d00720c */ /* 0x040fe40003f24070 */
[----:B------:R-:W-:Y:S01]  /*7f30*/  ISETP.GT.U32.AND P6, PT, R29, R17, PT ;  /* 0x000000111d00720c */ /* 0x000fe20003fc4070 */
[--C-:B------:R-:W-:Y:S02]  /*7f40*/  @!P3 IMAD.IADD R25, R25, 0x1, -R29.reuse ;  /* 0x000000011919b824 */ /* 0x100fe400078e0a1d */
[----:B------:R-:W-:-:S04]  /*7f50*/  @!P2 IMAD.IADD R12, R12, 0x1, -R29 ;  /* 0x000000010c0ca824 */ /* 0x000fc800078e0a1d */
[--C-:B------:R-:W-:Y:S02]  /*7f60*/  @!P5 IMAD.IADD R11, R11, 0x1, -R29.reuse ;  /* 0x000000010b0bd824 */ /* 0x100fe400078e0a1d */
[--C-:B------:R-:W-:Y:S02]  /*7f70*/  @!P4 IMAD.IADD R26, R26, 0x1, -R29.reuse ;  /* 0x000000011a1ac824 */ /* 0x100fe400078e0a1d */
[--C-:B------:R-:W-:Y:S01]  /*7f80*/  @!P0 IMAD.IADD R13, R13, 0x1, -R29.reuse ;  /* 0x000000010d0d8824 */ /* 0x100fe200078e0a1d */
[----:B------:R0:W-:Y:S01]  /*7f90*/  STL [R1+0xdc], R25 ;  /* 0x0000dc1901007387 */ /* 0x0001e20000100800 */
[----:B------:R-:W-:Y:S01]  /*7fa0*/  ISETP.GT.U32.AND P3, PT, R29, R15, PT ;  /* 0x0000000f1d00720c */ /* 0x000fe20003f64070 */
[--C-:B------:R-:W-:Y:S02]  /*7fb0*/  @!P1 IMAD.IADD R14, R14, 0x1, -R29.reuse ;  /* 0x000000010e0e9824 */ /* 0x100fe400078e0a1d */
[----:B------:R-:W-:Y:S01]  /*7fc0*/  @!P6 IMAD.IADD R17, R17, 0x1, -R29 ;  /* 0x000000011111e824 */ /* 0x000fe200078e0a1d */
[----:B0-----:R-:W3:Y:S01]  /*7fd0*/  LDL.LU R25, [R1+0x84] ;  /* 0x0000840001197983 */ /* 0x001ee20000300800 */
[----:B------:R-:W-:-:S02]  /*7fe0*/  ISETP.GT.U32.AND P5, PT, R29, R27, PT ;  /* 0x0000001b1d00720c */ /* 0x000fc40003fa4070 */
[C---:B------:R-:W-:Y:S01]  /*7ff0*/  ISETP.GT.U32.AND P2, PT, R29.reuse, R18, PT ;  /* 0x000000121d00720c */ /* 0x040fe20003f44070 */
[----:B------:R0:W-:Y:S01]  /*8000*/  STL [R1+0xe8], R26 ;  /* 0x0000e81a01007387 */ /* 0x0001e20000100800 */
[----:B------:R-:W-:-:S03]  /*8010*/  ISETP.GT.U32.AND P0, PT, R29, R19, PT ;  /* 0x000000131d00720c */ /* 0x000fc60003f04070 */
[----:B0-----:R-:W4:Y:S01]  /*8020*/  LDL.LU R26, [R1+0x8c] ;  /* 0x00008c00011a7983 */ /* 0x001f220000300800 */
[----:B------:R-:W-:-:S05]  /*8030*/  ISETP.GT.U32.AND P1, PT, R29, R20, PT ;  /* 0x000000141d00720c */ /* 0x000fca0003f24070 */
[--C-:B------:R-:W-:Y:S02]  /*8040*/  @!P5 IMAD.IADD R27, R27, 0x1, -R29.reuse ;  /* 0x000000011b1bd824 */ /* 0x100fe400078e0a1d */
[--C-:B------:R-:W-:Y:S01]  /*8050*/  @!P2 IMAD.IADD R18, R18, 0x1, -R29.reuse ;  /* 0x000000011212a824 */ /* 0x100fe200078e0a1d */
[----:B------:R-:W-:Y:S01]  /*8060*/  ISETP.GT.U32.AND P4, PT, R29, R16, PT ;  /* 0x000000101d00720c */ /* 0x000fe20003f84070 */
[--C-:B------:R-:W-:Y:S02]  /*8070*/  @!P0 IMAD.IADD R19, R19, 0x1, -R29.reuse ;  /* 0x0000000113138824 */ /* 0x100fe400078e0a1d */
[--C-:B------:R-:W-:Y:S01]  /*8080*/  @!P3 IMAD.IADD R15, R15, 0x1, -R29.reuse ;  /* 0x000000010f0fb824 */ /* 0x100fe200078e0a1d */
[----:B------:R-:W-:Y:S01]  /*8090*/  ISETP.GT.U32.AND P3, PT, R29, R22, PT ;  /* 0x000000161d00720c */ /* 0x000fe20003f64070 */
[--C-:B------:R-:W-:Y:S01]  /*80a0*/  @!P1 IMAD.IADD R20, R20, 0x1, -R29.reuse ;  /* 0x0000000114149824 */ /* 0x100fe200078e0a1d */
[----:B------:R0:W-:Y:S07]  /*80b0*/  STL [R1+0xf4], R11 ;  /* 0x0000f40b01007387 */ /* 0x0001ee0000100800 */
[--C-:B------:R-:W-:Y:S01]  /*80c0*/  @!P4 IMAD.IADD R16, R16, 0x1, -R29.reuse ;  /* 0x000000011010c824 */ /* 0x100fe200078e0a1d */
[----:B------:R1:W-:Y:S04]  /*80d0*/  STL [R1+0xf0], R12 ;  /* 0x0000f00c01007387 */ /* 0x0003e80000100800 */
[----:B------:R5:W-:Y:S01]  /*80e0*/  STL [R1+0xe0], R13 ;  /* 0x0000e00d01007387 */ /* 0x000be20000100800 */
[----:B------:R-:W-:-:S03]  /*80f0*/  @!P3 IMAD.IADD R22, R22, 0x1, -R29 ;  /* 0x000000011616b824 */ /* 0x000fc600078e0a1d */
[----:B------:R1:W-:Y:S04]  /*8100*/  STL [R1+0xbc], R14 ;  /* 0x0000bc0e01007387 */ /* 0x0003e80000100800 */
[----:B------:R1:W-:Y:S04]  /*8110*/  STL [R1+0xc4], R15 ;  /* 0x0000c40f01007387 */ /* 0x0003e80000100800 */
[----:B0-----:R-:W4:Y:S04]  /*8120*/  LDL.LU R11, [R1+0x94] ;  /* 0x00009400010b7983 */ /* 0x001f280000300800 */
[----:B------:R-:W-:Y:S04]  /*8130*/  STL [R1+0xd8], R16 ;  /* 0x0000d81001007387 */ /* 0x000fe80000100800 */
[----:B-1----:R-:W4:Y:S04]  /*8140*/  LDL.LU R12, [R1+0x90] ;  /* 0x00009000010c7983 */ /* 0x002f280000300800 */
[----:B------:R-:W-:Y:S04]  /*8150*/  STL [R1+0xc8], R17 ;  /* 0x0000c81101007387 */ /* 0x000fe80000100800 */
[----:B-----5:R-:W5:Y:S04]  /*8160*/  LDL.LU R13, [R1+0x88] ;  /* 0x00008800010d7983 */ /* 0x020f680000300800 */
[----:B------:R-:W5:Y:S04]  /*8170*/  LDL.LU R14, [R1+0x70] ;  /* 0x00007000010e7983 */ /* 0x000f680000300800 */
[----:B------:R-:W5:Y:S01]  /*8180*/  LDL.LU R15, [R1+0x78] ;  /* 0x00007800010f7983 */ /* 0x000f620000300800 */
[----:B--2---:R-:W-:-:S02]  /*8190*/  ISETP.GT.U32.AND P6, PT, R29, R8, PT ;  /* 0x000000081d00720c */ /* 0x004fc40003fc4070 */
[C---:B------:R-:W-:Y:S02]  /*81a0*/  ISETP.GT.U32.AND P5, PT, R29.reuse, R9, PT ;  /* 0x000000091d00720c */ /* 0x040fe40003fa4070 */
        /* <DEDUP_REMOVED lines=9> */
[----:B------:R-:W-:Y:S01]  /*8240*/  @!P0 IMAD.IADD R21, R21, 0x1, -R29 ;  /* 0x0000000115158824 */ /* 0x000fe200078e0a1d */
[----:B------:R-:W-:-:S05]  /*8250*/  ISETP.GT.U32.AND P0, PT, R29, R20, PT ;  /* 0x000000141d00720c */ /* 0x000fca0003f04070 */
[--C-:B------:R-:W-:Y:S02]  /*8260*/  @!P6 IMAD.IADD R27, R27, 0x1, -R29.reuse ;  /* 0x000000011b1be824 */ /* 0x100fe400078e0a1d */
[--C-:B------:R-:W-:Y:S02]  /*8270*/  @!P5 IMAD.IADD R18, R18, 0x1, -R29.reuse ;  /* 0x000000011212d824 */ /* 0x100fe400078e0a1d */
[--C-:B------:R-:W-:Y:S01]  /*8280*/  @!P2 IMAD.IADD R19, R19, 0x1, -R29.reuse ;  /* 0x000000011313a824 */ /* 0x100fe200078e0a1d */
[----:B------:R0:W-:Y:S01]  /*8290*/  STL [R1+0xc0], R27 ;  /* 0x0000c01b01007387 */ /* 0x0001e20000100800 */
[--C-:B------:R-:W-:Y:S01]  /*82a0*/  @!P1 IMAD.IADD R23, R23, 0x1, -R29.reuse ;  /* 0x0000000117179824 */ /* 0x100fe200078e0a1d */
[----:B------:R-:W-:Y:S01]  /*82b0*/  ISETP.GT.U32.AND P1, PT, R29, R22, PT ;  /* 0x000000161d00720c */ /* 0x000fe20003f24070 */
[--C-:B------:R-:W-:Y:S01]  /*82c0*/  @!P0 IMAD.IADD R20, R20, 0x1, -R29.reuse ;  /* 0x0000000114148824 */ /* 0x100fe200078e0a1d */
[----:B0-----:R-:W2:Y:S04]  /*82d0*/  LDL.LU R27, [R1+0x80] ;  /* 0x00008000011b7983 */ /* 0x001ea80000300800 */
[----:B------:R0:W-:Y:S04]  /*82e0*/  STL [R1+0x14], R18 ;  /* 0x0000141201007387 */ /* 0x0001e80000100800 */
[----:B------:R-:W2:Y:S04]  /*82f0*/  LDL.LU R16, [R1+0x7c] ;  /* 0x00007c0001107983 */ /* 0x000ea80000300800 */
[----:B------:R1:W-:Y:S04]  /*8300*/  STL [R1+0xb0], R19 ;  /* 0x0000b01301007387 */ /* 0x0003e80000100800 */
[----:B------:R-:W2:Y:S01]  /*8310*/  LDL.LU R17, [R1+0x74] ;  /* 0x0000740001117983 */ /* 0x000ea20000300800 */
[----:B------:R-:W-:-:S03]  /*8320*/  @!P1 IMAD.IADD R22, R22, 0x1, -R29 ;  /* 0x0000000116169824 */ /* 0x000fc600078e0a1d */
[----:B------:R1:W-:Y:S04]  /*8330*/  STL [R1+0xb4], R20 ;  /* 0x0000b41401007387 */ /* 0x0003e80000100800 */
[----:B0-----:R-:W2:Y:S04]  /*8340*/  LDL.LU R18, [R1+0x64] ;  /* 0x0000640001127983 */ /* 0x001ea80000300800 */
[----:B-1----:R-:W2:Y:S04]  /*8350*/  LDL.LU R19, [R1+0x68] ;  /* 0x0000680001137983 */ /* 0x002ea80000300800 */
[----:B------:R0:W-:Y:S04]  /*8360*/  STL [R1+0xb8], R22 ;  /* 0x0000b81601007387 */ /* 0x0001e80000100800 */
[----:B------:R-:W2:Y:S04]  /*8370*/  LDL.LU R20, [R1+0x6c] ;  /* 0x00006c0001147983 */ /* 0x000ea80000300800 */
[----:B0-----:R-:W2:Y:S01]  /*8380*/  LDL.LU R22, [R1+0x1bc] ;  /* 0x0001bc0001167983 */ /* 0x001ea20000300800 */
[----:B------:R-:W-:-:S02]  /*8390*/  ISETP.GT.U32.AND P4, PT, R29, R24, PT ;  /* 0x000000181d00720c */ /* 0x000fc40003f84070 */
[----:B---3--:R-:W-:-:S11]  /*83a0*/  ISETP.GT.U32.AND P3, PT, R29, R25, PT ;  /* 0x000000191d00720c */ /* 0x008fd60003f64070 */
[--C-:B------:R-:W-:Y:S01]  /*83b0*/  @!P4 IMAD.IADD R24, R24, 0x1, -R29.reuse ;  /* 0x000000011818c824 */ /* 0x100fe200078e0a1d */
[----:B----4-:R-:W-:Y:S01]  /*83c0*/  ISETP.GT.U32.AND P4, PT, R29, R26, PT ;  /* 0x0000001a1d00720c */ /* 0x010fe20003f84070 */
[----:B------:R-:W-:Y:S01]  /*83d0*/  @!P3 IMAD.IADD R25, R25, 0x1, -R29 ;  /* 0x000000011919b824 */ /* 0x000fe200078e0a1d */
[C---:B------:R-:W-:Y:S02]  /*83e0*/  ISETP.GT.U32.AND P5, PT, R29.reuse, R9, PT ;  /* 0x000000091d00720c */ /* 0x040fe40003fa4070 */
[C---:B------:R-:W-:Y:S02]  /*83f0*/  ISETP.GT.U32.AND P3, PT, R29.reuse, R24, PT ;  /* 0x000000181d00720c */ /* 0x040fe40003f64070 */
[----:B------:R-:W-:-:S07]  /*8400*/  ISETP.GT.U32.AND P2, PT, R29, R10, PT ;  /* 0x0000000a1d00720c */ /* 0x000fce0003f44070 */
[--C-:B------:R-:W-:Y:S01]  /*8410*/  @!P4 IMAD.IADD R26, R26, 0x1, -R29.reuse ;  /* 0x000000011a1ac824 */ /* 0x100fe200078e0a1d */
[C---:B------:R-:W-:Y:S02]  /*8420*/  ISETP.GT.U32.AND P4, PT, R29.reuse, R8, PT ;  /* 0x000000081d00720c */ /* 0x040fe40003f84070 */
[C---:B------:R-:W-:Y:S02]  /*8430*/  ISETP.GT.U32.AND P0, PT, R29.reuse, R21, PT ;  /* 0x000000151d00720c */ /* 0x040fe40003f04070 */
[C---:B------:R-:W-:Y:S01]  /*8440*/  ISETP.GT.U32.AND P6, PT, R29.reuse, R26, PT ;  /* 0x0000001a1d00720c */ /* 0x040fe20003fc4070 */
[--C-:B------:R-:W-:Y:S01]  /*8450*/  @!P3 IMAD.IADD R24, R24, 0x1, -R29.reuse ;  /* 0x000000011818b824 */ /* 0x100fe200078e0a1d */
[----:B------:R-:W-:Y:S01]  /*8460*/  ISETP.GT.U32.AND P1, PT, R29, R23, PT ;  /* 0x000000171d00720c */ /* 0x000fe20003f24070 */
[----:B------:R-:W-:-:S06]  /*8470*/  @!P5 IMAD.IADD R9, R9, 0x1, -R29 ;  /* 0x000000010909d824 */ /* 0x000fcc00078e0a1d */
[--C-:B------:R-:W-:Y:S01]  /*8480*/  @!P4 IMAD.IADD R8, R8, 0x1, -R29.reuse ;  /* 0x000000010808c824 */ /* 0x100fe200078e0a1d */
[----:B------:R0:W-:Y:S01]  /*8490*/  STL [R1+0x98], R24 ;  /* 0x0000981801007387 */ /* 0x0001e20000100800 */
[--C-:B------:R-:W-:Y:S01]  /*84a0*/  @!P2 IMAD.IADD R10, R10, 0x1, -R29.reuse ;  /* 0x000000010a0aa824 */ /* 0x100fe200078e0a1d */
[----:B------:R-:W-:Y:S01]  /*84b0*/  ISETP.GT.U32.AND P4, PT, R29, R11, PT ;  /* 0x0000000b1d00720c */ /* 0x000fe20003f84070 */
[--C-:B------:R-:W-:Y:S01]  /*84c0*/  @!P0 IMAD.IADD R21, R21, 0x1, -R29.reuse ;  /* 0x0000000115158824 */ /* 0x100fe200078e0a1d */
[----:B0-----:R-:W3:Y:S01]  /*84d0*/  LDL.LU R24, [R1+0x1b0] ;  /* 0x0001b00001187983 */ /* 0x001ee20000300800 */
[C---:B------:R-:W-:Y:S02]  /*84e0*/  ISETP.GT.U32.AND P5, PT, R29.reuse, R12, PT ;  /* 0x0000000c1d00720c */ /* 0x040fe40003fa4070 */
[C---:B------:R-:W-:Y:S01]  /*84f0*/  ISETP.GT.U32.AND P3, PT, R29.reuse, R25, PT ;  /* 0x000000191d00720c */ /* 0x040fe20003f64070 */
[--C-:B------:R-:W-:Y:S01]  /*8500*/  @!P6 IMAD.IADD R26, R26, 0x1, -R29.reuse ;  /* 0x000000011a1ae824 */ /* 0x100fe200078e0a1d */
[----:B-----5:R-:W-:Y:S01]  /*8510*/  ISETP.GT.U32.AND P2, PT, R29, R13, PT ;  /* 0x0000000d1d00720c */ /* 0x020fe20003f44070 */
[----:B------:R-:W-:Y:S01]  /*8520*/  @!P1 IMAD.IADD R23, R23, 0x1, -R29 ;  /* 0x0000000117179824 */ /* 0x000fe200078e0a1d */
[----:B------:R-:W-:-:S04]  /*8530*/  ISETP.GT.U32.AND P0, PT, R29, R14, PT ;  /* 0x0000000e1d00720c */ /* 0x000fc80003f04070 */
[----:B------:R-:W-:-:S03]  /*8540*/  @!P4 IMAD.IADD R11, R11, 0x1, -R29 ;  /* 0x000000010b0bc824 */ /* 0x000fc600078e0a1d */
[--C-:B------:R-:W-:Y:S01]  /*8550*/  @!P5 IMAD.IADD R12, R12, 0x1, -R29.reuse ;  /* 0x000000010c0cd824 */ /* 0x100fe200078e0a1d */
[----:B------:R-:W-:Y:S01]  /*8560*/  ISETP.GT.U32.AND P1, PT, R29, R15, PT ;  /* 0x0000000f1d00720c */ /* 0x000fe20003f24070 */
[--C-:B------:R-:W-:Y:S02]  /*8570*/  @!P3 IMAD.IADD R25, R25, 0x1, -R29.reuse ;  /* 0x000000011919b824 */ /* 0x100fe400078e0a1d */
[--C-:B------:R-:W-:Y:S02]  /*8580*/  @!P2 IMAD.IADD R13, R13, 0x1, -R29.reuse ;  /* 0x000000010d0da824 */ /* 0x100fe400078e0a1d */
[--C-:B------:R-:W-:Y:S01]  /*8590*/  @!P0 IMAD.IADD R14, R14, 0x1, -R29.reuse ;  /* 0x000000010e0e8824 */ /* 0x100fe200078e0a1d */
[----:B------:R-:W-:Y:S07]  /*85a0*/  STL [R1+0xac], R8 ;  /* 0x0000ac0801007387 */ /* 0x000fee0000100800 */
[----:B------:R-:W-:Y:S01]  /*85b0*/  @!P1 IMAD.IADD R15, R15, 0x1, -R29 ;  /* 0x000000010f0f9824 */ /* 0x000fe200078e0a1d */
[----:B------:R-:W-:Y:S01]  /*85c0*/  STL [R1+0xa0], R9 ;  /* 0x0000a00901007387 */ /* 0x000fe20000100800 */
[----:B------:R-:W-:-:S03]  /*85d0*/  IMAD.HI.U32 R3, R28, R0, RZ ;  /* 0x000000001c037227 */ /* 0x000fc600078e00ff */
[----:B------:R-:W-:Y:S04]  /*85e0*/  STL [R1+0xa8], R10 ;  /* 0x0000a80a01007387 */ /* 0x000fe80000100800 */
[----:B------:R-:W-:Y:S04]  /*85f0*/  STL [R1+0xa4], R21 ;  /* 0x0000a41501007387 */ /* 0x000fe80000100800 */
[----:B------:R-:W-:Y:S04]  /*8600*/  STL [R1+0x9c], R23 ;  /* 0x00009c1701007387 */ /* 0x000fe80000100800 */
[----:B------:R0:W-:Y:S01]  /*8610*/  STL [R1+0x8c], R26 ;  /* 0x00008c1a01007387 */ /* 0x0001e20000100800 */
[----:B------:R-:W-:-:S03]  /*8620*/  IMAD.MOV R3, RZ, RZ, -R3 ;  /* 0x000000ffff037224 */ /* 0x000fc600078e0a03 */
[----:B------:R1:W-:Y:S04]  /*8630*/  STL [R1+0x84], R25 ;  /* 0x0000841901007387 */ /* 0x0003e80000100800 */
[----:B0-----:R-:W4:Y:S01]  /*8640*/  LDL.LU R26, [R1+0x17c] ;  /* 0x00017c00011a7983 */ /* 0x001f220000300800 */
[----:B------:R-:W-:-:S03]  /*8650*/  IMAD R0, R29, R3, R0 ;  /* 0x000000031d007224 */ /* 0x000fc600078e0200 */
[----:B-1----:R-:W5:Y:S01]  /*8660*/  LDL.LU R25, [R1+0x184] ;  /* 0x0001840001197983 */ /* 0x002f620000300800 */
[----:B------:R-:W-:-:S03]  /*8670*/  IABS R3, R7 ;  /* 0x0000000700037213 */ /* 0x000fc60000000000 */
[----:B------:R-:W5:Y:S04]  /*8680*/  LDL.LU R23, [R1+0x194] ;  /* 0x0001940001177983 */ /* 0x000f680000300800 */
[----:B------:R-:W5:Y:S04]  /*8690*/  LDL.LU R21, [R1+0x18c] ;  /* 0x00018c0001157983 */ /* 0x000f680000300800 */
[----:B------:R-:W5:Y:S04]  /*86a0*/  LDL.LU R7, [R1+0x180] ;  /* 0x0001800001077983 */ /* 0x000f680000300800 */
[----:B------:R-:W5:Y:S01]  /*86b0*/  LDL.LU R8, [R1+0x140] ;  /* 0x0001400001087983 */ /* 0x000f620000300800 */
[----:B--2---:R-:W-:-:S02]  /*86c0*/  ISETP.GT.U32.AND P6, PT, R29, R16, PT ;  /* 0x000000101d00720c */ /* 0x004fc40003fc4070 */
[C---:B------:R-:W-:Y:S02]  /*86d0*/  ISETP.GT.U32.AND P4, PT, R29.reuse, R17, PT ;  /* 0x000000111d00720c */ /* 0x040fe40003f84070 */
[C---:B------:R-:W-:Y:S02]  /*86e0*/  ISETP.GT.U32.AND P5, PT, R29.reuse, R18, PT ;  /* 0x000000121d00720c */ /* 0x040fe40003fa4070 */
[C---:B------:R-:W-:Y:S02]  /*86f0*/  ISETP.GT.U32.AND P2, PT, R29.reuse, R19, PT ;  /* 0x000000131d00720c */ /* 0x040fe40003f44070 */
[----:B------:R-:W-:-:S05]  /*8700*/  ISETP.GT.U32.AND P3, PT, R29, R27, PT ;  /* 0x0000001b1d00720c */ /* 0x000fca0003f64070 */
[--C-:B------:R-:W-:Y:S01]  /*8710*/  @!P6 IMAD.IADD R16, R16, 0x1, -R29.reuse ;  /* 0x000000011010e824 */ /* 0x100fe200078e0a1d */
[C---:B------:R-:W-:Y:S02]  /*8720*/  ISETP.GT.U32.AND P6, PT, R29.reuse, R11, PT ;  /* 0x0000000b1d00720c */ /* 0x040fe40003fc4070 */
[----:B------:R-:W-:Y:S01]  /*8730*/  ISETP.GT.U32.AND P0, PT, R29, R20, PT ;  /* 0x000000141d00720c */ /* 0x000fe20003f04070 */
[--C-:B------:R-:W-:Y:S01]  /*8740*/  @!P4 IMAD.IADD R17, R17, 0x1, -R29.reuse ;  /* 0x000000011111c824 */ /* 0x100fe200078e0a1d */
[C---:B------:R-:W-:Y:S01]  /*8750*/  ISETP.GT.U32.AND P4, PT, R29.reuse, R12, PT ;  /* 0x0000000c1d00720c */ /* 0x040fe20003f84070 */
[--C-:B------:R-:W-:Y:S01]  /*8760*/  @!P5 IMAD.IADD R18, R18, 0x1, -R29.reuse ;  /* 0x000000011212d824 */ /* 0x100fe200078e0a1d */
[C---:B------:R-:W-:Y:S02]  /*8770*/  ISETP.GT.U32.AND P5, PT, R29.reuse, R13, PT ;  /* 0x0000000d1d00720c */ /* 0x040fe40003fa4070 */
[----:B------:R-:W-:Y:S01]  /*8780*/  ISETP.GT.U32.AND P1, PT, R29, R22, PT ;  /* 0x000000161d00720c */ /* 0x000fe20003f24070 */
[--C-:B------:R-:W-:Y:S01]  /*8790*/  @!P2 IMAD.IADD R19, R19, 0x1, -R29.reuse ;  /* 0x000000011313a824 */ /* 0x100fe200078e0a1d */
[----:B------:R-:W-:Y:S01]  /*87a0*/  ISETP.GT.U32.AND P2, PT, R29, R14, PT ;  /* 0x0000000e1d00720c */ /* 0x000fe20003f44070 */
[----:B------:R-:W-:-:S04]  /*87b0*/  @!P3 IMAD.IADD R27, R27, 0x1, -R29 ;  /* 0x000000011b1bb824 */ /* 0x000fc800078e0a1d */
[--C-:B------:R-:W-:Y:S01]  /*87c0*/  @!P0 IMAD.IADD R20, R20, 0x1, -R29.reuse ;  /* 0x0000000114148824 */ /* 0x100fe200078e0a1d */
[----:B------:R-:W-:Y:S01]  /*87d0*/  ISETP.GT.U32.AND P0, PT, R29, R15, PT ;  /* 0x0000000f1d00720c */ /* 0x000fe20003f04070 */
[--C-:B------:R-:W-:Y:S02]  /*87e0*/  @!P6 IMAD.IADD R11, R11, 0x1, -R29.reuse ;  /* 0x000000010b0be824 */ /* 0x100fe400078e0a1d */
[--C-:B------:R-:W-:Y:S02]  /*87f0*/  @!P4 IMAD.IADD R12, R12, 0x1, -R29.reuse ;  /* 0x000000010c0cc824 */ /* 0x100fe400078e0a1d */
[--C-:B------:R-:W-:Y:S01]  /*8800*/  @!P1 IMAD.IADD R22, R22, 0x1, -R29.reuse ;  /* 0x0000000116169824 */ /* 0x100fe200078e0a1d */
[----:B------:R-:W-:Y:S01]  /*8810*/  ISETP.GT.U32.AND P1, PT, R29, R27, PT ;  /* 0x0000001b1d00720c */ /* 0x000fe20003f24070 */
[--C-:B------:R-:W-:Y:S01]  /*8820*/  @!P5 IMAD.IADD R13, R13, 0x1, -R29.reuse ;  /* 0x000000010d0dd824 */ /* 0x100fe200078e0a1d */
[----:B------:R0:W-:Y:S01]  /*8830*/  STL [R1+0x94], R11 ;  /* 0x0000940b01007387 */ /* 0x0001e20000100800 */
[----:B------:R-:W-:-:S03]  /*8840*/  @!P2 IMAD.IADD R14, R14, 0x1, -R29 ;  /* 0x000000010e0ea824 */ /* 0x000fc600078e0a1d */
[----:B------:R-:W2:Y:S04]  /*8850*/  LDL.LU R9, [R1+0x148] ;  /* 0x0001480001097983 */ /* 0x000ea80000300800 */
[----:B------:R1:W-:Y:S01]  /*8860*/  STL [R1+0x90], R12 ;  /* 0x0000900c01007387 */ /* 0x0003e20000100800 */
[----:B------:R-:W-:-:S03]  /*8870*/  @!P0 IMAD.IADD R15, R15, 0x1, -R29 ;  /* 0x000000010f0f8824 */ /* 0x000fc600078e0a1d */
[----:B------:R1:W-:Y:S04]  /*8880*/  STL [R1+0x88], R13 ;  /* 0x0000880d01007387 */ /* 0x0003e80000100800 */
[----:B------:R-:W2:Y:S01]  /*8890*/  LDL.LU R10, [R1+0x160] ;  /* 0x00016000010a7983 */ /* 0x000ea20000300800 */
[----:B------:R-:W-:-:S03]  /*88a0*/  @!P1 IMAD.IADD R27, R27, 0x1, -R29 ;  /* 0x000000011b1b9824 */ /* 0x000fc600078e0a1d */
[----:B0-----:R-:W2:Y:S04]  /*88b0*/  LDL.LU R11, [R1+0x158] ;  /* 0x00015800010b7983 */ /* 0x001ea80000300800 */
[----:B------:R0:W-:Y:S04]  /*88c0*/  STL [R1+0x70], R14 ;  /* 0x0000700e01007387 */ /* 0x0001e80000100800 */
[----:B-1----:R-:W2:Y:S04]  /*88d0*/  LDL.LU R12, [R1+0x144] ;  /* 0x00014400010c7983 */ /* 0x002ea80000300800 */
[----:B------:R-:W2:Y:S04]  /*88e0*/  LDL.LU R13, [R1+0x10c] ;  /* 0x00010c00010d7983 */ /* 0x000ea80000300800 */
[----:B------:R-:W-:Y:S04]  /*88f0*/  STL [R1+0x78], R15 ;  /* 0x0000780f01007387 */ /* 0x000fe80000100800 */
[----:B0-----:R-:W2:Y:S04]  /*8900*/  LDL.LU R14, [R1+0x114] ;  /* 0x00011400010e7983 */ /* 0x001ea80000300800 */
[----:B------:R0:W-:Y:S04]  /*8910*/  STL [R1+0x80], R27 ;  /* 0x0000801b01007387 */ /* 0x0001e80000100800 */
[----:B0-----:R-:W2:Y:S01]  /*8920*/  LDL.LU R27, [R1+0x128] ;  /* 0x00012800011b7983 */ /* 0x001ea20000300800 */
[----:B---3--:R-:W-:-:S02]  /*8930*/  ISETP.GT.U32.AND P3, PT, R29, R24, PT ;  /* 0x000000181d00720c */ /* 0x008fc40003f64070 */
[C---:B------:R-:W-:Y:S02]  /*8940*/  ISETP.GT.U32.AND P4, PT, R29.reuse, R17, PT ;  /* 0x000000111d00720c */ /* 0x040fe40003f84070 */
[----:B------:R-:W-:-:S09]  /*8950*/  ISETP.GT.U32.AND P5, PT, R29, R18, PT ;  /* 0x000000121d00720c */ /* 0x000fd20003fa4070 */
[--C-:B------:R-:W-:Y:S01]  /*8960*/  @!P3 IMAD.IADD R24, R24, 0x1, -R29.reuse ;  /* 0x000000011818b824 */ /* 0x100fe200078e0a1d */
[C---:B------:R-:W-:Y:S02]  /*8970*/  ISETP.GT.U32.AND P3, PT, R29.reuse, R16, PT ;  /* 0x000000101d00720c */ /* 0x040fe40003f64070 */
[C---:B------:R-:W-:Y:S02]  /*8980*/  ISETP.GT.U32.AND P6, PT, R29.reuse, R19, PT ;  /* 0x000000131d00720c */ /* 0x040fe40003fc4070 */
[C---:B------:R-:W-:Y:S02]  /*8990*/  ISETP.GT.U32.AND P0, PT, R29.reuse, R20, PT ;  /* 0x000000141d00720c */ /* 0x040fe40003f04070 */
[C---:B------:R-:W-:Y:S02]  /*89a0*/  ISETP.GT.U32.AND P1, PT, R29.reuse, R22, PT ;  /* 0x000000161d00720c */ /* 0x040fe40003f24070 */
[----:B------:R-:W-:Y:S01]  /*89b0*/  ISETP.GT.U32.AND P2, PT, R29, R24, PT ;  /* 0x000000181d00720c */ /* 0x000fe20003f44070 */
[----:B------:R-:W-:-:S04]  /*89c0*/  @!P4 IMAD.IADD R17, R17, 0x1, -R29 ;  /* 0x000000011111c824 */ /* 0x000fc800078e0a1d */
[--C-:B------:R-:W-:Y:S02]  /*89d0*/  @!P3 IMAD.IADD R16, R16, 0x1, -R29.reuse ;  /* 0x000000011010b824 */ /* 0x100fe400078e0a1d */
[--C-:B------:R-:W-:Y:S02]  /*89e0*/  @!P5 IMAD.IADD R18, R18, 0x1, -R29.reuse ;  /* 0x000000011212d824 */ /* 0x100fe400078e0a1d */
[--C-:B------:R-:W-:Y:S02]  /*89f0*/  @!P6 IMAD.IADD R19, R19, 0x1, -R29.reuse ;  /* 0x000000011313e824 */ /* 0x100fe400078e0a1d */
[--C-:B------:R-:W-:Y:S01]  /*8a00*/  @!P0 IMAD.IADD R20, R20, 0x1, -R29.reuse ;  /* 0x0000000114148824 */ /* 0x100fe200078e0a1d */
[C---:B----4-:R-:W-:Y:S02]  /*8a10*/  ISETP.GT.U32.AND P3, PT, R29.reuse, R26, PT ;  /* 0x0000001a1d00720c */ /* 0x050fe40003f64070 */
[C---:B-----5:R-:W-:Y:S02]  /*8a20*/  ISETP.GT.U32.AND P4, PT, R29.reuse, R25, PT ;  /* 0x000000191d00720c */ /* 0x060fe40003f84070 */
[C---:B------:R-:W-:Y:S01]  /*8a30*/  ISETP.GT.U32.AND P5, PT, R29.reuse, R23, PT ;  /* 0x000000171d00720c */ /* 0x040fe20003fa4070 */
[--C-:B------:R-:W-:Y:S01]  /*8a40*/  @!P1 IMAD.IADD R22, R22, 0x1, -R29.reuse ;  /* 0x0000000116169824 */ /* 0x100fe200078e0a1d */
[C---:B------:R-:W-:Y:S01]  /*8a50*/  ISETP.GT.U32.AND P6, PT, R29.reuse, R21, PT ;  /* 0x000000151d00720c */ /* 0x040fe20003fc4070 */
[----:B------:R-:W-:Y:S01]  /*8a60*/  @!P2 IMAD.IADD R24, R24, 0x1, -R29 ;  /* 0x000000011818a824 */ /* 0x000fe200078e0a1d */
[----:B------:R-:W-:-:S05]  /*8a70*/  ISETP.GT.U32.AND P0, PT, R29, R7, PT ;  /* 0x000000071d00720c */ /* 0x000fca0003f04070 */
[--C-:B------:R-:W-:Y:S01]  /*8a80*/  @!P3 IMAD.IADD R26, R26, 0x1, -R29.reuse ;  /* 0x000000011a1ab824 */ /* 0x100fe200078e0a1d */
[----:B------:R-:W-:Y:S01]  /*8a90*/  ISETP.GT.U32.AND P1, PT, R29, R8, PT ;  /* 0x000000081d00720c */ /* 0x000fe20003f24070 */
[--C-:B------:R-:W-:Y:S02]  /*8aa0*/  @!P4 IMAD.IADD R25, R25, 0x1, -R29.reuse ;  /* 0x000000011919c824 */ /* 0x100fe400078e0a1d */
[--C-:B------:R-:W-:Y:S02]  /*8ab0*/  @!P5 IMAD.IADD R23, R23, 0x1, -R29.reuse ;  /* 0x000000011717d824 */ /* 0x100fe400078e0a1d */
[--C-:B------:R-:W-:Y:S02]  /*8ac0*/  @!P6 IMAD.IADD R21, R21, 0x1, -R29.reuse ;  /* 0x000000011515e824 */ /* 0x100fe400078e0a1d */
[----:B------:R-:W-:-:S06]  /*8ad0*/  @!P0 IMAD.IADD R7, R7, 0x1, -R29 ;  /* 0x0000000107078824 */ /* 0x000fcc00078e0a1d */
[----:B------:R-:W-:Y:S01]  /*8ae0*/  @!P1 IMAD.IADD R8, R8, 0x1, -R29 ;  /* 0x0000000108089824 */ /* 0x000fe200078e0a1d */
[----:B------:R0:W-:Y:S04]  /*8af0*/  STL [R1+0x7c], R16 ;  /* 0x00007c1001007387 */ /* 0x0001e80000100800 */
[----:B------:R1:W-:Y:S04]  /*8b00*/  STL [R1+0x74], R17 ;  /* 0x0000741101007387 */ /* 0x0003e80000100800 */
[----:B------:R3:W-:Y:S04]  /*8b10*/  STL [R1+0x64], R18 ;  /* 0x0000641201007387 */ /* 0x0007e80000100800 */
[----:B------:R4:W-:Y:S04]  /*8b20*/  STL [R1+0x68], R19 ;  /* 0x0000681301007387 */ /* 0x0009e80000100800 */
[----:B------:R5:W-:Y:S04]  /*8b30*/  STL [R1+0x6c], R20 ;  /* 0x00006c1401007387 */ /* 0x000be80000100800 */
[----:B------:R-:W2:Y:S04]  /*8b40*/  LDL.LU R15, [R1+0x124] ;  /* 0x00012400010f7983 */ /* 0x000ea80000300800 */
[----:B------:R-:W-:Y:S04]  /*8b50*/  STL [R1+0x1bc], R22 ;  /* 0x0001bc1601007387 */ /* 0x000fe80000100800 */
[----:B0-----:R-:W2:Y:S04]  /*8b60*/  LDL.LU R16, [R1+0x110] ;  /* 0x0001100001107983 */ /* 0x001ea80000300800 */
[----:B-1----:R-:W2:Y:S04]  /*8b70*/  LDL.LU R17, [R1+0xcc] ;  /* 0x0000cc0001117983 */ /* 0x002ea80000300800 */
[----:B------:R-:W-:Y:S04]  /*8b80*/  STL [R1+0x1b0], R24 ;  /* 0x0001b01801007387 */ /* 0x000fe80000100800 */
[----:B---3--:R-:W3:Y:S04]  /*8b90*/  LDL.LU R18, [R1+0xd4] ;  /* 0x0000d40001127983 */ /* 0x008ee80000300800 */
[----:B----4-:R-:W4:Y:S04]  /*8ba0*/  LDL.LU R19, [R1+0xec] ;  /* 0x0000ec0001137983 */ /* 0x010f280000300800 */
[----:B-----5:R-:W5:Y:S01]  /*8bb0*/  LDL.LU R20, [R1+0xe4] ;  /* 0x0000e40001147983 */ /* 0x020f620000300800 */
[----:B--2---:R-:W-:-:S02]  /*8bc0*/  ISETP.GT.U32.AND P2, PT, R29, R9, PT ;  /* 0x000000091d00720c */ /* 0x004fc40003f44070 */
[C---:B------:R-:W-:Y:S02]  /*8bd0*/  ISETP.GT.U32.AND P3, PT, R29.reuse, R10, PT ;  /* 0x0000000a1d00720c */ /* 0x040fe40003f64070 */
[----:B------:R-:W-:-:S09]  /*8be0*/  ISETP.GT.U32.AND P4, PT, R29, R11, PT ;  /* 0x0000000b1d00720c */ /* 0x000fd20003f84070 */
[--C-:B------:R-:W-:Y:S01]  /*8bf0*/  @!P2 IMAD.IADD R9, R9, 0x1, -R29.reuse ;  /* 0x000000010909a824 */ /* 0x100fe200078e0a1d */
[C---:B------:R-:W-:Y:S02]  /*8c00*/  ISETP.GT.U32.AND P2, PT, R29.reuse, R26, PT ;  /* 0x0000001a1d00720c */ /* 0x040fe40003f44070 */
[C---:B------:R-:W-:Y:S02]  /*8c10*/  ISETP.GT.U32.AND P5, PT, R29.reuse, R12, PT ;  /* 0x0000000c1d00720c */ /* 0x040fe40003fa4070 */
[C---:B------:R-:W-:Y:S01]  /*8c20*/  ISETP.GT.U32.AND P6, PT, R29.reuse, R13, PT ;  /* 0x0000000d1d00720c */ /* 0x040fe20003fc4070 */
[--C-:B------:R-:W-:Y:S01]  /*8c30*/  @!P3 IMAD.IADD R10, R10, 0x1, -R29.reuse ;  /* 0x000000010a0ab824 */ /* 0x100fe200078e0a1d */
[C---:B------:R-:W-:Y:S02]  /*8c40*/  ISETP.GT.U32.AND P3, PT, R29.reuse, R25, PT ;  /* 0x000000191d00720c */ /* 0x040fe40003f64070 */
[----:B------:R-:W-:Y:S01]  /*8c50*/  ISETP.GT.U32.AND P0, PT, R29, R14, PT ;  /* 0x0000000e1d00720c */ /* 0x000fe20003f04070 */
[----:B------:R-:W-:Y:S01]  /*8c60*/  @!P4 IMAD.IADD R11, R11, 0x1, -R29 ;  /* 0x000000010b0bc824 */ /* 0x000fe200078e0a1d */
[----:B------:R-:W-:-:S05]  /*8c70*/  ISETP.GT.U32.AND P4, PT, R29, R23, PT ;  /* 0x000000171d00720c */ /* 0x000fca0003f84070 */
[--C-:B------:R-:W-:Y:S01]  /*8c80*/  @!P5 IMAD.IADD R12, R12, 0x1, -R29.reuse ;  /* 0x000000010c0cd824 */ /* 0x100fe200078e0a1d */
[----:B------:R-:W-:Y:S01]  /*8c90*/  ISETP.GT.U32.AND P5, PT, R29, R21, PT ;  /* 0x000000151d00720c */ /* 0x000fe20003fa4070 */
[----:B------:R-:W-:Y:S01]  /*8ca0*/  @!P6 IMAD.IADD R13, R13, 0x1, -R29 ;  /* 0x000000010d0de824 */ /* 0x000fe200078e0a1d */
[----:B------:R-:W-:-:S03]  /*8cb0*/  ISETP.GT.U32.AND P1, PT, R29, R27, PT ;  /* 0x0000001b1d00720c */ /* 0x000fc60003f24070 */
[--C-:B------:R-:W-:Y:S01]  /*8cc0*/  @!P0 IMAD.IADD R14, R14, 0x1, -R29.reuse ;  /* 0x000000010e0e8824 */ /* 0x100fe200078e0a1d */
[C---:B------:R-:W-:Y:S02]  /*8cd0*/  ISETP.GT.U32.AND P6, PT, R29.reuse, R7, PT ;  /* 0x000000071d00720c */ /* 0x040fe40003fc4070 */
[C---:B------:R-:W-:Y:S01]  /*8ce0*/  ISETP.GT.U32.AND P0, PT, R29.reuse, R8, PT ;  /* 0x000000081d00720c */ /* 0x040fe20003f04070 */
[--C-:B------:R-:W-:Y:S01]  /*8cf0*/  @!P2 IMAD.IADD R26, R26, 0x1, -R29.reuse ;  /* 0x000000011a1aa824 */ /* 0x100fe200078e0a1d */
[----:B------:R-:W-:Y:S01]  /*8d00*/  ISETP.GT.U32.AND P2, PT, R29, R10, PT ;  /* 0x0000000a1d00720c */ /* 0x000fe20003f44070 */
[----:B------:R-:W-:Y:S01]  /*8d10*/  @!P3 IMAD.IADD R25, R25, 0x1, -R29 ;  /* 0x000000011919b824 */ /* 0x000fe200078e0a1d */
[----:B------:R-:W-:-:S03]  /*8d20*/  ISETP.GT.U32.AND P3, PT, R29, R11, PT ;  /* 0x0000000b1d00720c */ /* 0x000fc60003f64070 */
[--C-:B------:R-:W-:Y:S01]  /*8d30*/  @!P1 IMAD.IADD R27, R27, 0x1, -R29.reuse ;  /* 0x000000011b1b9824 */ /* 0x100fe200078e0a1d */
[----:B------:R-:W-:Y:S01]  /*8d40*/  ISETP.GT.U32.AND P1, PT, R29, R9, PT ;  /* 0x000000091d00720c */ /* 0x000fe20003f24070 */
[----:B------:R0:W-:Y:S01]  /*8d50*/  STL [R1+0x17c], R26 ;  /* 0x00017c1a01007387 */ /* 0x0001e20000100800 */
[--C-:B------:R-:W-:Y:S01]  /*8d60*/  @!P4 IMAD.IADD R23, R23, 0x1, -R29.reuse ;  /* 0x000000011717c824 */ /* 0x100fe200078e0a1d */
[----:B------:R-:W-:Y:S01]  /*8d70*/  ISETP.GT.U32.AND P4, PT, R29, R12, PT ;  /* 0x0000000c1d00720c */ /* 0x000fe20003f84070 */
[--C-:B------:R-:W-:Y:S01]  /*8d80*/  @!P5 IMAD.IADD R21, R21, 0x1, -R29.reuse ;  /* 0x000000011515d824 */ /* 0x100fe200078e0a1d */
[----:B------:R-:W-:Y:S01]  /*8d90*/  ISETP.GT.U32.AND P5, PT, R29, R13, PT ;  /* 0x0000000d1d00720c */ /* 0x000fe20003fa4070 */
[--C-:B------:R-:W-:Y:S01]  /*8da0*/  @!P6 IMAD.IADD R7, R7, 0x1, -R29.reuse ;  /* 0x000000010707e824 */ /* 0x100fe200078e0a1d */
[----:B0-----:R-:W2:Y:S01]  /*8db0*/  LDL.LU R26, [R1+0xd0] ;  /* 0x0000d000011a7983 */ /* 0x001ea20000300800 */
[----:B------:R-:W-:-:S03]  /*8dc0*/  @!P0 IMAD.IADD R8, R8, 0x1, -R29 ;  /* 0x0000000108088824 */ /* 0x000fc600078e0a1d */
[----:B------:R0:W-:Y:S01]  /*8dd0*/  STL [R1+0x184], R25 ;  /* 0x0001841901007387 */ /* 0x0001e20000100800 */
[----:B------:R-:W-:Y:S01]  /*8de0*/  ISETP.GT.U32.AND P0, PT, R29, R14, PT ;  /* 0x0000000e1d00720c */ /* 0x000fe20003f04070 */
[--C-:B------:R-:W-:Y:S01]  /*8df0*/  @!P1 IMAD.IADD R9, R9, 0x1, -R29.reuse ;  /* 0x0000000109099824 */ /* 0x100fe200078e0a1d */
[----:B------:R-:W-:Y:S01]  /*8e00*/  ISETP.GT.U32.AND P6, PT, R29, R27, PT ;  /* 0x0000001b1d00720c */ /* 0x000fe20003fc4070 */
[----:B0-----:R-:W2:Y:S04]  /*8e10*/  LDL.LU R25, [R1+0x10] ;  /* 0x0000100001197983 */ /* 0x001ea80000300800 */
[----:B------:R-:W2:Y:S04]  /*8e20*/  LDL.LU R24, [R1+0xc] ;  /* 0x00000c0001187983 */ /* 0x000ea80000300800 */
[----:B------:R0:W-:Y:S01]  /*8e30*/  STL [R1+0x194], R23 ;  /* 0x0001941701007387 */ /* 0x0001e20000100800 */
[----:B------:R-:W-:-:S02]  /*8e40*/  @!P2 IMAD.IADD R10, R10, 0x1, -R29 ;  /* 0x000000010a0aa824 */ /* 0x000fc400078e0a1d */
[--C-:B------:R-:W-:Y:S01]  /*8e50*/  @!P3 IMAD.IADD R11, R11, 0x1, -R29.reuse ;  /* 0x000000010b0bb824 */ /* 0x100fe200078e0a1d */
[----:B0-----:R-:W2:Y:S04]  /*8e60*/  LDL.LU R23, [R1+0x8] ;  /* 0x0000080001177983 */ /* 0x001ea80000300800 */
[----:B------:R-:W2:Y:S04]  /*8e70*/  LDL.LU R22, [R1+0x4] ;  /* 0x0000040001167983 */ /* 0x000ea80000300800 */
[----:B------:R0:W-:Y:S01]  /*8e80*/  STL [R1+0x18c], R21 ;  /* 0x00018c1501007387 */ /* 0x0001e20000100800 */
[----:B------:R-:W-:-:S03]  /*8e90*/  @!P4 IMAD.IADD R12, R12, 0x1, -R29 ;  /* 0x000000010c0cc824 */ /* 0x000fc600078e0a1d */
[----:B0-----:R-:W2:Y:S04]  /*8ea0*/  LDL.LU R21, [R1] ;  /* 0x0000000001157983 */ /* 0x001ea80000300800 */
[----:B------:R0:W-:Y:S01]  /*8eb0*/  STL [R1+0x180], R7 ;  /* 0x0001800701007387 */ /* 0x0001e20000100800 */
[----:B------:R-:W-:-:S03]  /*8ec0*/  @!P5 IMAD.IADD R13, R13, 0x1, -R29 ;  /* 0x000000010d0dd824 */ /* 0x000fc600078e0a1d */
[----:B0-----:R-:W2:Y:S04]  /*8ed0*/  LDL.LU R7, [R1+0x3308] ;  /* 0x0033080001077983 */ /* 0x001ea80000300800 */
[----:B------:R0:W-:Y:S01]  /*8ee0*/  STL [R1+0x140], R8 ;  /* 0x0001400801007387 */ /* 0x0001e20000100800 */
[----:B------:R-:W-:-:S03]  /*8ef0*/  @!P0 IMAD.IADD R14, R14, 0x1, -R29 ;  /* 0x000000010e0e8824 */ /* 0x000fc600078e0a1d */
[----:B0-----:R-:W2:Y:S04]  /*8f00*/  LDL.LU R8, [R1+0x3304] ;  /* 0x0033040001087983 */ /* 0x001ea80000300800 */
[----:B------:R0:W-:Y:S01]  /*8f10*/  STL [R1+0x148], R9 ;  /* 0x0001480901007387 */ /* 0x0001e20000100800 */
[----:B------:R-:W-:-:S03]  /*8f20*/  @!P6 IMAD.IADD R27, R27, 0x1, -R29 ;  /* 0x000000011b1be824 */ /* 0x000fc600078e0a1d */
[----:B0-----:R-:W2:Y:S04]  /*8f30*/  LDL.LU R9, [R1+0x3300] ;  /* 0x0033000001097983 */ /* 0x001ea80000300800 */
[----:B------:R0:W-:Y:S04]  /*8f40*/  STL [R1+0x160], R10 ;  /* 0x0001600a01007387 */ /* 0x0001e80000100800 */
        /* <DEDUP_REMOVED lines=10> */
[----:B0-----:R-:W2:Y:S01]  /*8ff0*/  LDL.LU R27, [R1+0x32e8] ;  /* 0x0032e800011b7983 */ /* 0x001ea20000300800 */
[----:B------:R-:W-:-:S02]  /*9000*/  ISETP.GT.U32.AND P1, PT, R29, R15, PT ;  /* 0x0000000f1d00720c */ /* 0x000fc40003f24070 */
[C---:B------:R-:W-:Y:S02]  /*9010*/  ISETP.GT.U32.AND P2, PT, R29.reuse, R16, PT ;  /* 0x000000101d00720c */ /* 0x040fe40003f44070 */
[C---:B------:R-:W-:Y:S02]  /*9020*/  ISETP.GT.U32.AND P3, PT, R29.reuse, R17, PT ;  /* 0x000000111d00720c */ /* 0x040fe40003f64070 */
[C---:B---3--:R-:W-:Y:S02]  /*9030*/  ISETP.GT.U32.AND P4, PT, R29.reuse, R18, PT ;  /* 0x000000121d00720c */ /* 0x048fe40003f84070 */
[C---:B----4-:R-:W-:Y:S02]  /*9040*/  ISETP.GT.U32.AND P5, PT, R29.reuse, R19, PT ;  /* 0x000000131d00720c */ /* 0x050fe40003fa4070 */
[----:B-----5:R-:W-:-:S03]  /*9050*/  ISETP.GT.U32.AND P0, PT, R29, R20, PT ;  /* 0x000000141d00720c */ /* 0x020fc60003f04070 */
[--C-:B------:R-:W-:Y:S02]  /*9060*/  @!P1 IMAD.IADD R15, R15, 0x1, -R29.reuse ;  /* 0x000000010f0f9824 */ /* 0x100fe400078e0a1d */
[--C-:B------:R-:W-:Y:S02]  /*9070*/  @!P2 IMAD.IADD R16, R16, 0x1, -R29.reuse ;  /* 0x000000011010a824 */ /* 0x100fe400078e0a1d */
[--C-:B------:R-:W-:Y:S02]  /*9080*/  @!P3 IMAD.IADD R17, R17, 0x1, -R29.reuse ;  /* 0x000000011111b824 */ /* 0x100fe400078e0a1d */
[--C-:B------:R-:W-:Y:S02]  /*9090*/  @!P4 IMAD.IADD R18, R18, 0x1, -R29.reuse ;  /* 0x000000011212c824 */ /* 0x100fe400078e0a1d */
[--C-:B------:R-:W-:Y:S02]  /*90a0*/  @!P5 IMAD.IADD R19, R19, 0x1, -R29.reuse ;  /* 0x000000011313d824 */ /* 0x100fe400078e0a1d */
[----:B------:R-:W-:Y:S01]  /*90b0*/  @!P0 IMAD.IADD R20, R20, 0x1, -R29 ;  /* 0x0000000114148824 */ /* 0x000fe200078e0a1d */
[----:B--2---:R-:W-:-:S02]  /*90c0*/  ISETP.GT.U32.AND P6, PT, R29, R26, PT ;  /* 0x0000001a1d00720c */ /* 0x004fc40003fc4070 */
[C---:B------:R-:W-:Y:S02]  /*90d0*/  ISETP.GT.U32.AND P1, PT, R29.reuse, R25, PT ;  /* 0x000000191d00720c */ /* 0x040fe40003f24070 */
[----:B------:R-:W-:-:S09]  /*90e0*/  ISETP.GT.U32.AND P2, PT, R29, R24, PT ;  /* 0x000000181d00720c */ /* 0x000fd20003f44070 */
[--C-:B------:R-:W-:Y:S01]  /*90f0*/  @!P6 IMAD.IADD R26, R26, 0x1, -R29.reuse ;  /* 0x000000011a1ae824 */ /* 0x100fe200078e0a1d */
[C---:B------:R-:W-:Y:S02]  /*9100*/  ISETP.GT.U32.AND P6, PT, R29.reuse, R15, PT ;  /* 0x0000000f1d00720c */ /* 0x040fe40003fc4070 */
[C---:B------:R-:W-:Y:S02]  /*9110*/  ISETP.GT.U32.AND P3, PT, R29.reuse, R23, PT ;  /* 0x000000171d00720c */ /* 0x040fe40003f64070 */
[----:B------:R-:W-:Y:S01]  /*9120*/  ISETP.GT.U32.AND P4, PT, R29, R22, PT ;  /* 0x000000161d00720c */ /* 0x000fe20003f84070 */
[--C-:B------:R-:W-:Y:S01]  /*9130*/  @!P1 IMAD.IADD R25, R25, 0x1, -R29.reuse ;  /* 0x0000000119199824 */ /* 0x100fe200078e0a1d */
[C---:B------:R-:W-:Y:S01]  /*9140*/  ISETP.GT.U32.AND P1, PT, R29.reuse, R16, PT ;  /* 0x000000101d00720c */ /* 0x040fe20003f24070 */
[----:B------:R-:W-:Y:S01]  /*9150*/  @!P2 IMAD.IADD R24, R24, 0x1, -R29 ;  /* 0x000000011818a824 */ /* 0x000fe200078e0a1d */
[C---:B------:R-:W-:Y:S02]  /*9160*/  ISETP.GT.U32.AND P2, PT, R29.reuse, R17, PT ;  /* 0x000000111d00720c */ /* 0x040fe40003f44070 */
[----:B------:R-:W-:-:S05]  /*9170*/  ISETP.GT.U32.AND P5, PT, R29, R21, PT ;  /* 0x000000151d00720c */ /* 0x000fca0003fa4070 */
[--C-:B------:R-:W-:Y:S01]  /*9180*/  @!P3 IMAD.IADD R23, R23, 0x1, -R29.reuse ;  /* 0x000000011717b824 */ /* 0x100fe200078e0a1d */
[C---:B------:R-:W-:Y:S01]  /*9190*/  ISETP.GT.U32.AND P3, PT, R29.reuse, R18, PT ;  /* 0x000000121d00720c */ /* 0x040fe20003f64070 */
[--C-:B------:R-:W-:Y:S01]  /*91a0*/  @!P4 IMAD.IADD R22, R22, 0x1, -R29.reuse ;  /* 0x000000011616c824 */ /* 0x100fe200078e0a1d */
[----:B------:R-:W-:Y:S01]  /*91b0*/  ISETP.GT.U32.AND P4, PT, R29, R19, PT ;  /* 0x000000131d00720c */ /* 0x000fe20003f84070 */
[--C-:B------:R-:W-:Y:S02]  /*91c0*/  @!P6 IMAD.IADD R15, R15, 0x1, -R29.reuse ;  /* 0x000000010f0fe824 */ /* 0x100fe400078e0a1d */
[--C-:B------:R-:W-:Y:S01]  /*91d0*/  @!P1 IMAD.IADD R16, R16, 0x1, -R29.reuse ;  /* 0x0000000110109824 */ /* 0x100fe200078e0a1d */
[----:B------:R-:W-:Y:S01]  /*91e0*/  ISETP.GT.U32.AND P1, PT, R29, R25, PT ;  /* 0x000000191d00720c */ /* 0x000fe20003f24070 */
[--C-:B------:R-:W-:Y:S01]  /*91f0*/  @!P5 IMAD.IADD R21, R21, 0x1, -R29.reuse ;  /* 0x000000011515d824 */ /* 0x100fe200078e0a1d */
[----:B------:R-:W-:Y:S01]  /*9200*/  ISETP.GT.U32.AND P5, PT, R29, R20, PT ;  /* 0x000000141d00720c */ /* 0x000fe20003fa4070 */
[----:B------:R-:W-:Y:S01]  /*9210*/  @!P2 IMAD.IADD R17, R17, 0x1, -R29 ;  /* 0x000000011111a824 */ /* 0x000fe200078e0a1d */
[----:B------:R-:W-:-:S03]  /*9220*/  ISETP.GT.U32.AND P2, PT, R29, R24, PT ;  /* 0x000000181d00720c */ /* 0x000fc60003f44070 */
[--C-:B------:R-:W-:Y:S01]  /*9230*/  @!P3 IMAD.IADD R18, R18, 0x1, -R29.reuse ;  /* 0x000000011212b824 */ /* 0x100fe200078e0a1d */
[----:B------:R0:W-:Y:S01]  /*9240*/  STL [R1+0x124], R15 ;  /* 0x0001240f01007387 */ /* 0x0001e20000100800 */
[----:B------:R-:W-:Y:S01]  /*9250*/  ISETP.GT.U32.AND P3, PT, R29, R23, PT ;  /* 0x000000171d00720c */ /* 0x000fe20003f64070 */
[--C-:B------:R-:W-:Y:S01]  /*9260*/  @!P4 IMAD.IADD R19, R19, 0x1, -R29.reuse ;  /* 0x000000011313c824 */ /* 0x100fe200078e0a1d */
[----:B------:R-:W-:Y:S01]  /*9270*/  ISETP.GT.U32.AND P4, PT, R29, R22, PT ;  /* 0x000000161d00720c */ /* 0x000fe20003f84070 */
[----:B0-----:R-:W2:Y:S03]  /*9280*/  LDL.LU R15, [R1+0x32e4] ;  /* 0x0032e400010f7983 */ /* 0x001ea60000300800 */
[--C-:B------:R-:W-:Y:S01]  /*9290*/  @!P5 IMAD.IADD R20, R20, 0x1, -R29.reuse ;  /* 0x000000011414d824 */ /* 0x100fe200078e0a1d */
[----:B------:R0:W-:Y:S01]  /*92a0*/  STL [R1+0x110], R16 ;  /* 0x0001101001007387 */ /* 0x0001e20000100800 */
[----:B------:R-:W-:-:S03]  /*92b0*/  @!P1 IMAD.IADD R25, R25, 0x1, -R29 ;  /* 0x0000000119199824 */ /* 0x000fc600078e0a1d */
[----:B0-----:R-:W3:Y:S04]  /*92c0*/  LDL.LU R16, [R1+0x32e0] ;  /* 0x0032e00001107983 */ /* 0x001ee80000300800 */
[----:B------:R0:W-:Y:S01]  /*92d0*/  STL [R1+0xcc], R17 ;  /* 0x0000cc1101007387 */ /* 0x0001e20000100800 */
[--C-:B------:R-:W-:Y:S01]  /*92e0*/  @!P2 IMAD.IADD R24, R24, 0x1, -R29.reuse ;  /* 0x000000011818a824 */ /* 0x100fe200078e0a1d */
[----:B------:R-:W-:Y:S02]  /*92f0*/  ISETP.GT.U32.AND P5, PT, R29, R21, PT ;  /* 0x000000151d00720c */ /* 0x000fe40003fa4070 */
[----:B0-----:R-:W4:Y:S04]  /*9300*/  LDL.LU R17, [R1+0x32dc] ;  /* 0x0032dc0001117983 */ /* 0x001f280000300800 */
[----:B------:R0:W-:Y:S01]  /*9310*/  STL [R1+0xd4], R18 ;  /* 0x0000d41201007387 */ /* 0x0001e20000100800 */
[----:B------:R-:W-:-:S03]  /*9320*/  @!P3 IMAD.IADD R23, R23, 0x1, -R29 ;  /* 0x000000011717b824 */ /* 0x000fc600078e0a1d */
[----:B0-----:R-:W5:Y:S04]  /*9330*/  LDL.LU R18, [R1+0x32d8] ;  /* 0x0032d80001127983 */ /* 0x001f680000300800 */
[----:B------:R0:W-:Y:S01]  /*9340*/  STL [R1+0xec], R19 ;  /* 0x0000ec1301007387 */ /* 0x0001e20000100800 */
[----:B------:R-:W-:-:S03]  /*9350*/  @!P4 IMAD.IADD R22, R22, 0x1, -R29 ;  /* 0x000000011616c824 */ /* 0x000fc600078e0a1d */
[----:B0-----:R-:W2:Y:S04]  /*9360*/  LDL.LU R19, [R1+0x32d4] ;  /* 0x0032d40001137983 */ /* 0x001ea80000300800 */
[----:B------:R0:W-:Y:S04]  /*9370*/  STL [R1+0xe4], R20 ;  /* 0x0000e41401007387 */ /* 0x0001e80000100800 */
[----:B0-----:R-:W2:Y:S01]  /*9380*/  LDL.LU R20, [R1+0x32d0] ;  /* 0x0032d00001147983 */ /* 0x001ea20000300800 */
[----:B------:R-:W-:-:S13]  /*9390*/  ISETP.GT.U32.AND P0, PT, R29, R27, PT ;  /* 0x0000001b1d00720c */ /* 0x000fda0003f04070 */
[----:B------:R-:W-:Y:S01]  /*93a0*/  @!P0 IMAD.IADD R27, R27, 0x1, -R29 ;  /* 0x000000011b1b8824 */ /* 0x000fe200078e0a1d */
[----:B------:R-:W-:-:S13]  /*93b0*/  ISETP.GT.U32.AND P0, PT, R29, R26, PT ;  /* 0x0000001a1d00720c */ /* 0x000fda0003f04070 */
[----:B------:R-:W-:-:S05]  /*93c0*/  @!P0 IMAD.IADD R26, R26, 0x1, -R29 ;  /* 0x000000011a1a8824 */ /* 0x000fca00078e0a1d */
[----:B------:R0:W-:Y:S04]  /*93d0*/  STL [R1+0xd0], R26 ;  /* 0x0000d01a01007387 */ /* 0x0001e80000100800 */
[----:B0-----:R-:W3:Y:S04]  /*93e0*/  LDL.LU R26, [R1+0x32cc] ;  /* 0x0032cc00011a7983 */ /* 0x001ee80000300800 */
[----:B------:R0:W-:Y:S04]  /*93f0*/  STL [R1+0x10], R25 ;  /* 0x0000101901007387 */ /* 0x0001e80000100800 */
[----:B0-----:R-:W4:Y:S04]  /*9400*/  LDL.LU R25, [R1+0x32c8] ;  /* 0x0032c80001197983 */ /* 0x001f280000300800 */
[----:B------:R0:W-:Y:S01]  /*9410*/  STL [R1+0xc], R24 ;  /* 0x00000c1801007387 */ /* 0x0001e20000100800 */
[----:B------:R-:W-:-:S03]  /*9420*/  @!P5 IMAD.IADD R21, R21, 0x1, -R29 ;  /* 0x000000011515d824 */ /* 0x000fc600078e0a1d */
[----:B0-----:R-:W5:Y:S04]  /*9430*/  LDL.LU R24, [R1+0x32c4] ;  /* 0x0032c40001187983 */ /* 0x001f680000300800 */
[----:B------:R0:W-:Y:S04]  /*9440*/  STL [R1+0x8], R23 ;  /* 0x0000081701007387 */ /* 0x0001e80000100800 */
[----:B0-----:R-:W5:Y:S04]  /*9450*/  LDL.LU R23, [R1+0x32c0] ;  /* 0x0032c00001177983 */ /* 0x001f680000300800 */
[----:B------:R0:W-:Y:S04]  /*9460*/  STL [R1+0x4], R22 ;  /* 0x0000041601007387 */ /* 0x0001e80000100800 */
[----:B0-----:R-:W5:Y:S04]  /*9470*/  LDL.LU R22, [R1+0x32bc] ;  /* 0x0032bc0001167983 */ /* 0x001f680000300800 */
[----:B------:R0:W-:Y:S04]  /*9480*/  STL [R1], R21 ;  /* 0x0000001501007387 */ /* 0x0001e80000100800 */
[----:B0-----:R-:W5:Y:S01]  /*9490*/  LDL.LU R21, [R1+0x32b8] ;  /* 0x0032b80001157983 */ /* 0x001f620000300800 */
[----:B------:R-:W-:-:S13]  /*94a0*/  ISETP.GT.U32.AND P6, PT, R29, R27, PT ;  /* 0x0000001b1d00720c */ /* 0x000fda0003fc4070 */
[----:B------:R-:W-:-:S05]  /*94b0*/  @!P6 IMAD.IADD R27, R27, 0x1, -R29 ;  /* 0x000000011b1be824 */ /* 0x000fca00078e0a1d */
[----:B------:R-:W-:Y:S01]  /*94c0*/  STL [R1+0x3288], R27 ;  /* 0x0032881b01007387 */ /* 0x000fe20000100800 */
[----:B--2---:R-:W-:-:S13]  /*94d0*/  ISETP.GT.U32.AND P6, PT, R29, R20, PT ;  /* 0x000000141d00720c */ /* 0x004fda0003fc4070 */
[----:B------:R-:W-:Y:S01]  /*94e0*/  @!P6 IMAD.IADD R20, R20, 0x1, -R29 ;  /* 0x000000011414e824 */ /* 0x000fe200078e0a1d */
[C---:B---3--:R-:W-:Y:S02]  /*94f0*/  ISETP.GT.U32.AND P0, PT, R29.reuse, R26, PT ;  /* 0x0000001a1d00720c */ /* 0x048fe40003f04070 */
[----:B----4-:R-:W-:-:S11]  /*9500*/  ISETP.GT.U32.AND P1, PT, R29, R25, PT ;  /* 0x000000191d00720c */ /* 0x010fd60003f24070 */
[--C-:B------:R-:W-:Y:S01]  /*9510*/  @!P0 IMAD.IADD R26, R26, 0x1, -R29.reuse ;  /* 0x000000011a1a8824 */ /* 0x100fe200078e0a1d */
[C---:B------:R-:W-:Y:S02]  /*9520*/  ISETP.GT.U32.AND P0, PT, R29.reuse, R19, PT ;  /* 0x000000131d00720c */ /* 0x040fe40003f04070 */
[----:B-----5:R-:W-:Y:S01]  /*9530*/  ISETP.GT.U32.AND P2, PT, R29, R24, PT ;  /* 0x000000181d00720c */ /* 0x020fe20003f44070 */
[----:B------:R-:W-:Y:S01]  /*9540*/  @!P1 IMAD.IADD R25, R25, 0x1, -R29 ;  /* 0x0000000119199824 */ /* 0x000fe200078e0a1d */
[C---:B------:R-:W-:Y:S02]  /*9550*/  ISETP.GT.U32.AND P1, PT, R29.reuse, R18, PT ;  /* 0x000000121d00720c */ /* 0x040fe40003f24070 */
[----:B------:R-:W-:-:S09]  /*9560*/  ISETP.GT.U32.AND P3, PT, R29, R23, PT ;  /* 0x000000171d00720c */ /* 0x000fd20003f64070 */
[--C-:B------:R-:W-:Y:S01]  /*9570*/  @!P2 IMAD.IADD R24, R24, 0x1, -R29.reuse ;  /* 0x000000011818a824 */ /* 0x100fe200078e0a1d */
[C---:B------:R-:W-:Y:S02]  /*9580*/  ISETP.GT.U32.AND P2, PT, R29.reuse, R17, PT ;  /* 0x000000111d00720c */ /* 0x040fe40003f44070 */
[----:B------:R-:W-:Y:S01]  /*9590*/  ISETP.GT.U32.AND P4, PT, R29, R22, PT ;  /* 0x000000161d00720c */ /* 0x000fe20003f84070 */
[----:B------:R-:W-:Y:S01]  /*95a0*/  @!P3 IMAD.IADD R23, R23, 0x1, -R29 ;  /* 0x000000011717b824 */ /* 0x000fe200078e0a1d */
[C---:B------:R-:W-:Y:S02]  /*95b0*/  ISETP.GT.U32.AND P3, PT, R29.reuse, R16, PT ;  /* 0x000000101d00720c */ /* 0x040fe40003f64070 */
[----:B------:R-:W-:-:S09]  /*95c0*/  ISETP.GT.U32.AND P5, PT, R29, R21, PT ;  /* 0x000000151d00720c */ /* 0x000fd20003fa4070 */
[--C-:B------:R-:W-:Y:S01]  /*95d0*/  @!P4 IMAD.IADD R22, R22, 0x1, -R29.reuse ;  /* 0x000000011616c824 */ /* 0x100fe200078e0a1d */
[----:B------:R-:W-:Y:S01]  /*95e0*/  ISETP.GT.U32.AND P4, PT, R29, R15, PT ;  /* 0x0000000f1d00720c */ /* 0x000fe20003f84070 */
[--C-:B------:R-:W-:Y:S01]  /*95f0*/  @!P0 IMAD.IADD R19, R19, 0x1, -R29.reuse ;  /* 0x0000000113138824 */ /* 0x100fe200078e0a1d */
[C---:B------:R-:W-:Y:S01]  /*9600*/  ISETP.GT.U32.AND P6, PT, R29.reuse, R26, PT ;  /* 0x0000001a1d00720c */ /* 0x040fe20003fc4070 */
[--C-:B------:R-:W-:Y:S01]  /*9610*/  @!P1 IMAD.IADD R18, R18, 0x1, -R29.reuse ;  /* 0x0000000112129824 */ /* 0x100fe200078e0a1d */
[----:B------:R-:W-:Y:S01]  /*9620*/  ISETP.GT.U32.AND P0, PT, R29, R25, PT ;  /* 0x000000191d00720c */ /* 0x000fe20003f04070 */
[--C-:B------:R-:W-:Y:S01]  /*9630*/  @!P2 IMAD.IADD R17, R17, 0x1, -R29.reuse ;  /* 0x000000011111a824 */ /* 0x100fe200078e0a1d */
[C---:B------:R-:W-:Y:S01]  /*9640*/  ISETP.GT.U32.AND P1, PT, R29.reuse, R24, PT ;  /* 0x000000181d00720c */ /* 0x040fe20003f24070 */
[--C-:B------:R-:W-:Y:S01]  /*9650*/  @!P3 IMAD.IADD R16, R16, 0x1, -R29.reuse ;  /* 0x000000011010b824 */ /* 0x100fe200078e0a1d */
[----:B------:R-:W-:Y:S01]  /*9660*/  ISETP.GT.U32.AND P2, PT, R29, R23, PT ;  /* 0x000000171d00720c */ /* 0x000fe20003f44070 */
[----:B------:R-:W-:Y:S01]  /*9670*/  @!P5 IMAD.IADD R21, R21, 0x1, -R29 ;  /* 0x000000011515d824 */ /* 0x000fe200078e0a1d */
[----:B------:R-:W-:-:S03]  /*9680*/  ISETP.GT.U32.AND P3, PT, R29, R22, PT ;  /* 0x000000161d00720c */ /* 0x000fc60003f64070 */
[--C-:B------:R-:W-:Y:S01]  /*9690*/  @!P4 IMAD.IADD R15, R15, 0x1, -R29.reuse ;  /* 0x000000010f0fc824 */ /* 0x100fe200078e0a1d */
[----:B------:R-:W-:Y:S01]  /*96a0*/  ISETP.GT.U32.AND P4, PT, R29, R21, PT ;  /* 0x000000151d00720c */ /* 0x000fe20003f84070 */
[--C-:B------:R-:W-:Y:S02]  /*96b0*/  @!P6 IMAD.IADD R26, R26, 0x1, -R29.reuse ;  /* 0x000000011a1ae824 */ /* 0x100fe400078e0a1d */
[--C-:B------:R-:W-:Y:S02]  /*96c0*/  @!P0 IMAD.IADD R25, R25, 0x1, -R29.reuse ;  /* 0x0000000119198824 */ /* 0x100fe400078e0a1d */
[--C-:B------:R-:W-:Y:S02]  /*96d0*/  @!P1 IMAD.IADD R24, R24, 0x1, -R29.reuse ;  /* 0x0000000118189824 */ /* 0x100fe400078e0a1d */
[--C-:B------:R-:W-:Y:S01]  /*96e0*/  @!P2 IMAD.IADD R23, R23, 0x1, -R29.reuse ;  /* 0x000000011717a824 */ /* 0x100fe200078e0a1d */
[----:B------:R-:W-:Y:S01]  /*96f0*/  STL [R1+0x3284], R26 ;  /* 0x0032841a01007387 */ /* 0x000fe20000100800 */
[----:B------:R-:W-:-:S03]  /*9700*/  @!P3 IMAD.IADD R22, R22, 0x1, -R29 ;  /* 0x000000011616b824 */ /* 0x000fc600078e0a1d */
[----:B------:R-:W-:Y:S01]  /*9710*/  STL [R1+0x3280], R25 ;  /* 0x0032801901007387 */ /* 0x000fe20000100800 */
[----:B------:R-:W-:-:S03]  /*9720*/  @!P4 IMAD.IADD R21, R21, 0x1, -R29 ;  /* 0x000000011515c824 */ /* 0x000fc600078e0a1d */
[----:B------:R-:W-:Y:S04]  /*9730*/  STL [R1+0x328c], R24 ;  /* 0x00328c1801007387 */ /* 0x000fe80000100800 */
[----:B------:R-:W-:Y:S04]  /*9740*/  STL [R1+0x3290], R23 ;  /* 0x0032901701007387 */ /* 0x000fe80000100800 */
[----:B------:R-:W-:Y:S04]  /*9750*/  STL [R1+0x3294], R22 ;  /* 0x0032941601007387 */ /* 0x000fe80000100800 */
[----:B------:R0:W-:Y:S04]  /*9760*/  STL [R1+0x3298], R21 ;  /* 0x0032981501007387 */ /* 0x0001e80000100800 */
[----:B0-----:R-:W2:Y:S01]  /*9770*/  LDL R21, [R1+0x1b4c] ;  /* 0x001b4c0001157983 */ /* 0x001ea20000100800 */
[----:B------:R-:W-:-:S02]  /*9780*/  ISETP.GT.U32.AND P5, PT, R29, R14, PT ;  /* 0x0000000e1d00720c */ /* 0x000fc40003fa4070 */
[----:B------:R-:W-:-:S11]  /*9790*/  ISETP.GT.U32.AND P0, PT, R29, R19, PT ;  /* 0x000000131d00720c */ /* 0x000fd60003f04070 */
[----:B------:R-:W-:Y:S01]  /*97a0*/  @!P5 IMAD.IADD R14, R14, 0x1, -R29 ;  /* 0x000000010e0ed824 */ /* 0x000fe200078e0a1d */
[C---:B------:R-:W-:Y:S02]  /*97b0*/  ISETP.GT.U32.AND P5, PT, R29.reuse, R20, PT ;  /* 0x000000141d00720c */ /* 0x040fe40003fa4070 */
[C---:B------:R-:W-:Y:S01]  /*97c0*/  ISETP.GT.U32.AND P1, PT, R29.reuse, R18, PT ;  /* 0x000000121d00720c */ /* 0x040fe20003f24070 */
[----:B------:R-:W-:Y:S01]  /*97d0*/  IMAD.HI.U32 R28, R28, R3, RZ ;  /* 0x000000031c1c7227 */ /* 0x000fe200078e00ff */
[----:B------:R-:W-:-:S09]  /*97e0*/  ISETP.GT.U32.AND P2, PT, R29, R17, PT ;  /* 0x000000111d00720c */ /* 0x000fd20003f44070 */
[--C-:B------:R-:W-:Y:S01]  /*97f0*/  @!P5 IMAD.IADD R20, R20, 0x1, -R29.reuse ;  /* 0x000000011414d824 */ /* 0x100fe200078e0a1d */
[----:B------:R-:W-:Y:S01]  /*9800*/  ISETP.GT.U32.AND P5, PT, R29, R13, PT ;  /* 0x0000000d1d00720c */ /* 0x000fe20003fa4070 */
[----:B------:R-:W-:Y:S01]  /*9810*/  @!P0 IMAD.IADD R19, R19, 0x1, -R29 ;  /* 0x0000000113138824 */ /* 0x000fe200078e0a1d */
[C---:B------:R-:W-:Y:S01]  /*9820*/  ISETP.GT.U32.AND P0, PT, R29.reuse, R12, PT ;  /* 0x0000000c1d00720c */ /* 0x040fe20003f04070 */
[----:B------:R-:W-:Y:S01]  /*9830*/  IMAD.MOV R28, RZ, RZ, -R28 ;  /* 0x000000ffff1c7224 */ /* 0x000fe200078e0a1c */
[----:B------:R-:W0:Y:S03]  /*9840*/  S2R R27, SR_TID.X ;  /* 0x00000000001b7919 */ /* 0x000e260000002100 */
[----:B------:R-:W-:Y:S02]  /*9850*/  IMAD R28, R29, R28, R3 ;  /* 0x0000001c1d1c7224 */ /* 0x000fe400078e0203 */
[----:B------:R-:W1:Y:S04]  /*9860*/  S2R R3, SR_TID.X ;  /* 0x0000000000037919 */ /* 0x000e680000002100 */
[--C-:B------:R-:W-:Y:S01]  /*9870*/  @!P5 IMAD.IADD R13, R13, 0x1, -R29.reuse ;  /* 0x000000010d0dd824 */ /* 0x100fe200078e0a1d */
[C---:B------:R-:W-:Y:S01]  /*9880*/  ISETP.GT.U32.AND P5, PT, R29.reuse, R6, PT ;  /* 0x000000061d00720c */ /* 0x040fe20003fa4070 */
[--C-:B------:R-:W-:Y:S01]  /*9890*/  @!P1 IMAD.IADD R18, R18, 0x1, -R29.reuse ;  /* 0x0000000112129824 */ /* 0x100fe200078e0a1d */
[----:B------:R-:W-:Y:S01]  /*98a0*/  ISETP.GT.U32.AND P3, PT, R29, R16, PT ;  /* 0x000000101d00720c */ /* 0x000fe20003f64070 */
[--C-:B------:R-:W-:Y:S01]  /*98b0*/  @!P2 IMAD.IADD R17, R17, 0x1, -R29.reuse ;  /* 0x000000011111a824 */ /* 0x100fe200078e0a1d */
[----:B------:R-:W-:Y:S01]  /*98c0*/  ISETP.GT.U32.AND P4, PT, R29, R15, PT ;  /* 0x0000000f1d00720c */ /* 0x000fe20003f84070 */
[----:B------:R-:W-:Y:S01]  /*98d0*/  STL [R1+0x329c], R20 ;  /* 0x00329c1401007387 */ /* 0x000fe20000100800 */
[----:B------:R-:W-:-:S03]  /*98e0*/  @!P0 IMAD.IADD R12, R12, 0x1, -R29 ;  /* 0x000000010c0c8824 */ /* 0x000fc600078e0a1d */
[----:B------:R3:W-:Y:S04]  /*98f0*/  STL [R1+0x32a0], R19 ;  /* 0x0032a01301007387 */ /* 0x0007e80000100800 */
[--C-:B------:R-:W-:Y:S01]  /*9900*/  @!P5 IMAD.IADD R6, R6, 0x1, -R29.reuse ;  /* 0x000000010606d824 */ /* 0x100fe200078e0a1d */
[----:B---3--:R-:W3:Y:S04]  /*9910*/  LDL R19, [R1+0x1b48] ;  /* 0x001b480001137983 */ /* 0x008ee80000100800 */
[----:B------:R-:W-:Y:S04]  /*9920*/  STL [R1+0x32a4], R18 ;  /* 0x0032a41201007387 */ /* 0x000fe80000100800 */
[----:B------:R4:W-:Y:S01]  /*9930*/  STL [R1+0x32ac], R17 ;  /* 0x0032ac1101007387 */ /* 0x0009e20000100800 */
[----:B------:R-:W-:Y:S01]  /*9940*/  ISETP.GT.U32.AND P5, PT, R29, R12, PT ;  /* 0x0000000c1d00720c */ /* 0x000fe20003fa4070 */
[----:B------:R-:W-:-:S02]  /*9950*/  @!P3 IMAD.IADD R16, R16, 0x1, -R29 ;  /* 0x000000011010b824 */ /* 0x000fc400078e0a1d */
[----:B----4-:R-:W4:Y:S01]  /*9960*/  S2R R17, SR_TID.X ;  /* 0x0000000000117919 */ /* 0x010f220000002100 */
[----:B------:R-:W-:-:S03]  /*9970*/  @!P4 IMAD.IADD R15, R15, 0x1, -R29 ;  /* 0x000000010f0fc824 */ /* 0x000fc600078e0a1d */
[----:B------:R-:W-:Y:S01]  /*9980*/  STL [R1+0x32b0], R16 ;  /* 0x0032b01001007387 */ /* 0x000fe20000100800 */
[----:B-1----:R-:W-:-:S03]  /*9990*/  IMAD.SHL.U32 R3, R3, 0x2, RZ ;  /* 0x0000000203037824 */ /* 0x002fc600078e00ff */
[----:B------:R1:W-:Y:S01]  /*99a0*/  STL [R1+0x32b4], R15 ;  /* 0x0032b40f01007387 */ /* 0x0003e20000100800 */
[----:B0-----:R-:W-:Y:S01]  /*99b0*/  LOP3.LUT R27, R27, 0x7, RZ, 0xc0, !PT ;  /* 0x000000071b1b7812 */ /* 0x001fe200078ec0ff */
[----:B------:R-:W-:Y:S01]  /*99c0*/  @!P5 IMAD.IADD R12, R12, 0x1, -R29 ;  /* 0x000000010c0cd824 */ /* 0x000fe200078e0a1d */
[----:B------:R-:W-:Y:S01]  /*99d0*/  ISETP.GT.U32.AND P5, PT, R29, R6, PT ;  /* 0x000000061d00720c */ /* 0x000fe20003fa4070 */
[----:B------:R-:W5:Y:S01]  /*99e0*/  LDL R20, [R1+0x1b50] ;  /* 0x001b500001147983 */ /* 0x000f620000100800 */
[----:B-1----:R-:W-:Y:S01]  /*99f0*/  IMAD.MOV.U32 R15, RZ, RZ, 0x3f ;  /* 0x0000003fff0f7424 */ /* 0x002fe200078e00ff */
[----:B------:R-:W-:Y:S01]  /*9a00*/  LOP3.LUT R3, R3, 0x10, RZ, 0xc0, !PT ;  /* 0x0000001003037812 */ /* 0x000fe200078ec0ff */
[----:B------:R-:W-:Y:S01]  /*9a10*/  IMAD R26, R27, 0x90, RZ ;  /* 0x000000901b1a7824 */ /* 0x000fe200078e02ff */
[----:B------:R-:W5:Y:S02]  /*9a20*/  LDL R22, [R1+0x1b54] ;  /* 0x001b540001167983 */ /* 0x000f640000100800 */
[----:B------:R-:W-:Y:S01]  /*9a30*/  IADD3 R15, R15, c[0x0][0x180], RZ ;  /* 0x000060000f0f7a10 */ /* 0x000fe20007ffe0ff */
[----:B------:R-:W-:Y:S01]  /*9a40*/  IMAD R27, R27, 0x410, RZ ;  /* 0x000004101b1b7824 */ /* 0x000fe200078e02ff */
[----:B----4-:R-:W-:Y:S01]  /*9a50*/  LOP3.LUT R18, R3, 0x20, R17, 0xf8, !PT ;  /* 0x0000002003127812 */ /* 0x010fe200078ef811 */
[----:B------:R-:W4:Y:S01]  /*9a60*/  LDL R23, [R1+0x1b58] ;  /* 0x001b580001177983 */ /* 0x000f220000100800 */
[----:B------:R-:W-:Y:S01]  /*9a70*/  SHF.R.S32.HI R16, RZ, 0x1f, R15 ;  /* 0x0000001fff107819 */ /* 0x000fe2000001140f */
[----:B------:R-:W-:-:S02]  /*9a80*/  IMAD.SHL.U32 R17, R17, 0x2, RZ ;  /* 0x0000000211117824 */ /* 0x000fc400078e00ff */
[----:B------:R-:W-:Y:S01]  /*9a90*/  @!P5 IMAD.IADD R6, R6, 0x1, -R29 ;  /* 0x000000010606d824 */ /* 0x000fe200078e0a1d */
[----:B------:R-:W-:Y:S01]  /*9aa0*/  LEA.HI R15, R16, R15, RZ, 0x6 ;  /* 0x0000000f100f7211 */ /* 0x000fe200078f30ff */
[----:B------:R-:W5:Y:S01]  /*9ab0*/  LDL R24, [R1+0x1b5c] ;  /* 0x001b5c0001187983 */ /* 0x000f620000100800 */
[----:B------:R-:W-:Y:S02]  /*9ac0*/  LOP3.LUT R15, R27, R18, RZ, 0x3c, !PT ;  /* 0x000000121b0f7212 */ /* 0x000fe400078e3cff */
[----:B------:R-:W-:Y:S01]  /*9ad0*/  LOP3.LUT R16, R26, 0x30, R17, 0x78, !PT ;  /* 0x000000301a107812 */ /* 0x000fe200078e7811 */
[----:B------:R-:W5:Y:S04]  /*9ae0*/  LDL R25, [R1+0x1b60] ;  /* 0x001b600001197983 */ /* 0x000f680000100800 */
[----:B------:R-:W5:Y:S04]  /*9af0*/  LDL R3, [R1+0x1b64] ;  /* 0x001b640001037983 */ /* 0x000f680000100800 */
[----:B------:R-:W5:Y:S04]  /*9b00*/  LDL R26, [R1+0x1af4] ;  /* 0x001af400011a7983 */ /* 0x000f680000100800 */
[----:B------:R-:W5:Y:S01]  /*9b10*/  LDL R27, [R1+0x314c] ;  /* 0x00314c00011b7983 */ /* 0x000f620000100800 */
[----:B--2---:R-:W-:-:S03]  /*9b20*/  ISETP.GE.AND P5, PT, R21, RZ, PT ;  /* 0x000000ff1500720c */ /* 0x004fc60003fa6270 */
[----:B------:R-:W2:Y:S04]  /*9b30*/  LDL R21, [R1+0x3148] ;  /* 0x0031480001157983 */ /* 0x000ea80000100800 */
[----:B------:R-:W2:Y:S04]  /*9b40*/  LDL.LU R15, [R1+0x58] ;  /* 0x00005800010f7983 */ /* 0x000ea80000300800 */
[----:B------:R-:W5:Y:S01]  /*9b50*/  LDL.LU R16, [R1+0x54] ;  /* 0x0000540001107983 */ /* 0x000f620000300800 */
[C---:B------:R-:W-:Y:S02]  /*9b60*/  ISETP.GT.U32.AND P6, PT, R29.reuse, R14, PT ;  /* 0x0000000e1d00720c */ /* 0x040fe40003fc4070 */
[----:B------:R-:W-:-:S02]  /*9b70*/  ISETP.GT.U32.AND P4, PT, R29, R8, PT ;  /* 0x000000081d00720c */ /* 0x000fc40003f84070 */
[C---:B------:R-:W-:Y:S02]  /*9b80*/  ISETP.GT.U32.AND P1, PT, R29.reuse, R11, PT ;  /* 0x0000000b1d00720c */ /* 0x040fe40003f24070 */
[----:B------:R-:W-:-:S07]  /*9b90*/  ISETP.GT.U32.AND P2, PT, R29, R10, PT ;  /* 0x0000000a1d00720c */ /* 0x000fce0003f44070 */
[--C-:B------:R-:W-:Y:S01]  /*9ba0*/  @!P6 IMAD.IADD R14, R14, 0x1, -R29.reuse ;  /* 0x000000010e0ee824 */ /* 0x100fe200078e0a1d */
[C---:B------:R-:W-:Y:S01]  /*9bb0*/  ISETP.GT.U32.AND P6, PT, R29.reuse, R7, PT ;  /* 0x000000071d00720c */ /* 0x040fe20003fc4070 */
[--C-:B------:R-:W-:Y:S01]  /*9bc0*/  @!P4 IMAD.IADD R8, R8, 0x1, -R29.reuse ;  /* 0x000000010808c824 */ /* 0x100fe200078e0a1d */
[----:B------:R-:W-:Y:S01]  /*9bd0*/  ISETP.GT.U32.AND P4, PT, R29, R28, PT ;  /* 0x0000001c1d00720c */ /* 0x000fe20003f84070 */
[--C-:B------:R-:W-:Y:S01]  /*9be0*/  @!P1 IMAD.IADD R11, R11, 0x1, -R29.reuse ;  /* 0x000000010b0b9824 */ /* 0x100fe200078e0a1d */
[----:B------:R-:W-:Y:S01]  /*9bf0*/  ISETP.GT.U32.AND P1, PT, R29, R4, PT ;  /* 0x000000041d00720c */ /* 0x000fe20003f24070 */
[----:B------:R-:W-:-:S08]  /*9c00*/  @!P2 IMAD.IADD R10, R10, 0x1, -R29 ;  /* 0x000000010a0aa824 */ /* 0x000fd000078e0a1d */
[--C-:B------:R-:W-:Y:S02]  /*9c10*/  @!P6 IMAD.IADD R7, R7, 0x1, -R29.reuse ;  /* 0x000000010707e824 */ /* 0x100fe400078e0a1d */
[----:B------:R-:W-:-:S03]  /*9c20*/  @!P4 IMAD.IADD R28, R28, 0x1, -R29 ;  /* 0x000000011c1cc824 */ /* 0x000fc600078e0a1d */
[C---:B------:R-:W-:Y:S01]  /*9c30*/  ISETP.GT.U32.AND P4, PT, R29.reuse, R7, PT ;  /* 0x000000071d00720c */ /* 0x040fe20003f84070 */
[----:B------:R-:W-:Y:S01]  /*9c40*/  @!P1 IMAD.IADD R4, R4, 0x1, -R29 ;  /* 0x0000000104049824 */ /* 0x000fe200078e0a1d */
[----:B------:R-:W-:-:S11]  /*9c50*/  ISETP.GT.U32.AND P1, PT, R29, R10, PT ;  /* 0x0000000a1d00720c */ /* 0x000fd60003f24070 */
[--C-:B------:R-:W-:Y:S02]  /*9c60*/  @!P4 IMAD.IADD R7, R7, 0x1, -R29.reuse ;  /* 0x000000010707c824 */ /* 0x100fe400078e0a1d */
[----:B------:R-:W-:Y:S01]  /*9c70*/  @!P1 IMAD.IADD R10, R10, 0x1, -R29 ;  /* 0x000000010a0a9824 */ /* 0x000fe200078e0a1d */
[----:B---3--:R-:W-:Y:S02]  /*9c80*/  ISETP.GE.AND P4, PT, R19, RZ, PT ;  /* 0x000000ff1300720c */ /* 0x008fe40003f86270 */
[----:B------:R-:W-:-:S13]  /*9c90*/  ISETP.GT.U32.AND P1, PT, R29, R4, PT ;  /* 0x000000041d00720c */ /* 0x000fda0003f24070 */
[----:B------:R-:W-:Y:S01]  /*9ca0*/  @!P1 IMAD.IADD R4, R4, 0x1, -R29 ;  /* 0x0000000104049824 */ /* 0x000fe200078e0a1d */
[----:B----4-:R-:W-:Y:S01]  /*9cb0*/  ISETP.GE.AND P1, PT, R23, RZ, PT ;  /* 0x000000ff1700720c */ /* 0x010fe20003f26270 */
[----:B--2---:R-:W-:Y:S01]  /*9cc0*/  @!P4 IMAD.MOV R15, RZ, RZ, -R15 ;  /* 0x000000ffff0fc224 */ /* 0x004fe200078e0a0f */
[----:B-----5:R-:W-:Y:S02]  /*9cd0*/  ISETP.GE.AND P4, PT, R25, RZ, PT ;  /* 0x000000ff1900720c */ /* 0x020fe40003f86270 */
[----:B------:R-:W2:Y:S01]  /*9ce0*/  LDL.LU R25, [R1+0x50] ;  /* 0x0000500001197983 */ /* 0x000ea20000300800 */
[----:B------:R-:W-:-:S03]  /*9cf0*/  @!P5 IMAD.MOV R16, RZ, RZ, -R16 ;  /* 0x000000ffff10d224 */ /* 0x000fc600078e0a10 */
[----:B------:R-:W3:Y:S01]  /*9d00*/  LDL.LU R17, [R1+0x4c] ;  /* 0x00004c0001117983 */ /* 0x000ee20000300800 */
[----:B------:R-:W-:-:S03]  /*9d10*/  ISETP.GE.AND P5, PT, R3, RZ, PT ;  /* 0x000000ff0300720c */ /* 0x000fc60003fa6270 */
[----:B------:R-:W4:Y:S04]  /*9d20*/  LDL R23, [R1+0x3140] ;  /* 0x0031400001177983 */ /* 0x000f280000100800 */
[----:B------:R-:W5:Y:S01]  /*9d30*/  LDL.LU R3, [R1+0x48] ;  /* 0x0000480001037983 */ /* 0x000f620000300800 */
[C---:B------:R-:W-:Y:S02]  /*9d40*/  ISETP.GT.U32.AND P3, PT, R29.reuse, R9, PT ;  /* 0x000000091d00720c */ /* 0x040fe40003f64070 */
[C---:B------:R-:W-:Y:S02]  /*9d50*/  ISETP.GT.U32.AND P2, PT, R29.reuse, R2, PT ;  /* 0x000000021d00720c */ /* 0x040fe40003f44070 */
[----:B------:R-:W-:-:S09]  /*9d60*/  ISETP.GT.U32.AND P0, PT, R29, R5, PT ;  /* 0x000000051d00720c */ /* 0x000fd20003f04070 */
[--C-:B------:R-:W-:Y:S02]  /*9d70*/  @!P3 IMAD.IADD R9, R9, 0x1, -R29.reuse ;  /* 0x000000010909b824 */ /* 0x100fe400078e0a1d */
[----:B------:R-:W-:-:S03]  /*9d80*/  @!P2 IMAD.IADD R2, R2, 0x1, -R29 ;  /* 0x000000010202a824 */ /* 0x000fc600078e0a1d */
[C---:B------:R-:W-:Y:S02]  /*9d90*/  ISETP.GT.U32.AND P2, PT, R29.reuse, R9, PT ;  /* 0x000000091d00720c */ /* 0x040fe40003f44070 */
[----:B------:R-:W-:Y:S01]  /*9da0*/  ISETP.GT.U32.AND P3, PT, R29, R0, PT ;  /* 0x000000001d00720c */ /* 0x000fe20003f64070 */
[----:B------:R-:W-:Y:S01]  /*9db0*/  @!P0 IMAD.IADD R5, R5, 0x1, -R29 ;  /* 0x0000000105058824 */ /* 0x000fe200078e0a1d */
        /* <DEDUP_REMOVED lines=8> */
[--C-:B------:R-:W-:Y:S01]  /*9e40*/  @!P2 IMAD.IADD R2, R2, 0x1, -R29.reuse ;  /* 0x000000010202a824 */ /* 0x100fe200078e0a1d */
[----:B------:R-:W-:Y:S01]  /*9e50*/  ISETP.GE.AND P2, PT, R22, RZ, PT ;  /* 0x000000ff1600720c */ /* 0x000fe20003f46270 */
[--C-:B------:R-:W-:Y:S01]  /*9e60*/  @!P6 IMAD.IADD R13, R13, 0x1, -R29.reuse ;  /* 0x000000010d0de824 */ /* 0x100fe200078e0a1d */
[C---:B------:R-:W-:Y:S01]  /*9e70*/  ISETP.GT.U32.AND P6, PT, R29.reuse, R0, PT ;  /* 0x000000001d00720c */ /* 0x040fe20003fc4070 */
[--C-:B------:R-:W-:Y:S01]  /*9e80*/  @!P3 IMAD.IADD R8, R8, 0x1, -R29.reuse ;  /* 0x000000010808b824 */ /* 0x100fe200078e0a1d */
[----:B------:R-:W-:Y:S01]  /*9e90*/  ISETP.GT.U32.AND P3, PT, R29, R28, PT ;  /* 0x0000001c1d00720c */ /* 0x000fe20003f64070 */
[--C-:B------:R-:W-:Y:S01]  /*9ea0*/  @!P0 IMAD.IADD R5, R5, 0x1, -R29.reuse ;  /* 0x0000000105058824 */ /* 0x100fe200078e0a1d */
[----:B------:R-:W-:Y:S02]  /*9eb0*/  ISETP.GE.AND P0, PT, R24, RZ, PT ;  /* 0x000000ff1800720c */ /* 0x000fe40003f06270 */
[----:B------:R-:W4:Y:S07]  /*9ec0*/  LDL R24, [R1+0x3144] ;  /* 0x0031440001187983 */ /* 0x000f2e0000100800 */
[----:B------:R-:W-:-:S02]  /*9ed0*/  @!P6 IMAD.IADD R0, R0, 0x1, -R29 ;  /* 0x000000010000e824 */ /* 0x000fc400078e0a1d */
[----:B------:R-:W-:Y:S02]  /*9ee0*/  @!P3 IMAD.IADD R28, R28, 0x1, -R29 ;  /* 0x000000011c1cb824 */ /* 0x000fe400078e0a1d */
[----:B---3--:R-:W-:Y:S01]  /*9ef0*/  @!P2 IMAD.MOV R17, RZ, RZ, -R17 ;  /* 0x000000ffff11a224 */ /* 0x008fe200078e0a11 */
[----:B------:R-:W-:Y:S02]  /*9f00*/  ISETP.GE.AND P2, PT, R26, RZ, PT ;  /* 0x000000ff1a00720c */ /* 0x000fe40003f46270 */
[----:B------:R-:W3:Y:S04]  /*9f10*/  LDL R26, [R1+0x313c] ;  /* 0x00313c00011a7983 */ /* 0x000ee80000100800 */
[----:B------:R-:W3:Y:S01]  /*9f20*/  LDL.LU R22, [R1+0x44] ;  /* 0x0000440001167983 */ /* 0x000ee20000300800 */
[----:B-----5:R-:W-:Y:S01]  /*9f30*/  @!P1 IMAD.MOV R3, RZ, RZ, -R3 ;  /* 0x000000ffff039224 */ /* 0x020fe200078e0a03 */
[----:B------:R-:W-:-:S02]  /*9f40*/  ISETP.GE.AND P1, PT, R27, RZ, PT ;  /* 0x000000ff1b00720c */ /* 0x000fc40003f26270 */
[----:B------:R-:W5:Y:S04]  /*9f50*/  LDL R27, [R1+0x3138] ;  /* 0x00313800011b7983 */ /* 0x000f680000100800 */
[----:B------:R-:W4:Y:S04]  /*9f60*/  LDL.LU R19, [R1+0x40] ;  /* 0x0000400001137983 */ /* 0x000f280000300800 */
[----:B------:R-:W5:Y:S01]  /*9f70*/  LDL.LU R29, [R1+0x3c] ;  /* 0x00003c00011d7983 */ /* 0x000f620000300800 */
[----:B------:R-:W-:Y:S02]  /*9f80*/  ISETP.GE.AND P3, PT, R20, RZ, PT ;  /* 0x000000ff1400720c */ /* 0x000fe40003f66270 */
[----:B------:R-:W-:Y:S01]  /*9f90*/  LOP3.LUT R18, RZ, c[0x0][0x178], RZ, 0x33, !PT ;  /* 0x00005e00ff127a12 */ /* 0x000fe200078e33ff */
[----:B------:R-:W5:Y:S10]  /*9fa0*/  LDL R20, [R1+0x3134] ;  /* 0x0031340001147983 */ /* 0x000f740000100800 */
[----:B--2---:R-:W-:Y:S01]  /*9fb0*/  @!P3 IMAD.MOV R25, RZ, RZ, -R25 ;  /* 0x000000ffff19b224 */ /* 0x004fe200078e0a19 */
[----:B------:R-:W-:-:S04]  /*9fc0*/  ISETP.NE.AND P3, PT, RZ, c[0x0][0x178], PT ;  /* 0x00005e00ff007a0c */ /* 0x000fc80003f65270 */
[C---:B------:R-:W-:Y:S02]  /*9fd0*/  SEL R15, R18.reuse, R15, !P3 ;  /* 0x0000000f120f7207 */ /* 0x040fe40005800000 */
[C---:B------:R-:W-:Y:S02]  /*9fe0*/  SEL R16, R18.reuse, R16, !P3 ;  /* 0x0000001012107207 */ /* 0x040fe40005800000 */
[C---:B------:R-:W-:Y:S02]  /*9ff0*/  SEL R25, R18.reuse, R25, !P3 ;  /* 0x0000001912197207 */ /* 0x040fe40005800000 */
[C---:B------:R-:W-:Y:S02]  /*a000*/  SEL R17, R18.reuse, R17, !P3 ;  /* 0x0000001112117207 */ /* 0x040fe40005800000 */
[----:B------:R-:W-:Y:S01]  /*a010*/  SEL R3, R18, R3, !P3 ;  /* 0x0000000312037207 */ /* 0x000fe20005800000 */
[----:B---3--:R-:W-:Y:S01]  /*a020*/  @!P0 IMAD.MOV R22, RZ, RZ, -R22 ;  /* 0x000000ffff168224 */ /* 0x008fe200078e0a16 */
[----:B------:R-:W-:-:S02]  /*a030*/  ISETP.GE.AND P0, PT, R21, RZ, PT ;  /* 0x000000ff1500720c */ /* 0x000fc40003f06270 */
[----:B------:R-:W2:Y:S04]  /*a040*/  LDL R21, [R1+0x3130] ;  /* 0x0031300001157983 */ /* 0x000ea80000100800 */
[----:B------:R0:W-:Y:S01]  /*a050*/  STL [R1+0x27c], R15 ;  /* 0x00027c0f01007387 */ /* 0x0001e20000100800 */
[----:B----4-:R-:W-:Y:S01]  /*a060*/  @!P4 IMAD.MOV R19, RZ, RZ, -R19 ;  /* 0x000000ffff13c224 */ /* 0x010fe200078e0a13 */
[C---:B------:R-:W-:Y:S01]  /*a070*/  SEL R22, R18.reuse, R22, !P3 ;  /* 0x0000001612167207 */ /* 0x040fe20005800000 */
[----:B-----5:R-:W-:Y:S01]  /*a080*/  @!P5 IMAD.MOV R29, RZ, RZ, -R29 ;  /* 0x000000ffff1dd224 */ /* 0x020fe200078e0a1d */
[----:B0-----:R-:W3:Y:S04]  /*a090*/  LDL.LU R15, [R1+0x32b4] ;  /* 0x0032b400010f7983 */ /* 0x001ee80000300800 */
[----:B------:R0:W-:Y:S01]  /*a0a0*/  STL [R1+0x280], R16 ;  /* 0x0002801001007387 */ /* 0x0001e20000100800 */
[----:B------:R-:W-:-:S02]  /*a0b0*/  SEL R19, R18, R19, !P3 ;  /* 0x0000001312137207 */ /* 0x000fc40005800000 */
[----:B------:R-:W-:Y:S01]  /*a0c0*/  SEL R18, R18, R29, !P3 ;  /* 0x0000001d12127207 */ /* 0x000fe20005800000 */
[----:B0-----:R-:W4:Y:S04]  /*a0d0*/  LDL.LU R16, [R1+0x32b0] ;  /* 0x0032b00001107983 */ /* 0x001f280000300800 */
[----:B------:R0:W-:Y:S01]  /*a0e0*/  STL [R1+0x278], R25 ;  /* 0x0002781901007387 */ /* 0x0001e20000100800 */
[----:B------:R-:W-:-:S03]  /*a0f0*/  ISETP.GE.AND P3, PT, R23, RZ, PT ;  /* 0x000000ff1700720c */ /* 0x000fc60003f66270 */
[----:B0-----:R-:W5:Y:S04]  /*a100*/  LDL R25, [R1+0x312c] ;  /* 0x00312c0001197983 */ /* 0x001f680000100800 */
[----:B------:R0:W-:Y:S01]  /*a110*/  STL [R1+0x274], R17 ;  /* 0x0002741101007387 */ /* 0x0001e20000100800 */
[----:B------:R-:W-:-:S03]  /*a120*/  ISETP.GE.AND P5, PT, R24, RZ, PT ;  /* 0x000000ff1800720c */ /* 0x000fc60003fa6270 */
[----:B0-----:R-:W2:Y:S04]  /*a130*/  LDL.LU R17, [R1+0x32ac] ;  /* 0x0032ac0001117983 */ /* 0x001ea80000300800 */
[----:B------:R0:W-:Y:S04]  /*a140*/  STL [R1+0x270], R3 ;  /* 0x0002700301007387 */ /* 0x0001e80000100800 */
[----:B0-----:R-:W2:Y:S04]  /*a150*/  LDL.LU R3, [R1+0x32a8] ;  /* 0x0032a80001037983 */ /* 0x001ea80000300800 */
[----:B------:R0:W-:Y:S04]  /*a160*/  STL [R1+0x26c], R22 ;  /* 0x00026c1601007387 */ /* 0x0001e80000100800 */
[----:B0-----:R-:W3:Y:S04]  /*a170*/  LDL R22, [R1+0x3128] ;  /* 0x0031280001167983 */ /* 0x001ee80000100800 */
[----:B------:R-:W-:Y:S04]  /*a180*/  STL [R1+0x268], R19 ;  /* 0x0002681301007387 */ /* 0x000fe80000100800 */
[----:B------:R-:W3:Y:S04]  /*a190*/  LDL R23, [R1+0x3124] ;  /* 0x0031240001177983 */ /* 0x000ee80000100800 */
[----:B------:R0:W-:Y:S04]  /*a1a0*/  STL [R1+0x264], R18 ;  /* 0x0002641201007387 */ /* 0x0001e80000100800 */
[----:B------:R-:W3:Y:S04]  /*a1b0*/  LDL R24, [R1+0x3120] ;  /* 0x0031200001187983 */ /* 0x000ee80000100800 */
[----:B0-----:R-:W3:Y:S01]  /*a1c0*/  LDL.LU R18, [R1+0x38] ;  /* 0x0000380001127983 */ /* 0x001ee20000300800 */
[----:B--2---:R-:W-:Y:S01]  /*a1d0*/  @!P2 IMAD.MOV R3, RZ, RZ, -R3 ;  /* 0x000000ffff03a224 */ /* 0x004fe200078e0a03 */
[----:B------:R-:W-:-:S02]  /*a1e0*/  ISETP.GE.AND P2, PT, R26, RZ, PT ;  /* 0x000000ff1a00720c */ /* 0x000fc40003f46270 */
[----:B------:R-:W2:Y:S04]  /*a1f0*/  LDL R26, [R1+0x311c] ;  /* 0x00311c00011a7983 */ /* 0x000ea80000100800 */
[----:B------:R0:W-:Y:S04]  /*a200*/  STL [R1+0x1e8], R3 ;  /* 0x0001e80301007387 */ /* 0x0001e80000100800 */
[----:B0-----:R-:W2:Y:S01]  /*a210*/  LDL.LU R3, [R1+0x34] ;  /* 0x0000340001037983 */ /* 0x001ea20000300800 */
[----:B---3--:R-:W-:Y:S01]  /*a220*/  @!P1 IMAD.MOV R18, RZ, RZ, -R18 ;  /* 0x000000ffff129224 */ /* 0x008fe200078e0a12 */
[----:B------:R-:W-:-:S02]  /*a230*/  ISETP.GE.AND P1, PT, R27, RZ, PT ;  /* 0x000000ff1b00720c */ /* 0x000fc40003f26270 */
[----:B------:R-:W3:Y:S04]  /*a240*/  LDL R27, [R1+0x3118] ;  /* 0x00311800011b7983 */ /* 0x000ee80000100800 */
[----:B------:R0:W-:Y:S04]  /*a250*/  STL [R1+0x1e4], R18 ;  /* 0x0001e41201007387 */ /* 0x0001e80000100800 */
        /* <DEDUP_REMOVED lines=12> */
[----:B-----5:R-:W-:-:S02]  /*a320*/  ISETP.GE.AND P5, PT, R25, RZ, PT ;  /* 0x000000ff1900720c */ /* 0x020fc40003fa6270 */
[----:B------:R-:W2:Y:S04]  /*a330*/  LDL R25, [R1+0x310c] ;  /* 0x00310c0001197983 */ /* 0x000ea80000100800 */
[----:B------:R0:W-:Y:S04]  /*a340*/  STL [R1+0x1d8], R3 ;  /* 0x0001d80301007387 */ /* 0x0001e80000100800 */
[----:B0-----:R-:W5:Y:S01]  /*a350*/  LDL.LU R3, [R1+0x1ac] ;  /* 0x0001ac0001037983 */ /* 0x001f620000300800 */
[----:B---3--:R-:W-:Y:S01]  /*a360*/  @!P2 IMAD.MOV R18, RZ, RZ, -R18 ;  /* 0x000000ffff12a224 */ /* 0x008fe200078e0a12 */
[----:B------:R-:W-:-:S02]  /*a370*/  ISETP.GE.AND P2, PT, R22, RZ, PT ;  /* 0x000000ff1600720c */ /* 0x000fc40003f46270 */
[----:B------:R-:W3:Y:S04]  /*a380*/  LDL R22, [R1+0x3108] ;  /* 0x0031080001167983 */ /* 0x000ee80000100800 */
[----:B------:R0:W-:Y:S04]  /*a390*/  STL [R1+0x1d4], R18 ;  /* 0x0001d41201007387 */ /* 0x0001e80000100800 */
[----:B0-----:R-:W2:Y:S01]  /*a3a0*/  LDL.LU R18, [R1+0x1a0] ;  /* 0x0001a00001127983 */ /* 0x001ea20000300800 */
[----:B-----5:R-:W-:Y:S01]  /*a3b0*/  @!P1 IMAD.MOV R3, RZ, RZ, -R3 ;  /* 0x000000ffff039224 */ /* 0x020fe200078e0a03 */
[----:B------:R-:W-:-:S02]  /*a3c0*/  ISETP.GE.AND P1, PT, R23, RZ, PT ;  /* 0x000000ff1700720c */ /* 0x000fc40003f26270 */
[----:B------:R-:W5:Y:S04]  /*a3d0*/  LDL R23, [R1+0x3104] ;  /* 0x0031040001177983 */ /* 0x000f680000100800 */
        /* <DEDUP_REMOVED lines=38> */
[----:B-----5:R-:W-:-:S02]  /*a640*/  ISETP.GE.AND P5, PT, R23, RZ, PT ;  /* 0x000000ff1700720c */ /* 0x020fc40003fa6270 */
[----:B------:R-:W3:Y:S04]  /*a650*/  LDL R23, [R1+0x30e4] ;  /* 0x0030e40001177983 */ /* 0x000ee80000100800 */
[----:B------:R0:W-:Y:S04]  /*a660*/  STL [R1+0x1a8], R3 ;  /* 0x0001a80301007387 */ /* 0x0001e80000100800 */
[----:B0-----:R-:W5:Y:S01]  /*a670*/  LDL.LU R3, [R1+0x188] ;  /* 0x0001880001037983 */ /* 0x001f620000300800 */
[----:B--2---:R-:W-:Y:S01]  /*a680*/  @!P2 IMAD.MOV R18, RZ, RZ, -R18 ;  /* 0x000000ffff12a224 */ /* 0x004fe200078e0a12 */
[----:B------:R-:W-:-:S02]  /*a690*/  ISETP.GE.AND P2, PT, R24, RZ, PT ;  /* 0x000000ff1800720c */ /* 0x000fc40003f46270 */
[----:B------:R-:W2:Y:S04]  /*a6a0*/  LDL R24, [R1+0x30dc] ;  /* 0x0030dc0001187983 */ /* 0x000ea80000100800 */
        /* <DEDUP_REMOVED lines=323> */
[----:B------:R-:W-:-:S04]  /*bae0*/  ISETP.GE.AND P2, PT, R26, RZ, PT ;  /* 0x000000ff1a00720c */ /* 0x000fc80003f46270 */
[----:B------:R0:W-:Y:S04]  /*baf0*/  STL [R1+0x50], R3 ;  /* 0x0000500301007387 */ /* 0x0001e80000100800 */
[----:B0-----:R-:W3:Y:S04]  /*bb00*/  LDL.LU R3, [R1+0x148] ;  /* 0x0001480001037983 */ /* 0x001ee80000300800 */
[----:B------:R-:W4:Y:S01]  /*bb10*/  LDL R26, [R1+0x2fe0] ;  /* 0x002fe000011a7983 */ /* 0x000f220000100800 */
[----:B--2---:R-:W-:-:S05]  /*bb20*/  @!P1 IMAD.MOV R18, RZ, RZ, -R18 ;  /* 0x000000ffff129224 */ /* 0x004fca00078e0a12 */
[----:B------:R0:W-:Y:S04]  /*bb30*/  STL [R1+0x4c], R18 ;  /* 0x00004c1201007387 */ /* 0x0001e80000100800 */
[----:B0-----:R-:W2:Y:S01]  /*bb40*/  LDL.LU R18, [R1+0x160] ;  /* 0x0001600001127983 */ /* 0x001ea20000300800 */
[----:B------:R-:W-:-:S03]  /*bb50*/  ISETP.GE.AND P1, PT, R27, RZ, PT ;  /* 0x000000ff1b00720c */ /* 0x000fc60003f26270 */
[----:B------:R-:W4:Y:S01]  /*bb60*/  LDL R27, [R1+0x2fdc] ;  /* 0x002fdc00011b7983 */ /* 0x000f220000100800 */
[----:B---3--:R-:W-:-:S05]  /*bb70*/  @!P0 IMAD.MOV R3, RZ, RZ, -R3 ;  /* 0x000000ffff038224 */ /* 0x008fca00078e0a03 */
[----:B------:R0:W-:Y:S04]  /*bb80*/  STL [R1+0x48], R3 ;  /* 0x0000480301007387 */ /* 0x0001e80000100800 */
[----:B0-----:R-:W3:Y:S04]  /*bb90*/  LDL.LU R3, [R1+0x158] ;  /* 0x0001580001037983 */ /* 0x001ee80000300800 */
[----:B------:R-:W4:Y:S01]  /*bba0*/  LDL R19, [R1+0x2fd8] ;  /* 0x002fd80001137983 */ /* 0x000f220000100800 */
[----:B--2---:R-:W-:-:S05]  /*bbb0*/  @!P3 IMAD.MOV R18, RZ, RZ, -R18 ;  /* 0x000000ffff12b224 */ /* 0x004fca00078e0a12 */
[----:B------:R0:W-:Y:S04]  /*bbc0*/  STL [R1+0x44], R18 ;  /* 0x0000441201007387 */ /* 0x0001e80000100800 */
[----:B0-----:R-:W2:Y:S04]  /*bbd0*/  LDL.LU R18, [R1+0x144] ;  /* 0x0001440001127983 */ /* 0x001ea80000300800 */
[----:B------:R-:W4:Y:S01]  /*bbe0*/  LDL R29, [R1+0x2fc4] ;  /* 0x002fc400011d7983 */ /* 0x000f220000100800 */
[----:B---3--:R-:W-:Y:S01]  /*bbf0*/  @!P5 IMAD.MOV R3, RZ, RZ, -R3 ;  /* 0x000000ffff03d224 */ /* 0x008fe200078e0a03 */
[----:B-----5:R-:W-:-:S04]  /*bc00*/  ISETP.GE.AND P5, PT, R25, RZ, PT ;  /* 0x000000ff1900720c */ /* 0x020fc80003fa6270 */
[----:B------:R0:W-:Y:S04]  /*bc10*/  STL [R1+0x40], R3 ;  /* 0x0000400301007387 */ /* 0x0001e80000100800 */
[----:B0-----:R-:W3:Y:S04]  /*bc20*/  LDL.LU R3, [R1+0x10c] ;  /* 0x00010c0001037983 */ /* 0x001ee80000300800 */
[----:B------:R-:W5:Y:S01]  /*bc30*/  LDL R25, [R1+0x2fd0] ;  /* 0x002fd00001197983 */ /* 0x000f620000100800 */
[----:B--2---:R-:W-:-:S05]  /*bc40*/  @!P2 IMAD.MOV R18, RZ, RZ, -R18 ;  /* 0x000000ffff12a224 */ /* 0x004fca00078e0a12 */
[----:B------:R0:W-:Y:S04]  /*bc50*/  STL [R1+0x3c], R18 ;  /* 0x00003c1201007387 */ /* 0x0001e80000100800 */
[----:B0-----:R-:W2:Y:S01]  /*bc60*/  LDL.LU R18, [R1+0x114] ;  /* 0x0001140001127983 */ /* 0x001ea20000300800 */
[----:B------:R-:W-:-:S03]  /*bc70*/  ISETP.GE.AND P0, PT, R20, RZ, PT ;  /* 0x000000ff1400720c */ /* 0x000fc60003f06270 */
[----:B------:R-:W4:Y:S01]  /*bc80*/  LDL R20, [R1+0x2fc8] ;  /* 0x002fc80001147983 */ /* 0x000f220000100800 */
[----:B------:R-:W-:Y:S02]  /*bc90*/  ISETP.GE.AND P3, PT, R21, RZ, PT ;  /* 0x000000ff1500720c */ /* 0x000fe40003f66270 */
[----:B------:R-:W-:Y:S01]  /*bca0*/  ISETP.GE.AND P2, PT, R22, RZ, PT ;  /* 0x000000ff1600720c */ /* 0x000fe20003f46270 */
[----:B---3--:R-:W-:-:S05]  /*bcb0*/  @!P1 IMAD.MOV R3, RZ, RZ, -R3 ;  /* 0x000000ffff039224 */ /* 0x008fca00078e0a03 */
[----:B------:R0:W-:Y:S04]  /*bcc0*/  STL [R1+0x38], R3 ;  /* 0x0000380301007387 */ /* 0x0001e80000100800 */
[----:B0-----:R-:W3:Y:S04]  /*bcd0*/  LDL.LU R3, [R1+0x128] ;  /* 0x0001280001037983 */ /* 0x001ee80000300800 */
[----:B------:R-:W5:Y:S04]  /*bce0*/  LDL R21, [R1+0x2fcc] ;  /* 0x002fcc0001157983 */ /* 0x000f680000100800 */
[----:B------:R-:W5:Y:S01]  /*bcf0*/  LDL R22, [R1+0x2fb0] ;  /* 0x002fb00001167983 */ /* 0x000f620000100800 */
[----:B--2---:R-:W-:-:S05]  /*bd00*/  @!P0 IMAD.MOV R18, RZ, RZ, -R18 ;  /* 0x000000ffff128224 */ /* 0x004fca00078e0a12 */
[----:B------:R0:W-:Y:S04]  /*bd10*/  STL [R1+0x34], R18 ;  /* 0x0000341201007387 */ /* 0x0001e80000100800 */
[----:B0-----:R-:W2:Y:S01]  /*bd20*/  LDL.LU R18, [R1+0x124] ;  /* 0x0001240001127983 */ /* 0x001ea20000300800 */
[----:B------:R-:W-:-:S03]  /*bd30*/  ISETP.GE.AND P1, PT, R23, RZ, PT ;  /* 0x000000ff1700720c */ /* 0x000fc60003f26270 */
[----:B------:R-:W5:Y:S01]  /*bd40*/  LDL R23, [R1+0x2fc0] ;  /* 0x002fc00001177983 */ /* 0x000f620000100800 */
[----:B------:R-:W-:Y:S01]  /*bd50*/  ISETP.GE.AND P0, PT, R24, RZ, PT ;  /* 0x000000ff1800720c */ /* 0x000fe20003f06270 */
[----:B---3--:R-:W-:Y:S01]  /*bd60*/  @!P3 IMAD.MOV R3, RZ, RZ, -R3 ;  /* 0x000000ffff03b224 */ /* 0x008fe200078e0a03 */
[----:B----4-:R-:W-:-:S04]  /*bd70*/  ISETP.GE.AND P3, PT, R26, RZ, PT ;  /* 0x000000ff1a00720c */ /* 0x010fc80003f66270 */
[----:B------:R0:W-:Y:S04]  /*bd80*/  STL [R1+0x30], R3 ;  /* 0x0000300301007387 */ /* 0x0001e80000100800 */
[----:B0-----:R-:W3:Y:S04]  /*bd90*/  LDL.LU R3, [R1+0x110] ;  /* 0x0001100001037983 */ /* 0x001ee80000300800 */
[----:B------:R-:W4:Y:S04]  /*bda0*/  LDL R24, [R1+0x2fb8] ;  /* 0x002fb80001187983 */ /* 0x000f280000100800 */
[----:B------:R-:W4:Y:S01]  /*bdb0*/  LDL R26, [R1+0x2fbc] ;  /* 0x002fbc00011a7983 */ /* 0x000f220000100800 */
[----:B--2---:R-:W-:-:S05]  /*bdc0*/  @!P5 IMAD.MOV R18, RZ, RZ, -R18 ;  /* 0x000000ffff12d224 */ /* 0x004fca00078e0a12 */
[----:B------:R0:W-:Y:S04]  /*bdd0*/  STL [R1+0x2c], R18 ;  /* 0x00002c1201007387 */ /* 0x0001e80000100800 */
[----:B0-----:R-:W2:Y:S01]  /*bde0*/  LDL.LU R18, [R1+0xcc] ;  /* 0x0000cc0001127983 */ /* 0x001ea20000300800 */
[----:B------:R-:W-:-:S03]  /*bdf0*/  ISETP.GE.AND P5, PT, R27, RZ, PT ;  /* 0x000000ff1b00720c */ /* 0x000fc60003fa6270 */
[----:B------:R-:W4:Y:S01]  /*be00*/  LDL R27, [R1+0x2fb4] ;  /* 0x002fb400011b7983 */ /* 0x000f220000100800 */
[----:B---3--:R-:W-:Y:S01]  /*be10*/  @!P2 IMAD.MOV R3, RZ, RZ, -R3 ;  /* 0x000000ffff03a224 */ /* 0x008fe200078e0a03 */
[----:B------:R-:W-:Y:S02]  /*be20*/  ISETP.GE.AND P2, PT, R19, RZ, PT ;  /* 0x000000ff1300720c */ /* 0x000fe40003f46270 */
[----:B------:R-:W3:Y:S04]  /*be30*/  LDL.LU R19, [R1+0xd4] ;  /* 0x0000d40001137983 */ /* 0x000ee80000300800 */
[----:B------:R0:W-:Y:S04]  /*be40*/  STL [R1+0x28], R3 ;  /* 0x0000280301007387 */ /* 0x0001e80000100800 */
[----:B0-----:R-:W4:Y:S01]  /*be50*/  LDL R3, [R1+0x2fac] ;  /* 0x002fac0001037983 */ /* 0x001f220000100800 */
[----:B--2---:R-:W-:Y:S01]  /*be60*/  @!P1 IMAD.MOV R18, RZ, RZ, -R18 ;  /* 0x000000ffff129224 */ /* 0x004fe200078e0a12 */
[----:B------:R-:W-:-:S04]  /*be70*/  ISETP.GE.AND P1, PT, R29, RZ, PT ;  /* 0x000000ff1d00720c */ /* 0x000fc80003f26270 */
[----:B------:R0:W-:Y:S04]  /*be80*/  STL [R1+0x24], R18 ;  /* 0x0000241201007387 */ /* 0x0001e80000100800 */
[----:B0-----:R-:W2:Y:S04]  /*be90*/  LDL.LU R18, [R1+0x32a4] ;  /* 0x0032a40001127983 */ /* 0x001ea80000300800 */
[----:B------:R-:W2:Y:S01]  /*bea0*/  LDL.LU R29, [R1+0xec] ;  /* 0x0000ec00011d7983 */ /* 0x000ea20000300800 */
[----:B---3--:R-:W-:Y:S01]  /*beb0*/  @!P0 IMAD.MOV R19, RZ, RZ, -R19 ;  /* 0x000000ffff138224 */ /* 0x008fe200078e0a13 */
[----:B-----5:R-:W-:-:S02]  /*bec0*/  ISETP.GE.AND P0, PT, R25, RZ, PT ;  /* 0x000000ff1900720c */ /* 0x020fc40003f06270 */
[----:B------:R-:W3:Y:S04]  /*bed0*/  LDL R25, [R1+0x2fa4] ;  /* 0x002fa40001197983 */ /* 0x000ee80000100800 */
[----:B------:R0:W-:Y:S04]  /*bee0*/  STL [R1+0x20], R19 ;  /* 0x0000201301007387 */ /* 0x0001e80000100800 */
[----:B0-----:R-:W5:Y:S01]  /*bef0*/  LDL.LU R19, [R1+0xe4] ;  /* 0x0000e40001137983 */ /* 0x001f620000300800 */
[----:B--2---:R-:W-:Y:S01]  /*bf00*/  @!P3 IMAD.MOV R29, RZ, RZ, -R29 ;  /* 0x000000ffff1db224 */ /* 0x004fe200078e0a1d */
[----:B------:R-:W-:-:S02]  /*bf10*/  ISETP.GE.AND P3, PT, R20, RZ, PT ;  /* 0x000000ff1400720c */ /* 0x000fc40003f66270 */
[----:B------:R-:W2:Y:S04]  /*bf20*/  LDL.LU R20, [R1+0xd0] ;  /* 0x0000d00001147983 */ /* 0x000ea80000300800 */
[----:B------:R0:W-:Y:S04]  /*bf30*/  STL [R1+0x1c], R29 ;  /* 0x00001c1d01007387 */ /* 0x0001e80000100800 */
[----:B0-----:R-:W3:Y:S01]  /*bf40*/  LDL R29, [R1+0x2fa8] ;  /* 0x002fa800011d7983 */ /* 0x001ee20000100800 */
[----:B-----5:R-:W-:Y:S01]  /*bf50*/  @!P5 IMAD.MOV R19, RZ, RZ, -R19 ;  /* 0x000000ffff13d224 */ /* 0x020fe200078e0a13 */
[----:B------:R-:W-:-:S04]  /*bf60*/  ISETP.GE.AND P5, PT, R21, RZ, PT ;  /* 0x000000ff1500720c */ /* 0x000fc80003fa6270 */
[----:B------:R0:W-:Y:S04]  /*bf70*/  STL [R1+0x18], R19 ;  /* 0x0000181301007387 */ /* 0x0001e80000100800 */
[----:B0-----:R-:W5:Y:S04]  /*bf80*/  LDL.LU R19, [R1+0x32a0] ;  /* 0x0032a00001137983 */ /* 0x001f680000300800 */
[----:B------:R-:W3:Y:S01]  /*bf90*/  LDL.LU R21, [R1+0x10] ;  /* 0x0000100001157983 */ /* 0x000ee20000300800 */
[----:B--2---:R-:W-:Y:S01]  /*bfa0*/  @!P2 IMAD.MOV R20, RZ, RZ, -R20 ;  /* 0x000000ffff14a224 */ /* 0x004fe200078e0a14 */
[----:B------:R-:W-:-:S04]  /*bfb0*/  ISETP.GE.AND P2, PT, R22, RZ, PT ;  /* 0x000000ff1600720c */ /* 0x000fc80003f46270 */
[----:B------:R0:W-:Y:S04]  /*bfc0*/  STL [R1+0x14], R20 ;  /* 0x0000141401007387 */ /* 0x0001e80000100800 */
[----:B0-----:R-:W2:Y:S04]  /*bfd0*/  LDL.LU R20, [R1+0x329c] ;  /* 0x00329c0001147983 */ /* 0x001ea80000300800 */
[----:B------:R-:W2:Y:S01]  /*bfe0*/  LDL.LU R22, [R1+0xc] ;  /* 0x00000c0001167983 */ /* 0x000ea20000300800 */
[----:B---3--:R-:W-:Y:S01]  /*bff0*/  @!P1 IMAD.MOV R21, RZ, RZ, -R21 ;  /* 0x000000ffff159224 */ /* 0x008fe200078e0a15 */
[----:B------:R-:W-:-:S04]  /*c000*/  ISETP.GE.AND P1, PT, R23, RZ, PT ;  /* 0x000000ff1700720c */ /* 0x000fc80003f26270 */
[----:B------:R0:W-:Y:S04]  /*c010*/  STL [R1+0x10], R21 ;  /* 0x0000101501007387 */ /* 0x0001e80000100800 */
[----:B0-----:R-:W3:Y:S04]  /*c020*/  LDL.LU R21, [R1+0x3298] ;  /* 0x0032980001157983 */ /* 0x001ee80000300800 */
[----:B------:R-:W3:Y:S01]  /*c030*/  LDL.LU R23, [R1+0x8] ;  /* 0x0000080001177983 */ /* 0x000ee20000300800 */
[----:B--2---:R-:W-:Y:S01]  /*c040*/  @!P0 IMAD.MOV R22, RZ, RZ, -R22 ;  /* 0x000000ffff168224 */ /* 0x004fe200078e0a16 */
[----:B----4-:R-:W-:-:S04]  /*c050*/  ISETP.GE.AND P0, PT, R24, RZ, PT ;  /* 0x000000ff1800720c */ /* 0x010fc80003f06270 */
[----:B------:R0:W-:Y:S04]  /*c060*/  STL [R1+0xc], R22 ;  /* 0x00000c1601007387 */ /* 0x0001e80000100800 */
[----:B0-----:R-:W2:Y:S04]  /*c070*/  LDL.LU R22, [R1+0x3294] ;  /* 0x0032940001167983 */ /* 0x001ea80000300800 */
[----:B------:R-:W4:Y:S01]  /*c080*/  LDL.LU R24, [R1+0x4] ;  /* 0x0000040001187983 */ /* 0x000f220000300800 */
[----:B---3--:R-:W-:Y:S01]  /*c090*/  @!P3 IMAD.MOV R23, RZ, RZ, -R23 ;  /* 0x000000ffff17b224 */ /* 0x008fe200078e0a17 */
[----:B------:R-:W-:-:S04]  /*c0a0*/  ISETP.GE.AND P3, PT, R26, RZ, PT ;  /* 0x000000ff1a00720c */ /* 0x000fc80003f66270 */
[----:B------:R0:W-:Y:S04]  /*c0b0*/  STL [R1+0x8], R23 ;  /* 0x0000081701007387 */ /* 0x0001e80000100800 */
[----:B0-----:R-:W3:Y:S04]  /*c0c0*/  LDL.LU R23, [R1+0x3290] ;  /* 0x0032900001177983 */ /* 0x001ee80000300800 */
[----:B------:R-:W2:Y:S01]  /*c0d0*/  LDL.LU R26, [R1] ;  /* 0x00000000011a7983 */ /* 0x000ea20000300800 */
[----:B----4-:R-:W-:Y:S01]  /*c0e0*/  @!P5 IMAD.MOV R24, RZ, RZ, -R24 ;  /* 0x000000ffff18d224 */ /* 0x010fe200078e0a18 */
[----:B------:R-:W-:-:S04]  /*c0f0*/  ISETP.GE.AND P5, PT, R27, RZ, PT ;  /* 0x000000ff1b00720c */ /* 0x000fc80003fa6270 */
[----:B------:R0:W-:Y:S04]  /*c100*/  STL [R1+0x4], R24 ;  /* 0x0000041801007387 */ /* 0x0001e80000100800 */
[----:B0-----:R-:W4:Y:S04]  /*c110*/  LDL.LU R24, [R1+0x328c] ;  /* 0x00328c0001187983 */ /* 0x001f280000300800 */
[----:B------:R-:W3:Y:S01]  /*c120*/  LDL.LU R27, [R1+0x3288] ;  /* 0x00328800011b7983 */ /* 0x000ee20000300800 */
[----:B--2---:R-:W-:Y:S01]  /*c130*/  @!P2 IMAD.MOV R26, RZ, RZ, -R26 ;  /* 0x000000ffff1aa224 */ /* 0x004fe200078e0a1a */
[----:B------:R-:W-:-:S04]  /*c140*/  ISETP.GE.AND P2, PT, R3, RZ, PT ;  /* 0x000000ff0300720c */ /* 0x000fc80003f46270 */
[----:B------:R0:W-:Y:S04]  /*c150*/  STL [R1], R26 ;  /* 0x0000001a01007387 */ /* 0x0001e80000100800 */
[----:B0-----:R-:W2:Y:S04]  /*c160*/  LDL.LU R26, [R1+0x3284] ;  /* 0x00328400011a7983 */ /* 0x001ea80000300800 */
[----:B------:R-:W4:Y:S01]  /*c170*/  LDL R3, [R1+0x2f8c] ;  /* 0x002f8c0001037983 */ /* 0x000f220000100800 */
[----:B---3--:R-:W-:Y:S01]  /*c180*/  @!P1 IMAD.MOV R27, RZ, RZ, -R27 ;  /* 0x000000ffff1b9224 */ /* 0x008fe200078e0a1b */
[----:B------:R-:W-:-:S04]  /*c190*/  ISETP.GE.AND P1, PT, R25, RZ, PT ;  /* 0x000000ff1900720c */ /* 0x000fc80003f26270 */
[----:B------:R0:W-:Y:S04]  /*c1a0*/  STL [R1+0x31f0], R27 ;  /* 0x0031f01b01007387 */ /* 0x0001e80000100800 */
[----:B0-----:R-:W3:Y:S04]  /*c1b0*/  LDL R27, [R1+0x2f9c] ;  /* 0x002f9c00011b7983 */ /* 0x001ee80000100800 */
[----:B------:R-:W3:Y:S01]  /*c1c0*/  LDL.LU R25, [R1+0x3280] ;  /* 0x0032800001197983 */ /* 0x000ee20000300800 */
[----:B--2---:R-:W-:Y:S01]  /*c1d0*/  @!P0 IMAD.MOV R26, RZ, RZ, -R26 ;  /* 0x000000ffff1a8224 */ /* 0x004fe200078e0a1a */
[----:B------:R-:W-:-:S04]  /*c1e0*/  ISETP.GE.AND P0, PT, R29, RZ, PT ;  /* 0x000000ff1d00720c */ /* 0x000fc80003f06270 */
[----:B------:R0:W-:Y:S04]  /*c1f0*/  STL [R1+0x31f4], R26 ;  /* 0x0031f41a01007387 */ /* 0x0001e80000100800 */
[----:B------:R-:W2:Y:S04]  /*c200*/  LDL R29, [R1+0x2f88] ;  /* 0x002f8800011d7983 */ /* 0x000ea80000100800 */
[----:B0-----:R-:W2:Y:S01]  /*c210*/  LDL R26, [R1+0x2fa0] ;  /* 0x002fa000011a7983 */ /* 0x001ea20000100800 */
[----:B---3--:R-:W-:-:S05]  /*c220*/  @!P3 IMAD.MOV R25, RZ, RZ, -R25 ;  /* 0x000000ffff19b224 */ /* 0x008fca00078e0a19 */
[----:B------:R0:W-:Y:S04]  /*c230*/  STL [R1+0x31f8], R25 ;  /* 0x0031f81901007387 */ /* 0x0001e80000100800 */
[----:B0-----:R-:W3:Y:S01]  /*c240*/  LDL R25, [R1+0x2f94] ;  /* 0x002f940001197983 */ /* 0x001ee20000100800 */
[----:B----4-:R-:W-:Y:S02]  /*c250*/  @!P5 IMAD.MOV R24, RZ, RZ, -R24 ;  /* 0x000000ffff18d224 */ /* 0x010fe400078e0a18 */
[----:B------:R-:W-:Y:S01]  /*c260*/  @!P2 IMAD.MOV R23, RZ, RZ, -R23 ;  /* 0x000000ffff17a224 */ /* 0x000fe200078e0a17 */
[----:B--2---:R-:W-:Y:S02]  /*c270*/  ISETP.GE.AND P5, PT, R26, RZ, PT ;  /* 0x000000ff1a00720c */ /* 0x004fe40003fa6270 */
[----:B---3--:R-:W-:-:S02]  /*c280*/  ISETP.GE.AND P3, PT, R25, RZ, PT ;  /* 0x000000ff1900720c */ /* 0x008fc40003f66270 */
[----:B------:R-:W2:Y:S04]  /*c290*/  LDL R25, [R1+0x2f84] ;  /* 0x002f840001197983 */ /* 0x000ea80000100800 */
[----:B------:R0:W-:Y:S04]  /*c2a0*/  STL [R1+0x31fc], R24 ;  /* 0x0031fc1801007387 */ /* 0x0001e80000100800 */
[----:B------:R-:W3:Y:S04]  /*c2b0*/  LDL R26, [R1+0x2f78] ;  /* 0x002f7800011a7983 */ /* 0x000ee80000100800 */
[----:B0-----:R-:W4:Y:S04]  /*c2c0*/  LDL R24, [R1+0x2f90] ;  /* 0x002f900001187983 */ /* 0x001f280000100800 */
[----:B------:R0:W-:Y:S04]  /*c2d0*/  STL [R1+0x3200], R23 ;  /* 0x0032001701007387 */ /* 0x0001e80000100800 */
[----:B0-----:R-:W3:Y:S01]  /*c2e0*/  LDL R23, [R1+0x2f98] ;  /* 0x002f980001177983 */ /* 0x001ee20000100800 */
[----:B------:R-:W-:-:S02]  /*c2f0*/  @!P1 IMAD.MOV R22, RZ, RZ, -R22 ;  /* 0x000000ffff169224 */ /* 0x000fc400078e0a16 */
[----:B------:R-:W-:Y:S01]  /*c300*/  @!P0 IMAD.MOV R21, RZ, RZ, -R21 ;  /* 0x000000ffff158224 */ /* 0x000fe200078e0a15 */
[----:B------:R-:W-:Y:S02]  /*c310*/  ISETP.GE.AND P2, PT, R27, RZ, PT ;  /* 0x000000ff1b00720c */ /* 0x000fe40003f46270 */
[----:B------:R-:W4:Y:S01]  /*c320*/  LDL R27, [R1+0x2f80] ;  /* 0x002f8000011b7983 */ /* 0x000f220000100800 */
[----:B------:R-:W-:-:S03]  /*c330*/  ISETP.GE.AND P0, PT, R3, RZ, PT ;  /* 0x000000ff0300720c */ /* 0x000fc60003f06270 */
[----:B------:R0:W-:Y:S04]  /*c340*/  STL [R1+0x3204], R22 ;  /* 0x0032041601007387 */ /* 0x0001e80000100800 */
[----:B------:R-:W-:Y:S04]  /*c350*/  STL [R1+0x3208], R21 ;  /* 0x0032081501007387 */ /* 0x000fe80000100800 */
[----:B------:R-:W4:Y:S01]  /*c360*/  LDL R3, [R1+0x2f7c] ;  /* 0x002f7c0001037983 */ /* 0x000f220000100800 */
[----:B------:R-:W-:Y:S02]  /*c370*/  @!P3 IMAD.MOV R20, RZ, RZ, -R20 ;  /* 0x000000ffff14b224 */ /* 0x000fe400078e0a14 */
[----:B-----5:R-:W-:Y:S01]  /*c380*/  @!P5 IMAD.MOV R19, RZ, RZ, -R19 ;  /* 0x000000ffff13d224 */ /* 0x020fe200078e0a13 */
[----:B------:R-:W-:-:S02]  /*c390*/  ISETP.GE.AND P5, PT, R29, RZ, PT ;  /* 0x000000ff1d00720c */ /* 0x000fc40003fa6270 */
[----:B------:R1:W-:Y:S04]  /*c3a0*/  STL [R1+0x320c], R20 ;  /* 0x00320c1401007387 */ /* 0x0003e80000100800 */
[----:B0-----:R-:W5:Y:S01]  /*c3b0*/  LDL R22, [R1+0x2f74] ;  /* 0x002f740001167983 */ /* 0x001f620000100800 */
[----:B------:R-:W-:Y:S01]  /*c3c0*/  @!P2 IMAD.MOV R18, RZ, RZ, -R18 ;  /* 0x000000ffff12a224 */ /* 0x000fe200078e0a12 */
[----:B--2---:R-:W-:Y:S02]  /*c3d0*/  ISETP.GE.AND P2, PT, R25, RZ, PT ;  /* 0x000000ff1900720c */ /* 0x004fe40003f46270 */
[----:B---3--:R-:W-:Y:S02]  /*c3e0*/  ISETP.GE.AND P1, PT, R23, RZ, PT ;  /* 0x000000ff1700720c */ /* 0x008fe40003f26270 */
[----:B------:R-:W2:Y:S04]  /*c3f0*/  LDL R23, [R1+0x2f70] ;  /* 0x002f700001177983 */ /* 0x000ea80000100800 */
[----:B------:R-:W-:Y:S04]  /*c400*/  STL [R1+0x3210], R19 ;  /* 0x0032101301007387 */ /* 0x000fe80000100800 */
[----:B------:R-:W3:Y:S03]  /*c410*/  LDL R29, [R1+0x2f6c] ;  /* 0x002f6c00011d7983 */ /* 0x000ee60000100800 */
[----:B------:R-:W-:Y:S01]  /*c420*/  @!P1 IMAD.MOV R17, RZ, RZ, -R17 ;  /* 0x000000ffff119224 */ /* 0x000fe200078e0a11 */
[----:B----4-:R-:W-:Y:S01]  /*c430*/  ISETP.GE.AND P3, PT, R24, RZ, PT ;  /* 0x000000ff1800720c */ /* 0x010fe20003f66270 */
[----:B------:R-:W-:Y:S04]  /*c440*/  STL [R1+0x3214], R18 ;  /* 0x0032141201007387 */ /* 0x000fe80000100800 */
[----:B------:R-:W4:Y:S04]  /*c450*/  LDL R24, [R1+0x2f68] ;  /* 0x002f680001187983 */ /* 0x000f280000100800 */
[----:B------:R-:W-:Y:S04]  /*c460*/  STL [R1+0x3218], R17 ;  /* 0x0032181101007387 */ /* 0x000fe80000100800 */
[----:B------:R-:W4:Y:S01]  /*c470*/  LDL R25, [R1+0x2f64] ;  /* 0x002f640001197983 */ /* 0x000f220000100800 */
[----:B------:R-:W-:-:S02]  /*c480*/  @!P0 IMAD.MOV R16, RZ, RZ, -R16 ;  /* 0x000000ffff108224 */ /* 0x000fc400078e0a10 */
[----:B------:R-:W-:Y:S01]  /*c490*/  @!P3 IMAD.MOV R15, RZ, RZ, -R15 ;  /* 0x000000ffff0fb224 */ /* 0x000fe200078e0a0f */
[----:B------:R-:W-:Y:S02]  /*c4a0*/  ISETP.GE.AND P1, PT, R26, RZ, PT ;  /* 0x000000ff1a00720c */ /* 0x000fe40003f26270 */
[----:B------:R-:W-:Y:S01]  /*c4b0*/  STL [R1+0x321c], R16 ;  /* 0x00321c1001007387 */ /* 0x000fe20000100800 */
[----:B------:R-:W-:Y:S02]  /*c4c0*/  ISETP.GE.AND P0, PT, R27, RZ, PT ;  /* 0x000000ff1b00720c */ /* 0x000fe40003f06270 */
[----:B------:R-:W-:Y:S01]  /*c4d0*/  ISETP.GE.AND P3, PT, R3, RZ, PT ;  /* 0x000000ff0300720c */ /* 0x000fe20003f66270 */
[----:B------:R-:W4:Y:S04]  /*c4e0*/  LDL R26, [R1+0x2f60] ;  /* 0x002f6000011a7983 */ /* 0x000f280000100800 */
[----:B------:R-:W4:Y:S04]  /*c4f0*/  LDL R27, [R1+0x2f5c] ;  /* 0x002f5c00011b7983 */ /* 0x000f280000100800 */
[----:B------:R-:W-:Y:S04]  /*c500*/  STL [R1+0x3220], R15 ;  /* 0x0032200f01007387 */ /* 0x000fe80000100800 */
[----:B------:R-:W4:Y:S01]  /*c510*/  LDL R3, [R1+0x2f58] ;  /* 0x002f580001037983 */ /* 0x000f220000100800 */
[----:B------:R-:W-:Y:S01]  /*c520*/  @!P5 IMAD.MOV R14, RZ, RZ, -R14 ;  /* 0x000000ffff0ed224 */ /* 0x000fe200078e0a0e */
[----:B-----5:R-:W-:Y:S01]  /*c530*/  ISETP.GE.AND P5, PT, R22, RZ, PT ;  /* 0x000000ff1600720c */ /* 0x020fe20003fa6270 */
[----:B------:R-:W-:-:S02]  /*c540*/  @!P2 IMAD.MOV R13, RZ, RZ, -R13 ;  /* 0x000000ffff0da224 */ /* 0x000fc400078e0a0d */
[----:B------:R-:W-:Y:S01]  /*c550*/  @!P1 IMAD.MOV R12, RZ, RZ, -R12 ;  /* 0x000000ffff0c9224 */ /* 0x000fe200078e0a0c */
[----:B------:R-:W-:Y:S04]  /*c560*/  STL [R1+0x3224], R14 ;  /* 0x0032240e01007387 */ /* 0x000fe80000100800 */
[----:B------:R-:W-:Y:S04]  /*c570*/  STL [R1+0x3228], R13 ;  /* 0x0032280d01007387 */ /* 0x000fe80000100800 */
[----:B------:R-:W-:Y:S01]  /*c580*/  STL [R1+0x322c], R12 ;  /* 0x00322c0c01007387 */ /* 0x000fe20000100800 */
[----:B------:R-:W-:-:S02]  /*c590*/  @!P0 IMAD.MOV R11, RZ, RZ, -R11 ;  /* 0x000000ffff0b8224 */ /* 0x000fc400078e0a0b */
[----:B------:R-:W-:Y:S02]  /*c5a0*/  @!P3 IMAD.MOV R10, RZ, RZ, -R10 ;  /* 0x000000ffff0ab224 */ /* 0x000fe400078e0a0a */
[----:B------:R-:W-:Y:S01]  /*c5b0*/  @!P5 IMAD.MOV R9, RZ, RZ, -R9 ;  /* 0x000000ffff09d224 */ /* 0x000fe200078e0a09 */
[----:B--2---:R-:W-:Y:S02]  /*c5c0*/  ISETP.GE.AND P2, PT, R23, RZ, PT ;  /* 0x000000ff1700720c */ /* 0x004fe40003f46270 */
[----:B---3--:R-:W-:Y:S02]  /*c5d0*/  ISETP.GE.AND P1, PT, R29, RZ, PT ;  /* 0x000000ff1d00720c */ /* 0x008fe40003f26270 */
[----:B------:R-:W2:Y:S09]  /*c5e0*/  LDL R29, [R1+0x2f54] ;  /* 0x002f5400011d7983 */ /* 0x000eb20000100800 */
[----:B------:R-:W-:Y:S01]  /*c5f0*/  @!P2 IMAD.MOV R8, RZ, RZ, -R8 ;  /* 0x000000ffff08a224 */ /* 0x000fe200078e0a08 */
[----:B------:R-:W-:Y:S04]  /*c600*/  STL [R1+0x3230], R11 ;  /* 0x0032300b01007387 */ /* 0x000fe80000100800 */
[----:B------:R-:W-:Y:S01]  /*c610*/  STL [R1+0x3234], R10 ;  /* 0x0032340a01007387 */ /* 0x000fe20000100800 */
[----:B------:R-:W-:-:S03]  /*c620*/  @!P1 IMAD.MOV R7, RZ, RZ, -R7 ;  /* 0x000000ffff079224 */ /* 0x000fc600078e0a07 */
[----:B------:R-:W-:Y:S04]  /*c630*/  STL [R1+0x3238], R9 ;  /* 0x0032380901007387 */ /* 0x000fe80000100800 */
[----:B------:R-:W-:Y:S04]  /*c640*/  STL [R1+0x323c], R8 ;  /* 0x00323c0801007387 */ /* 0x000fe80000100800 */
[----:B------:R-:W-:Y:S04]  /*c650*/  STL [R1+0x3240], R7 ;  /* 0x0032400701007387 */ /* 0x000fe80000100800 */
[----:B-1----:R-:W3:Y:S04]  /*c660*/  LDL.LU R20, [R1+0x1e8] ;  /* 0x0001e80001147983 */ /* 0x002ee80000300800 */
[----:B------:R-:W5:Y:S04]  /*c670*/  LDL.LU R21, [R1+0x1e4] ;  /* 0x0001e40001157983 */ /* 0x000f680000300800 */
[----:B------:R-:W5:Y:S01]  /*c680*/  LDL.LU R22, [R1+0x1e0] ;  /* 0x0001e00001167983 */ /* 0x000f620000300800 */
[----:B----4-:R-:W-:-:S02]  /*c690*/  ISETP.GE.AND P0, PT, R24, RZ, PT ;  /* 0x000000ff1800720c */ /* 0x010fc40003f06270 */
[----:B------:R-:W-:Y:S01]  /*c6a0*/  ISETP.GE.AND P3, PT, R25, RZ, PT ;  /* 0x000000ff1900720c */ /* 0x000fe20003f66270 */
[----:B------:R-:W4:Y:S04]  /*c6b0*/  LDL.LU R23, [R1+0x1dc] ;  /* 0x0001dc0001177983 */ /* 0x000f280000300800 */
[----:B------:R-:W4:Y:S04]  /*c6c0*/  LDL.LU R24, [R1+0x1d8] ;  /* 0x0001d80001187983 */ /* 0x000f280000300800 */
[----:B------:R-:W4:Y:S01]  /*c6d0*/  LDL.LU R25, [R1+0x1d4] ;  /* 0x0001d40001197983 */ /* 0x000f220000300800 */
[----:B------:R-:W-:-:S03]  /*c6e0*/  ISETP.GE.AND P1, PT, R3, RZ, PT ;  /* 0x000000ff0300720c */ /* 0x000fc60003f26270 */
[----:B------:R-:W0:Y:S01]  /*c6f0*/  S2R R3, SR_TID.X ;  /* 0x0000000000037919 */ /* 0x000e220000002100 */
[----:B------:R-:W-:Y:S02]  /*c700*/  ISETP.GE.AND P5, PT, R26, RZ, PT ;  /* 0x000000ff1a00720c */ /* 0x000fe40003fa6270 */
[----:B------:R-:W-:Y:S01]  /*c710*/  ISETP.GE.AND P2, PT, R27, RZ, PT ;  /* 0x000000ff1b00720c */ /* 0x000fe20003f46270 */
[----:B------:R-:W-:Y:S01]  /*c720*/  @!P0 IMAD.MOV R6, RZ, RZ, -R6 ;  /* 0x000000ffff068224 */ /* 0x000fe200078e0a06 */
[----:B------:R-:W4:Y:S01]  /*c730*/  LDL.LU R26, [R1+0x1d0] ;  /* 0x0001d000011a7983 */ /* 0x000f220000300800 */
[----:B------:R-:W-:Y:S01]  /*c740*/  @!P3 IMAD.MOV R5, RZ, RZ, -R5 ;  /* 0x000000ffff05b224 */ /* 0x000fe200078e0a05 */
[----:B------:R-:W-:Y:S02]  /*c750*/  ISETP.NE.AND P4, PT, RZ, c[0x0][0x17c], PT ;  /* 0x00005f00ff007a0c */ /* 0x000fe40003f85270 */
[----:B------:R-:W4:Y:S01]  /*c760*/  LDL.LU R27, [R1+0x1cc] ;  /* 0x0001cc00011b7983 */ /* 0x000f220000300800 */
[----:B------:R-:W-:Y:S01]  /*c770*/  @!P1 IMAD.MOV R0, RZ, RZ, -R0 ;  /* 0x000000ffff009224 */ /* 0x000fe200078e0a00 */
[----:B0-----:R-:W-:-:S05]  /*c780*/  LOP3.LUT R3, R3, 0x3f, RZ, 0xc0, !PT ;  /* 0x0000003f03037812 */ /* 0x001fca00078ec0ff */
[----:B------:R-:W-:Y:S02]  /*c790*/  IMAD R3, R3, c[0x0][0x18c], RZ ;  /* 0x0000630003037a24 */ /* 0x000fe400078e02ff */
[----:B------:R-:W-:-:S03]  /*c7a0*/  @!P5 IMAD.MOV R4, RZ, RZ, -R4 ;  /* 0x000000ffff04d224 */ /* 0x000fc600078e0a04 */
[----:B------:R-:W-:Y:S01]  /*c7b0*/  LEA R3, P6, R3, c[0x0][0x168], 0x1 ;  /* 0x00005a0003037a11 */ /* 0x000fe200078c08ff */
[----:B------:R-:W-:Y:S01]  /*c7c0*/  @!P2 IMAD.MOV R2, RZ, RZ, -R2 ;  /* 0x000000ffff02a224 */ /* 0x000fe200078e0a02 */
[----:B------:R-:W-:Y:S04]  /*c7d0*/  STL [R1+0x3244], R6 ;  /* 0x0032440601007387 */ /* 0x000fe80000100800 */
[----:B------:R-:W-:Y:S04]  /*c7e0*/  STL [R1+0x31ac], R3 ;  /* 0x0031ac0301007387 */ /* 0x000fe80000100800 */
[----:B------:R-:W-:Y:S04]  /*c7f0*/  STL [R1+0x3248], R5 ;  /* 0x0032480501007387 */ /* 0x000fe80000100800 */
[----:B------:R-:W-:Y:S04]  /*c800*/  STL [R1+0x324c], R4 ;  /* 0x00324c0401007387 */ /* 0x000fe80000100800 */
[----:B------:R3:W-:Y:S04]  /*c810*/  STL [R1+0x3250], R2 ;  /* 0x0032500201007387 */ /* 0x0007e80000100800 */
[----:B------:R5:W-:Y:S01]  /*c820*/  STL [R1+0x3254], R0 ;  /* 0x0032540001007387 */ /* 0x000be20000100800 */
[----:B--2---:R-:W-:-:S02]  /*c830*/  ISETP.GE.AND P0, PT, R29, RZ, PT ;  /* 0x000000ff1d00720c */ /* 0x004fc40003f06270 */
[----:B------:R-:W-:-:S11]  /*c840*/  LOP3.LUT R29, RZ, c[0x0][0x17c], RZ, 0x33, !PT ;  /* 0x00005f00ff1d7a12 */ /* 0x000fd600078e33ff */
[----:B------:R-:W-:-:S05]  /*c850*/  @!P0 IMAD.MOV R28, RZ, RZ, -R28 ;  /* 0x000000ffff1c8224 */ /* 0x000fca00078e0a1c */
[----:B------:R-:W-:Y:S01]  /*c860*/  STL [R1+0x3258], R28 ;  /* 0x0032581c01007387 */ /* 0x000fe20000100800 */
[C---:B---3--:R-:W-:Y:S02]  /*c870*/  SEL R2, R29.reuse, R20, !P4 ;  /* 0x000000141d027207 */ /* 0x048fe40006000000 */
[----:B-----5:R-:W-:-:S03]  /*c880*/  SEL R0, R29, R21, !P4 ;  /* 0x000000151d007207 */ /* 0x020fc60006000000 */
[----:B------:R4:W-:Y:S01]  /*c890*/  STL [R1+0x260], R2 ;  /* 0x0002600201007387 */ /* 0x0009e20000100800 */
[----:B------:R-:W-:-:S03]  /*c8a0*/  SEL R3, R29, R22, !P4 ;  /* 0x000000161d037207 */ /* 0x000fc60006000000 */
[----:B------:R0:W-:Y:S04]  /*c8b0*/  STL [R1+0x25c], R0 ;  /* 0x00025c0001007387 */ /* 0x0001e80000100800 */
[----:B------:R1:W-:Y:S01]  /*c8c0*/  STL [R1+0x258], R3 ;  /* 0x0002580301007387 */ /* 0x0003e20000100800 */
[C---:B----4-:R-:W-:Y:S02]  /*c8d0*/  SEL R2, R29.reuse, R23, !P4 ;  /* 0x000000171d027207 */ /* 0x050fe40006000000 */
[----:B0-----:R-:W-:-:S03]  /*c8e0*/  SEL R0, R29, R24, !P4 ;  /* 0x000000181d007207 */ /* 0x001fc60006000000 */
[----:B------:R0:W-:Y:S01]  /*c8f0*/  STL [R1+0x254], R2 ;  /* 0x0002540201007387 */ /* 0x0001e20000100800 */
[----:B-1----:R-:W-:-:S03]  /*c900*/  SEL R3, R29, R25, !P4 ;  /* 0x000000191d037207 */ /* 0x002fc60006000000 */
[----:B------:R1:W-:Y:S04]  /*c910*/  STL [R1+0x250], R0 ;  /* 0x0002500001007387 */ /* 0x0003e80000100800 */
[----:B------:R-:W-:Y:S04]  /*c920*/  STL [R1+0x24c], R3 ;  /* 0x00024c0301007387 */ /* 0x000fe80000100800 */
[----:B------:R-:W2:Y:S01]  /*c930*/  LDL.LU R28, [R1+0x1b8] ;  /* 0x0001b800011c7983 */ /* 0x000ea20000300800 */
[C---:B0-----:R-:W-:Y:S02]  /*c940*/  SEL R2, R29.reuse, R26, !P4 ;  /* 0x0000001a1d027207 */ /* 0x041fe40006000000 */
[----:B-1----:R-:W-:-:S03]  /*c950*/  SEL R0, R29, R27, !P4 ;  /* 0x0000001b1d007207 */ /* 0x002fc60006000000 */
[----:B------:R-:W-:Y:S04]  /*c960*/  STL [R1+0x248], R2 ;  /* 0x0002480201007387 */ /* 0x000fe80000100800 */
[----:B--2---:R0:W-:Y:S04]  /*c970*/  STL [R1+0x3274], R28 ;  /* 0x0032741c01007387 */ /* 0x0041e80000100800 */
[----:B------:R-:W-:Y:S04]  /*c980*/  STL [R1+0x244], R0 ;  /* 0x0002440001007387 */ /* 0x000fe80000100800 */
[----:B0-----:R-:W2:Y:S04]  /*c990*/  LDL.LU R28, [R1+0x1c0] ;  /* 0x0001c000011c7983 */ /* 0x001ea80000300800 */
[----:B--2---:R0:W-:Y:S04]  /*c9a0*/  STL [R1+0x3278], R28 ;  /* 0x0032781c01007387 */ /* 0x0041e80000100800 */
[----:B0-----:R-:W2:Y:S04]  /*c9b0*/  LDL.LU R28, [R1+0x1c4] ;  /* 0x0001c400011c7983 */ /* 0x001ea80000300800 */
[----:B--2---:R0:W-:Y:S04]  /*c9c0*/  STL [R1+0x327c], R28 ;  /* 0x00327c1c01007387 */ /* 0x0041e80000100800 */
[----:B0-----:R-:W2:Y:S04]  /*c9d0*/  LDL.LU R28, [R1+0x1c8] ;  /* 0x0001c800011c7983 */ /* 0x001ea80000300800 */
[----:B------:R-:W3:Y:S04]  /*c9e0*/  LDL.LU R0, [R1+0x1b4] ;  /* 0x0001b40001007983 */ /* 0x000ee80000300800 */
[----:B------:R-:W4:Y:S04]  /*c9f0*/  LDL.LU R2, [R1+0x1ac] ;  /* 0x0001ac0001027983 */ /* 0x000f280000300800 */
[----:B------:R-:W5:Y:S04]  /*ca00*/  LDL.LU R4, [R1+0x1a8] ;  /* 0x0001a80001047983 */ /* 0x000f680000300800 */
[----:B------:R-:W3:Y:S04]  /*ca10*/  LDL.LU R5, [R1+0x1a4] ;  /* 0x0001a40001057983 */ /* 0x000ee80000300800 */
        /* <DEDUP_REMOVED lines=22> */
[----:B------:R-:W3:Y:S01]  /*cb80*/  LDL.LU R27, [R1+0x118] ;  /* 0x00011800011b7983 */ /* 0x000ee20000300800 */
[----:B--2---:R-:W-:-:S05]  /*cb90*/  SEL R28, R29, R28, !P4 ;  /* 0x0000001c1d1c7207 */ /* 0x004fca0006000000 */
[----:B------:R0:W-:Y:S04]  /*cba0*/  STL [R1+0x240], R28 ;  /* 0x0002401c01007387 */ /* 0x0001e80000100800 */
[----:B0-----:R-:W2:Y:S02]  /*cbb0*/  LDL.LU R28, [R1+0x327c] ;  /* 0x00327c00011c7983 */ /* 0x001ea40000300800 */
[----:B--2---:R-:W-:-:S05]  /*cbc0*/  SEL R28, R29, R28, !P4 ;  /* 0x0000001c1d1c7207 */ /* 0x004fca0006000000 */
[----:B------:R0:W-:Y:S04]  /*cbd0*/  STL [R1+0x23c], R28 ;  /* 0x00023c1c01007387 */ /* 0x0001e80000100800 */
[----:B0-----:R-:W2:Y:S02]  /*cbe0*/  LDL.LU R28, [R1+0x3278] ;  /* 0x00327800011c7983 */ /* 0x001ea40000300800 */
[----:B--2---:R-:W-:-:S05]  /*cbf0*/  SEL R28, R29, R28, !P4 ;  /* 0x0000001c1d1c7207 */ /* 0x004fca0006000000 */
[----:B------:R0:W-:Y:S04]  /*cc00*/  STL [R1+0x238], R28 ;  /* 0x0002381c01007387 */ /* 0x0001e80000100800 */
[----:B0-----:R-:W2:Y:S01]  /*cc10*/  LDL.LU R28, [R1+0x3274] ;  /* 0x00327400011c7983 */ /* 0x001ea20000300800 */
[C---:B----4-:R-:W-:Y:S02]  /*cc20*/  SEL R2, R29.reuse, R2, !P4 ;  /* 0x000000021d027207 */ /* 0x050fe40006000000 */
[----:B--2---:R-:W-:-:S05]  /*cc30*/  SEL R28, R29, R28, !P4 ;  /* 0x0000001c1d1c7207 */ /* 0x004fca0006000000 */
[----:B------:R3:W-:Y:S02]  /*cc40*/  STL [R1+0x234], R28 ;  /* 0x0002341c01007387 */ /* 0x0007e40000100800 */
[C---:B---3--:R-:W-:Y:S02]  /*cc50*/  SEL R28, R29.reuse, R0, !P4 ;  /* 0x000000001d1c7207 */ /* 0x048fe40006000000 */
[C---:B-----5:R-:W-:Y:S02]  /*cc60*/  SEL R0, R29.reuse, R4, !P4 ;  /* 0x000000041d007207 */ /* 0x060fe40006000000 */
[C---:B------:R-:W-:Y:S01]  /*cc70*/  SEL R4, R29.reuse, R5, !P4 ;  /* 0x000000051d047207 */ /* 0x040fe20006000000 */
[----:B------:R-:W-:Y:S04]  /*cc80*/  STL [R1+0x230], R28 ;  /* 0x0002301c01007387 */ /* 0x000fe80000100800 */
[----:B------:R0:W-:Y:S04]  /*cc90*/  STL [R1+0x22c], R2 ;  /* 0x00022c0201007387 */ /* 0x0001e80000100800 */
[----:B------:R1:W-:Y:S01]  /*cca0*/  STL [R1+0x228], R0 ;  /* 0x0002280001007387 */ /* 0x0003e20000100800 */
[----:B0-----:R-:W-:-:S02]  /*ccb0*/  SEL R2, R29, R3, !P4 ;  /* 0x000000031d027207 */ /* 0x001fc40006000000 */
[C---:B------:R-:W-:Y:S02]  /*ccc0*/  SEL R3, R29.reuse, R7, !P4 ;  /* 0x000000071d037207 */ /* 0x040fe40006000000 */
[C---:B-1----:R-:W-:Y:S01]  /*ccd0*/  SEL R0, R29.reuse, R6, !P4 ;  /* 0x000000061d007207 */ /* 0x042fe20006000000 */
[----:B------:R-:W-:Y:S04]  /*cce0*/  STL [R1+0x224], R4 ;  /* 0x0002240401007387 */ /* 0x000fe80000100800 */
[----:B------:R0:W-:Y:S04]  /*ccf0*/  STL [R1+0x220], R2 ;  /* 0x0002200201007387 */ /* 0x0001e80000100800 */
[----:B------:R1:W-:Y:S04]  /*cd00*/  STL [R1+0x21c], R0 ;  /* 0x00021c0001007387 */ /* 0x0003e80000100800 */
[----:B------:R2:W-:Y:S01]  /*cd10*/  STL [R1+0x218], R3 ;  /* 0x0002180301007387 */ /* 0x0005e20000100800 */
[----:B0-----:R-:W-:-:S02]  /*cd20*/  SEL R2, R29, R8, !P4 ;  /* 0x000000081d027207 */ /* 0x001fc40006000000 */
[----:B-1----:R-:W-:-:S03]  /*cd30*/  SEL R0, R29, R9, !P4 ;  /* 0x000000091d007207 */ /* 0x002fc60006000000 */
[----:B------:R0:W-:Y:S01]  /*cd40*/  STL [R1+0x214], R2 ;  /* 0x0002140201007387 */ /* 0x0001e20000100800 */
[----:B--2---:R-:W-:-:S03]  /*cd50*/  SEL R3, R29, R10, !P4 ;  /* 0x0000000a1d037207 */ /* 0x004fc60006000000 */
[----:B------:R1:W-:Y:S04]  /*cd60*/  STL [R1+0x210], R0 ;  /* 0x0002100001007387 */ /* 0x0003e80000100800 */
[----:B------:R2:W-:Y:S01]  /*cd70*/  STL [R1+0x20c], R3 ;  /* 0x00020c0301007387 */ /* 0x0005e20000100800 */
[C---:B0-----:R-:W-:Y:S02]  /*cd80*/  SEL R2, R29.reuse, R11, !P4 ;  /* 0x0000000b1d027207 */ /* 0x041fe40006000000 */
        /* <DEDUP_REMOVED lines=165> */
[----:B------:R-:W3:Y:S01]  /*d7e0*/  LDL.LU R3, [R1] ;  /* 0x0000000001037983 */ /* 0x000ee20000300800 */
        /* <DEDUP_REMOVED lines=9> */
[C---:B---3--:R-:W-:Y:S02]  /*d880*/  SEL R0, R29.reuse, R0, !P4 ;  /* 0x000000001d007207 */ /* 0x048fe40006000000 */
[C---:B----4-:R-:W-:Y:S02]  /*d890*/  SEL R2, R29.reuse, R2, !P4 ;  /* 0x000000021d027207 */ /* 0x050fe40006000000 */
[C---:B-----5:R-:W-:Y:S02]  /*d8a0*/  SEL R4, R29.reuse, R4, !P4 ;  /* 0x000000041d047207 */ /* 0x060fe40006000000 */
[----:B------:R-:W-:-:S02]  /*d8b0*/  SEL R5, R29, R5, !P4 ;  /* 0x000000051d057207 */ /* 0x000fc40006000000 */
[C---:B------:R-:W-:Y:S02]  /*d8c0*/  SEL R6, R29.reuse, R6, !P4 ;  /* 0x000000061d067207 */ /* 0x040fe40006000000 */
[C---:B------:R-:W-:Y:S02]  /*d8d0*/  SEL R7, R29.reuse, R7, !P4 ;  /* 0x000000071d077207 */ /* 0x040fe40006000000 */
[C---:B------:R-:W-:Y:S02]  /*d8e0*/  SEL R8, R29.reuse, R8, !P4 ;  /* 0x000000081d087207 */ /* 0x040fe40006000000 */
[C---:B------:R-:W-:Y:S02]  /*d8f0*/  SEL R9, R29.reuse, R9, !P4 ;  /* 0x000000091d097207 */ /* 0x040fe40006000000 */
[C---:B------:R-:W-:Y:S02]  /*d900*/  SEL R10, R29.reuse, R10, !P4 ;  /* 0x0000000a1d0a7207 */ /* 0x040fe40006000000 */
        /* <DEDUP_REMOVED lines=17> */
[----:B--2---:R-:W-:-:S05]  /*da20*/  SEL R28, R29, R28, !P4 ;  /* 0x0000001c1d1c7207 */ /* 0x004fca0006000000 */
[----:B------:R0:W-:Y:S04]  /*da30*/  STL [R1+0x13c], R28 ;  /* 0x00013c1c01007387 */ /* 0x0001e80000100800 */
[----:B0-----:R-:W2:Y:S04]  /*da40*/  LDL.LU R28, [R1+0x3258] ;  /* 0x00325800011c7983 */ /* 0x001ea80000300800 */
[----:B------:R0:W-:Y:S04]  /*da50*/  STL [R1+0x138], R0 ;  /* 0x0001380001007387 */ /* 0x0001e80000100800 */
[----:B0-----:R-:W3:Y:S04]  /*da60*/  LDL.LU R0, [R1+0x3254] ;  /* 0x0032540001007983 */ /* 0x001ee80000300800 */
[----:B------:R0:W-:Y:S04]  /*da70*/  STL [R1+0x134], R2 ;  /* 0x0001340201007387 */ /* 0x0001e80000100800 */
[----:B0-----:R-:W4:Y:S04]  /*da80*/  LDL.LU R2, [R1+0x3250] ;  /* 0x0032500001027983 */ /* 0x001f280000300800 */
[----:B------:R0:W-:Y:S04]  /*da90*/  STL [R1+0x130], R4 ;  /* 0x0001300401007387 */ /* 0x0001e80000100800 */
[----:B0-----:R-:W5:Y:S04]  /*daa0*/  LDL.LU R4, [R1+0x324c] ;  /* 0x00324c0001047983 */ /* 0x001f680000300800 */
        /* <DEDUP_REMOVED lines=19> */
[----:B0-----:R-:W3:Y:S04]  /*dbe0*/  LDL.LU R14, [R1+0x3224] ;  /* 0x00322400010e7983 */ /* 0x001ee80000300800 */
[----:B------:R0:W-:Y:S04]  /*dbf0*/  STL [R1+0x104], R15 ;  /* 0x0001040f01007387 */ /* 0x0001e80000100800 */
[----:B0-----:R-:W4:Y:S04]  /*dc00*/  LDL.LU R15, [R1+0x3220] ;  /* 0x00322000010f7983 */ /* 0x001f280000300800 */
[----:B------:R0:W-:Y:S04]  /*dc10*/  STL [R1+0x100], R16 ;  /* 0x0001001001007387 */ /* 0x0001e80000100800 */
[----:B0-----:R-:W4:Y:S04]  /*dc20*/  LDL.LU R16, [R1+0x321c] ;  /* 0x00321c0001107983 */ /* 0x001f280000300800 */
[----:B------:R0:W-:Y:S04]  /*dc30*/  STL [R1+0xfc], R17 ;  /* 0x0000fc1101007387 */ /* 0x0001e80000100800 */
[----:B0-----:R-:W5:Y:S04]  /*dc40*/  LDL.LU R17, [R1+0x3218] ;  /* 0x0032180001117983 */ /* 0x001f680000300800 */
        /* <DEDUP_REMOVED lines=19> */
[----:B0-----:R-:W5:Y:S01]  /*dd80*/  LDL.LU R27, [R1+0x31f0] ;  /* 0x0031f000011b7983 */ /* 0x001f620000300800 */
[----:B------:R-:W-:-:S05]  /*dd90*/  SEL R3, R29, R3, !P4 ;  /* 0x000000031d037207 */ /* 0x000fca0006000000 */
[----:B------:R0:W-:Y:S01]  /*dda0*/  STL [R1+0xd0], R3 ;  /* 0x0000d00301007387 */ /* 0x0001e20000100800 */
[C---:B--2---:R-:W-:Y:S02]  /*ddb0*/  SEL R13, R29.reuse, R13, !P4 ;  /* 0x0000000d1d0d7207 */ /* 0x044fe40006000000 */
[C---:B---3--:R-:W-:Y:S02]  /*ddc0*/  SEL R14, R29.reuse, R14, !P4 ;  /* 0x0000000e1d0e7207 */ /* 0x048fe40006000000 */
[C---:B----4-:R-:W-:Y:S02]  /*ddd0*/  SEL R16, R29.reuse, R16, !P4 ;  /* 0x000000101d107207 */ /* 0x050fe40006000000 */
[C---:B-----5:R-:W-:Y:S02]  /*dde0*/  SEL R17, R29.reuse, R17, !P4 ;  /* 0x000000111d117207 */ /* 0x060fe40006000000 */
[C---:B------:R-:W-:Y:S02]  /*ddf0*/  SEL R19, R29.reuse, R19, !P4 ;  /* 0x000000131d137207 */ /* 0x040fe40006000000 */
[----:B------:R-:W-:-:S02]  /*de00*/  SEL R20, R29, R20, !P4 ;  /* 0x000000141d147207 */ /* 0x000fc40006000000 */
[C---:B------:R-:W-:Y:S02]  /*de10*/  SEL R22, R29.reuse, R22, !P4 ;  /* 0x000000161d167207 */ /* 0x040fe40006000000 */
[C---:B------:R-:W-:Y:S02]  /*de20*/  SEL R23, R29.reuse, R23, !P4 ;  /* 0x000000171d177207 */ /* 0x040fe40006000000 */
[C---:B------:R-:W-:Y:S02]  /*de30*/  SEL R25, R29.reuse, R25, !P4 ;  /* 0x000000191d197207 */ /* 0x040fe40006000000 */
[C---:B------:R-:W-:Y:S02]  /*de40*/  SEL R26, R29.reuse, R26, !P4 ;  /* 0x0000001a1d1a7207 */ /* 0x040fe40006000000 */
[----:B0-----:R-:W-:-:S05]  /*de50*/  SEL R3, R29, R27, !P4 ;  /* 0x0000001b1d037207 */ /* 0x001fca0006000000 */
[----:B------:R0:W-:Y:S04]  /*de60*/  STL [R1+0xc8], R3 ;  /* 0x0000c80301007387 */ /* 0x0001e80000100800 */
[----:B------:R-:W-:Y:S01]  /*de70*/  STL [R1+0xb8], R26 ;  /* 0x0000b81a01007387 */ /* 0x000fe20000100800 */
[----:B0-----:R-:W-:-:S03]  /*de80*/  SEL R3, R29, R24, !P4 ;  /* 0x000000181d037207 */ /* 0x001fc60006000000 */
[----:B------:R-:W-:Y:S04]  /*de90*/  STL [R1+0xa8], R25 ;  /* 0x0000a81901007387 */ /* 0x000fe80000100800 */
        /* <DEDUP_REMOVED lines=13> */
[----:B------:R-:W-:Y:S04]  /*df70*/  STL [R1+0x18], R14 ;  /* 0x0000180e01007387 */ /* 0x000fe80000100800 */
[----:B------:R-:W2:Y:S01]  /*df80*/  LDL.LU R19, [R1+0x26c] ;  /* 0x00026c0001137983 */ /* 0x000ea20000300800 */
[----:B0-----:R-:W-:-:S03]  /*df90*/  SEL R3, R29, R12, !P4 ;  /* 0x0000000c1d037207 */ /* 0x001fc60006000000 */
[----:B------:R-:W-:Y:S04]  /*dfa0*/  STL [R1+0x10], R13 ;  /* 0x0000100d01007387 */ /* 0x000fe80000100800 */
[----:B------:R-:W3:Y:S04]  /*dfb0*/  LDL.LU R20, [R1+0x268] ;  /* 0x0002680001147983 */ /* 0x000ee80000300800 */
[----:B------:R0:W-:Y:S04]  /*dfc0*/  STL [R1+0x4], R3 ;  /* 0x0000040301007387 */ /* 0x0001e80000100800 */
[----:B------:R-:W4:Y:S04]  /*dfd0*/  LDL.LU R21, [R1+0x264] ;  /* 0x0002640001157983 */ /* 0x000f280000300800 */
[----:B------:R-:W5:Y:S04]  /*dfe0*/  LDL.LU R22, [R1+0x260] ;  /* 0x0002600001167983 */ /* 0x000f680000300800 */
[----:B------:R-:W5:Y:S04]  /*dff0*/  LDL.LU R23, [R1+0x25c] ;  /* 0x00025c0001177983 */ /* 0x000f680000300800 */
[----:B------:R-:W5:Y:S04]  /*e000*/  LDL.LU R24, [R1+0x258] ;  /* 0x0002580001187983 */ /* 0x000f680000300800 */
[----:B------:R-:W5:Y:S04]  /*e010*/  LDL.LU R25, [R1+0x254] ;  /* 0x0002540001197983 */ /* 0x000f680000300800 */
[----:B------:R-:W5:Y:S04]  /*e020*/  LDL.LU R26, [R1+0x250] ;  /* 0x00025000011a7983 */ /* 0x000f680000300800 */
[----:B------:R-:W5:Y:S04]  /*e030*/  LDL.LU R27, [R1+0x24c] ;  /* 0x00024c00011b7983 */ /* 0x000f680000300800 */
[----:B------:R-:W1:Y:S01]  /*e040*/  S2R R18, SR_TID.X ;  /* 0x0000000000127919 */ /* 0x000e620000002100 */
[----:B0-----:R-:W-:-:S02]  /*e050*/  SEL R3, R29, R11, !P4 ;  /* 0x0000000b1d037207 */ /* 0x001fc40006000000 */
[C---:B------:R-:W-:Y:S01]  /*e060*/  SEL R10, R29.reuse, R10, !P4 ;  /* 0x0000000a1d0a7207 */ /* 0x040fe20006000000 */
[----:B------:R-:W5:Y:S01]  /*e070*/  LDL.LU R16, [R1+0x248] ;  /* 0x0002480001107983 */ /* 0x000f620000300800 */
[C---:B------:R-:W-:Y:S02]  /*e080*/  SEL R9, R29.reuse, R9, !P4 ;  /* 0x000000091d097207 */ /* 0x040fe40006000000 */
[C---:B------:R-:W-:Y:S01]  /*e090*/  SEL R8, R29.reuse, R8, !P4 ;  /* 0x000000081d087207 */ /* 0x040fe20006000000 */
[----:B------:R-:W-:Y:S01]  /*e0a0*/  STL [R1+0x31b0], R3 ;  /* 0x0031b00301007387 */ /* 0x000fe20000100800 */
[C---:B------:R-:W-:Y:S02]  /*e0b0*/  SEL R7, R29.reuse, R7, !P4 ;  /* 0x000000071d077207 */ /* 0x040fe40006000000 */
[C---:B------:R-:W-:Y:S01]  /*e0c0*/  SEL R6, R29.reuse, R6, !P4 ;  /* 0x000000061d067207 */ /* 0x040fe20006000000 */
[----:B------:R-:W-:Y:S01]  /*e0d0*/  STL [R1+0x31b4], R10 ;  /* 0x0031b40a01007387 */ /* 0x000fe20000100800 */
[----:B------:R-:W-:-:S02]  /*e0e0*/  SEL R5, R29, R5, !P4 ;  /* 0x000000051d057207 */ /* 0x000fc40006000000 */
[C---:B------:R-:W-:Y:S01]  /*e0f0*/  SEL R4, R29.reuse, R4, !P4 ;  /* 0x000000041d047207 */ /* 0x040fe20006000000 */
[----:B------:R-:W-:Y:S01]  /*e100*/  STL [R1+0x31b8], R9 ;  /* 0x0031b80901007387 */ /* 0x000fe20000100800 */
[C---:B------:R-:W-:Y:S02]  /*e110*/  SEL R2, R29.reuse, R2, !P4 ;  /* 0x000000021d027207 */ /* 0x040fe40006000000 */
[----:B------:R-:W-:Y:S01]  /*e120*/  SEL R0, R29, R0, !P4 ;  /* 0x000000001d007207 */ /* 0x000fe20006000000 */
[----:B------:R-:W-:Y:S01]  /*e130*/  STL [R1+0x31bc], R8 ;  /* 0x0031bc0801007387 */ /* 0x000fe20000100800 */
[----:B-1----:R-:W-:-:S03]  /*e140*/  LOP3.LUT R18, R18, 0x3f, RZ, 0xc0, !PT ;  /* 0x0000003f12127812 */ /* 0x002fc600078ec0ff */
[----:B------:R-:W-:Y:S01]  /*e150*/  STL [R1+0x31c0], R7 ;  /* 0x0031c00701007387 */ /* 0x000fe20000100800 */
[----:B------:R-:W-:-:S03]  /*e160*/  SEL R28, R29, R28, !P4 ;  /* 0x0000001c1d1c7207 */ /* 0x000fc60006000000 */
[----:B------:R-:W-:Y:S01]  /*e170*/  STL [R1+0x31c4], R6 ;  /* 0x0031c40601007387 */ /* 0x000fe20000100800 */
[----:B------:R-:W-:-:S03]  /*e180*/  IMAD R18, R18, c[0x0][0x18c], RZ ;  /* 0x0000630012127a24 */ /* 0x000fc600078e02ff */
[----:B------:R-:W-:Y:S04]  /*e190*/  STL [R1+0x31c8], R5 ;  /* 0x0031c80501007387 */ /* 0x000fe80000100800 */
[----:B------:R-:W-:Y:S01]  /*e1a0*/  STL [R1+0x31cc], R4 ;  /* 0x0031cc0401007387 */ /* 0x000fe20000100800 */
[----:B------:R-:W-:-:S03]  /*e1b0*/  LEA.HI.X.SX32 R11, R18, c[0x0][0x16c], 0x1, P6 ;  /* 0x00005b00120b7a11 */ /* 0x000fc600030f0eff */
[----:B------:R2:W-:Y:S04]  /*e1c0*/  STL [R1+0x31d0], R2 ;  /* 0x0031d00201007387 */ /* 0x0005e80000100800 */
[----:B------:R3:W-:Y:S04]  /*e1d0*/  STL [R1+0x31d4], R0 ;  /* 0x0031d40001007387 */ /* 0x0007e80000100800 */
[----:B------:R-:W-:Y:S04]  /*e1e0*/  STL [R1+0x31d8], R28 ;  /* 0x0031d81c01007387 */ /* 0x000fe80000100800 */
[----:B------:R-:W5:Y:S04]  /*e1f0*/  LDL.LU R17, [R1+0x244] ;  /* 0x0002440001117983 */ /* 0x000f680000300800 */
[----:B------:R-:W5:Y:S04]  /*e200*/  LDL.LU R18, [R1+0x240] ;  /* 0x0002400001127983 */ /* 0x000f680000300800 */
[----:B------:R-:W-:Y:S01]  /*e210*/  STL [R1+0x31dc], R11 ;  /* 0x0031dc0b01007387 */ /* 0x000fe20000100800 */
[----:B--2---:R-:W-:-:S03]  /*e220*/  IMAD R2, R19, c[0x0][0x184], RZ ;  /* 0x0000610013027a24 */ /* 0x004fc600078e02ff */
[----:B------:R-:W2:Y:S04]  /*e230*/  LDL.LU R19, [R1+0x23c] ;  /* 0x00023c0001137983 */ /* 0x000ea80000300800 */
[----:B------:R4:W-:Y:S01]  /*e240*/  STL [R1+0x26c], R2 ;  /* 0x00026c0201007387 */ /* 0x0009e20000100800 */
[----:B---3--:R-:W-:-:S03]  /*e250*/  IMAD R0, R20, c[0x0][0x184], RZ ;  /* 0x0000610014007a24 */ /* 0x008fc600078e02ff */
[----:B------:R-:W3:Y:S01]  /*e260*/  LDL.LU R20, [R1+0x238] ;  /* 0x0002380001147983 */ /* 0x000ee20000300800 */
[----:B----4-:R-:W-:-:S03]  /*e270*/  IMAD R2, R21, c[0x0][0x184], RZ ;  /* 0x0000610015027a24 */ /* 0x010fc600078e02ff */
[----:B------:R5:W-:Y:S04]  /*e280*/  STL [R1+0x268], R0 ;  /* 0x0002680001007387 */ /* 0x000be80000100800 */
[----:B------:R-:W4:Y:S04]  /*e290*/  LDL.LU R21, [R1+0x234] ;  /* 0x0002340001157983 */ /* 0x000f280000300800 */
[----:B------:R0:W-:Y:S01]  /*e2a0*/  STL [R1+0xcc], R2 ;  /* 0x0000cc0201007387 */ /* 0x0001e20000100800 */
[----:B-----5:R-:W-:-:S03]  /*e2b0*/  IMAD R0, R22, c[0x0][0x190], RZ ;  /* 0x0000640016007a24 */ /* 0x020fc600078e02ff */
[----:B------:R-:W5:Y:S01]  /*e2c0*/  LDL.LU R22, [R1+0x230] ;  /* 0x0002300001167983 */ /* 0x000f620000300800 */
[----:B0-----:R-:W-:-:S03]  /*e2d0*/  IMAD R2, R23, c[0x0][0x190], RZ ;  /* 0x0000640017027a24 */ /* 0x001fc600078e02ff */
[----:B------:R0:W-:Y:S04]  /*e2e0*/  STL [R1+0x260], R0 ;  /* 0x0002600001007387 */ /* 0x0001e80000100800 */
[----:B------:R-:W5:Y:S04]  /*e2f0*/  LDL.LU R23, [R1+0x22c] ;  /* 0x00022c0001177983 */ /* 0x000f680000300800 */
[----:B------:R1:W-:Y:S01]  /*e300*/  STL [R1+0xc4], R2 ;  /* 0x0000c40201007387 */ /* 0x0003e20000100800 */
[----:B0-----:R-:W-:-:S03]  /*e310*/  IMAD R0, R24, c[0x0][0x190], RZ ;  /* 0x0000640018007a24 */ /* 0x001fc600078e02ff */
[----:B------:R-:W5:Y:S01]  /*e320*/  LDL.LU R24, [R1+0x228] ;  /* 0x0002280001187983 */ /* 0x000f620000300800 */
[----:B-1----:R-:W-:-:S03]  /*e330*/  IMAD R2, R25, c[0x0][0x190], RZ ;  /* 0x0000640019027a24 */ /* 0x002fc600078e02ff */
[----:B------:R0:W-:Y:S04]  /*e340*/  STL [R1+0xc0], R0 ;  /* 0x0000c00001007387 */ /* 0x0001e80000100800 */
[----:B------:R-:W5:Y:S04]  /*e350*/  LDL.LU R25, [R1+0x224] ;  /* 0x0002240001197983 */ /* 0x000f680000300800 */
[----:B------:R-:W-:Y:S01]  /*e360*/  STL [R1+0xbc], R2 ;  /* 0x0000bc0201007387 */ /* 0x000fe20000100800 */
[----:B0-----:R-:W-:-:S03]  /*e370*/  IMAD R0, R26, c[0x0][0x190], RZ ;  /* 0x000064001a007a24 */ /* 0x001fc600078e02ff */
[----:B------:R-:W5:Y:S04]  /*e380*/  LDL.LU R8, [R1+0x220] ;  /* 0x0002200001087983 */ /* 0x000f680000300800 */
[----:B------:R-:W5:Y:S04]  /*e390*/  LDL.LU R9, [R1+0x21c] ;  /* 0x00021c0001097983 */ /* 0x000f680000300800 */
[----:B------:R0:W-:Y:S04]  /*e3a0*/  STL [R1+0xb4], R0 ;  /* 0x0000b40001007387 */ /* 0x0001e80000100800 */
[----:B------:R-:W5:Y:S04]  /*e3b0*/  LDL.LU R26, [R1+0x218] ;  /* 0x00021800011a7983 */ /* 0x000f680000300800 */
[----:B------:R-:W5:Y:S01]  /*e3c0*/  LDL.LU R10, [R1+0x214] ;  /* 0x00021400010a7983 */ /* 0x000f620000300800 */
[----:B0-----:R-:W-:-:S03]  /*e3d0*/  IMAD R0, R27, c[0x0][0x190], RZ ;  /* 0x000064001b007a24 */ /* 0x001fc600078e02ff */
        /* <DEDUP_REMOVED lines=10> */
[----:B------:R-:W5:Y:S01]  /*e480*/  LDL.LU R16, [R1+0x1f8] ;  /* 0x0001f80001107983 */ /* 0x000f620000300800 */
[----:B------:R-:W-:-:S03]  /*e490*/  IMAD R2, R18, c[0x0][0x190], RZ ;  /* 0x0000640012027a24 */ /* 0x000fc600078e02ff */
[----:B------:R-:W5:Y:S04]  /*e4a0*/  LDL.LU R17, [R1+0x1f4] ;  /* 0x0001f40001117983 */ /* 0x000f680000300800 */
[----:B------:R2:W-:Y:S04]  /*e4b0*/  STL [R1+0xa4], R0 ;  /* 0x0000a40001007387 */ /* 0x0005e80000100800 */
[----:B------:R-:W5:Y:S04]  /*e4c0*/  LDL.LU R18, [R1+0x1f0] ;  /* 0x0001f00001127983 */ /* 0x000f680000300800 */
[----:B------:R3:W-:Y:S01]  /*e4d0*/  STL [R1+0xa0], R2 ;  /* 0x0000a00201007387 */ /* 0x0007e20000100800 */
[----:B--2---:R-:W-:-:S03]  /*e4e0*/  IMAD R0, R19, c[0x0][0x190], RZ ;  /* 0x0000640013007a24 */ /* 0x004fc600078e02ff */
[----:B------:R-:W2:Y:S04]  /*e4f0*/  LDL.LU R19, [R1+0x1ec] ;  /* 0x0001ec0001137983 */ /* 0x000ea80000300800 */
[----:B------:R4:W-:Y:S01]  /*e500*/  STL [R1+0x98], R0 ;  /* 0x0000980001007387 */ /* 0x0009e20000100800 */
[----:B---3--:R-:W-:-:S03]  /*e510*/  IMAD R2, R20, c[0x0][0x190], RZ ;  /* 0x0000640014027a24 */ /* 0x008fc600078e02ff */
[----:B------:R-:W3:Y:S04]  /*e520*/  LDL.LU R20, [R1+0x1e8] ;  /* 0x0001e80001147983 */ /* 0x000ee80000300800 */
[----:B------:R5:W-:Y:S01]  /*e530*/  STL [R1+0x94], R2 ;  /* 0x0000940201007387 */ /* 0x000be20000100800 */
[----:B----4-:R-:W-:-:S03]  /*e540*/  IMAD R0, R21, c[0x0][0x190], RZ ;  /* 0x0000640015007a24 */ /* 0x010fc600078e02ff */
[----:B------:R-:W4:Y:S04]  /*e550*/  LDL.LU R21, [R1+0x1e4] ;  /* 0x0001e40001157983 */ /* 0x000f280000300800 */
[----:B------:R0:W-:Y:S01]  /*e560*/  STL [R1+0x8c], R0 ;  /* 0x00008c0001007387 */ /* 0x0001e20000100800 */
[----:B-----5:R-:W-:-:S03]  /*e570*/  IMAD R2, R22, c[0x0][0x190], RZ ;  /* 0x0000640016027a24 */ /* 0x020fc600078e02ff */
[----:B------:R-:W5:Y:S04]  /*e580*/  LDL.LU R22, [R1+0x1e0] ;  /* 0x0001e00001167983 */ /* 0x000f680000300800 */
[----:B------:R1:W-:Y:S01]  /*e590*/  STL [R1+0x88], R2 ;  /* 0x0000880201007387 */ /* 0x0003e20000100800 */
[----:B0-----:R-:W-:-:S03]  /*e5a0*/  IMAD R0, R23, c[0x0][0x190], RZ ;  /* 0x0000640017007a24 */ /* 0x001fc600078e02ff */
[----:B------:R-:W5:Y:S04]  /*e5b0*/  LDL.LU R23, [R1+0x1dc] ;  /* 0x0001dc0001177983 */ /* 0x000f680000300800 */
[----:B------:R0:W-:Y:S01]  /*e5c0*/  STL [R1+0x84], R0 ;  /* 0x0000840001007387 */ /* 0x0001e20000100800 */
[----:B-1----:R-:W-:-:S03]  /*e5d0*/  IMAD R2, R24, c[0x0][0x190], RZ ;  /* 0x0000640018027a24 */ /* 0x002fc600078e02ff */
[----:B------:R-:W5:Y:S04]  /*e5e0*/  LDL.LU R24, [R1+0x1d8] ;  /* 0x0001d80001187983 */ /* 0x000f680000300800 */
[----:B------:R1:W-:Y:S01]  /*e5f0*/  STL [R1+0x7c], R2 ;  /* 0x00007c0201007387 */ /* 0x0003e20000100800 */
[----:B0-----:R-:W-:-:S03]  /*e600*/  IMAD R0, R25, c[0x0][0x190], RZ ;  /* 0x0000640019007a24 */ /* 0x001fc600078e02ff */
[----:B------:R-:W5:Y:S01]  /*e610*/  LDL.LU R25, [R1+0x1d4] ;  /* 0x0001d40001197983 */ /* 0x000f620000300800 */
[----:B------:R-:W-:-:S03]  /*e620*/  IMAD R4, R8, c[0x0][0x190], RZ ;  /* 0x0000640008047a24 */ /* 0x000fc600078e02ff */
[----:B------:R0:W-:Y:S01]  /*e630*/  STL [R1+0x74], R0 ;  /* 0x0000740001007387 */ /* 0x0001e20000100800 */
[----:B-1----:R-:W-:-:S03]  /*e640*/  IMAD R2, R9, c[0x0][0x190], RZ ;  /* 0x0000640009027a24 */ /* 0x002fc600078e02ff */
[----:B------:R1:W-:Y:S01]  /*e650*/  STL [R1+0x70], R4 ;  /* 0x0000700401007387 */ /* 0x0003e20000100800 */
[----:B0-----:R-:W-:-:S03]  /*e660*/  IMAD R0, R26, c[0x0][0x190], RZ ;  /* 0x000064001a007a24 */ /* 0x001fc600078e02ff */
[----:B------:R-:W5:Y:S01]  /*e670*/  LDL.LU R26, [R1+0x1d0] ;  /* 0x0001d000011a7983 */ /* 0x000f620000300800 */
[----:B-1----:R-:W-:-:S03]  /*e680*/  IMAD R4, R10, c[0x0][0x190], RZ ;  /* 0x000064000a047a24 */ /* 0x002fc600078e02ff */
[----:B------:R-:W-:Y:S04]  /*e690*/  STL [R1+0x6c], R2 ;  /* 0x00006c0201007387 */ /* 0x000fe80000100800 */
[----:B------:R0:W-:Y:S04]  /*e6a0*/  STL [R1+0x64], R0 ;  /* 0x0000640001007387 */ /* 0x0001e80000100800 */
[----:B------:R-:W-:Y:S01]  /*e6b0*/  STL [R1+0x5c], R4 ;  /* 0x00005c0401007387 */ /* 0x000fe20000100800 */
[----:B0-----:R-:W-:-:S03]  /*e6c0*/  IMAD R0, R27, c[0x0][0x190], RZ ;  /* 0x000064001b007a24 */ /* 0x001fc600078e02ff */
[----:B------:R-:W5:Y:S01]  /*e6d0*/  LDL.LU R27, [R1+0x1cc] ;  /* 0x0001cc00011b7983 */ /* 0x000f620000300800 */
[----:B------:R-:W-:-:S05]  /*e6e0*/  IMAD R2, R3, c[0x0][0x190], RZ ;  /* 0x0000640003027a24 */ /* 0x000fca00078e02ff */
[----:B------:R0:W-:Y:S04]  /*e6f0*/  STL [R1+0x58], R2 ;  /* 0x0000580201007387 */ /* 0x0001e80000100800 */
[----:B------:R1:W-:Y:S01]  /*e700*/  STL [R1+0x54], R0 ;  /* 0x0000540001007387 */ /* 0x0003e20000100800 */
[----:B------:R-:W-:Y:S02]  /*e710*/  IMAD R3, R14, c[0x0][0x190], RZ ;  /* 0x000064000e037a24 */ /* 0x000fe400078e02ff */
[----:B0-----:R-:W-:Y:S02]  /*e720*/  IMAD R2, R12, c[0x0][0x190], RZ ;  /* 0x000064000c027a24 */ /* 0x001fe400078e02ff */
[----:B-1----:R-:W-:-:S03]  /*e730*/  IMAD R0, R13, c[0x0][0x190], RZ ;  /* 0x000064000d007a24 */ /* 0x002fc600078e02ff */
[----:B------:R0:W-:Y:S04]  /*e740*/  STL [R1+0x50], R2 ;  /* 0x0000500201007387 */ /* 0x0001e80000100800 */
[----:B------:R1:W-:Y:S01]  /*e750*/  STL [R1+0x48], R0 ;  /* 0x0000480001007387 */ /* 0x0003e20000100800 */
[----:B0-----:R-:W-:-:S03]  /*e760*/  IMAD R2, R15, c[0x0][0x190], RZ ;  /* 0x000064000f027a24 */ /* 0x001fc600078e02ff */
[----:B------:R-:W-:Y:S01]  /*e770*/  STL [R1+0x44], R3 ;  /* 0x0000440301007387 */ /* 0x000fe20000100800 */
[----:B-1----:R-:W-:-:S03]  /*e780*/  IMAD R0, R16, c[0x0][0x190], RZ ;  /* 0x0000640010007a24 */ /* 0x002fc600078e02ff */
[----:B------:R-:W5:Y:S04]  /*e790*/  LDL.LU R14, [R1+0x1c8] ;  /* 0x0001c800010e7983 */ /* 0x000f680000300800 */
[----:B------:R0:W-:Y:S04]  /*e7a0*/  STL [R1+0x3c], R2 ;  /* 0x00003c0201007387 */ /* 0x0001e80000100800 */
[----:B------:R1:W-:Y:S04]  /*e7b0*/  STL [R1+0x38], R0 ;  /* 0x0000380001007387 */ /* 0x0003e80000100800 */
[----:B------:R-:W5:Y:S01]  /*e7c0*/  LDL.LU R15, [R1+0x1c4] ;  /* 0x0001c400010f7983 */ /* 0x000f620000300800 */
[----:B0-----:R-:W-:-:S02]  /*e7d0*/  IMAD R2, R17, c[0x0][0x190], RZ ;  /* 0x0000640011027a24 */ /* 0x001fc400078e02ff */
[----:B-1----:R-:W-:-:S03]  /*e7e0*/  IMAD R0, R18, c[0x0][0x190], RZ ;  /* 0x0000640012007a24 */ /* 0x002fc600078e02ff */
[----:B------:R2:W-:Y:S04]  /*e7f0*/  STL [R1+0x34], R2 ;  /* 0x0000340201007387 */ /* 0x0005e80000100800 */
[----:B------:R-:W5:Y:S04]  /*e800*/  LDL.LU R16, [R1+0x1c0] ;  /* 0x0001c00001107983 */ /* 0x000f680000300800 */
[----:B------:R3:W-:Y:S04]  /*e810*/  STL [R1+0x2c], R0 ;  /* 0x00002c0001007387 */ /* 0x0007e80000100800 */
[----:B------:R-:W5:Y:S01]  /*e820*/  LDL.LU R17, [R1+0x1bc] ;  /* 0x0001bc0001117983 */ /* 0x000f620000300800 */
[----:B--2---:R-:W-:-:S05]  /*e830*/  IMAD R2, R19, c[0x0][0x190], RZ ;  /* 0x0000640013027a24 */ /* 0x004fca00078e02ff */
[----:B------:R4:W-:Y:S01]  /*e840*/  STL [R1+0x24], R2 ;  /* 0x0000240201007387 */ /* 0x0009e20000100800 */
[----:B---3--:R-:W-:-:S03]  /*e850*/  IMAD R0, R20, c[0x0][0x190], RZ ;  /* 0x0000640014007a24 */ /* 0x008fc600078e02ff */
[----:B------:R-:W2:Y:S04]  /*e860*/  LDL.LU R18, [R1+0x1b8] ;  /* 0x0001b80001127983 */ /* 0x000ea80000300800 */
[----:B------:R5:W-:Y:S04]  /*e870*/  STL [R1+0x20], R0 ;  /* 0x0000200001007387 */ /* 0x000be80000100800 */
[----:B------:R-:W3:Y:S01]  /*e880*/  LDL.LU R19, [R1+0x1b4] ;  /* 0x0001b40001137983 */ /* 0x000ee20000300800 */
[----:B----4-:R-:W-:-:S05]  /*e890*/  IMAD R2, R21, c[0x0][0x190], RZ ;  /* 0x0000640015027a24 */ /* 0x010fca00078e02ff */
[----:B------:R0:W-:Y:S01]  /*e8a0*/  STL [R1+0x1c], R2 ;  /* 0x00001c0201007387 */ /* 0x0001e20000100800 */
[----:B-----5:R-:W-:-:S03]  /*e8b0*/  IMAD R0, R22, c[0x0][0x190], RZ ;  /* 0x0000640016007a24 */ /* 0x020fc600078e02ff */
[----:B------:R-:W4:Y:S04]  /*e8c0*/  LDL.LU R20, [R1+0x1b0] ;  /* 0x0001b00001147983 */ /* 0x000f280000300800 */
[----:B------:R1:W-:Y:S04]  /*e8d0*/  STL [R1+0x14], R0 ;  /* 0x0000140001007387 */ /* 0x0003e80000100800 */
[----:B------:R-:W5:Y:S01]  /*e8e0*/  LDL.LU R21, [R1+0x1ac] ;  /* 0x0001ac0001157983 */ /* 0x000f620000300800 */
[----:B0-----:R-:W-:-:S05]  /*e8f0*/  IMAD R2, R23, c[0x0][0x190], RZ ;  /* 0x0000640017027a24 */ /* 0x001fca00078e02ff */
[----:B------:R-:W-:Y:S01]  /*e900*/  STL [R1+0xc], R2 ;  /* 0x00000c0201007387 */ /* 0x000fe20000100800 */
[----:B-1----:R-:W-:-:S03]  /*e910*/  IMAD R0, R24, c[0x0][0x190], RZ ;  /* 0x0000640018007a24 */ /* 0x002fc600078e02ff */
[----:B------:R-:W5:Y:S04]  /*e920*/  LDL.LU R22, [R1+0x1a8] ;  /* 0x0001a80001167983 */ /* 0x000f680000300800 */
[----:B------:R-:W-:Y:S04]  /*e930*/  STL [R1+0x8], R0 ;  /* 0x0000080001007387 */ /* 0x000fe80000100800 */
[----:B------:R-:W5:Y:S01]  /*e940*/  LDL.LU R23, [R1+0x1a4] ;  /* 0x0001a40001177983 */ /* 0x000f620000300800 */
[----:B------:R-:W-:-:S03]  /*e950*/  IMAD R29, R25, c[0x0][0x190], RZ ;  /* 0x00006400191d7a24 */ /* 0x000fc600078e02ff */
[----:B------:R-:W5:Y:S04]  /*e960*/  LDL.LU R24, [R1+0x1a0] ;  /* 0x0001a00001187983 */ /* 0x000f680000300800 */
[----:B------:R-:W-:Y:S04]  /*e970*/  STL [R1+0x316c], R29 ;  /* 0x00316c1d01007387 */ /* 0x000fe80000100800 */
[----:B------:R-:W5:Y:S01]  /*e980*/  LDL.LU R25, [R1+0x19c] ;  /* 0x00019c0001197983 */ /* 0x000f620000300800 */
[----:B------:R-:W-:-:S03]  /*e990*/  IMAD R12, R26, c[0x0][0x190], RZ ;  /* 0x000064001a0c7a24 */ /* 0x000fc600078e02ff */
[----:B------:R-:W5:Y:S04]  /*e9a0*/  LDL.LU R26, [R1+0x198] ;  /* 0x00019800011a7983 */ /* 0x000f680000300800 */
[----:B------:R-:W-:Y:S01]  /*e9b0*/  STL [R1+0x3168], R12 ;  /* 0x0031680c01007387 */ /* 0x000fe20000100800 */
[----:B------:R-:W-:-:S03]  /*e9c0*/  IMAD R13, R27, c[0x0][0x190], RZ ;  /* 0x000064001b0d7a24 */ /* 0x000fc600078e02ff */
[----:B------:R-:W5:Y:S04]  /*e9d0*/  LDL.LU R27, [R1+0x194] ;  /* 0x00019400011b7983 */ /* 0x000f680000300800 */
[----:B------:R-:W5:Y:S04]  /*e9e0*/  LDL.LU R9, [R1+0x190] ;  /* 0x0001900001097983 */ /* 0x000f680000300800 */
[----:B------:R-:W5:Y:S04]  /*e9f0*/  LDL.LU R10, [R1+0x18c] ;  /* 0x00018c00010a7983 */ /* 0x000f680000300800 */
[----:B------:R-:W5:Y:S04]  /*ea00*/  LDL.LU R3, [R1+0x188] ;  /* 0x0001880001037983 */ /* 0x000f680000300800 */
[----:B------:R-:W-:Y:S01]  /*ea10*/  STL [R1+0x3164], R13 ;  /* 0x0031640d01007387 */ /* 0x000fe20000100800 */
[----:B------:R-:W-:-:S05]  /*ea20*/  IMAD R14, R14, c[0x0][0x190], RZ ;  /* 0x000064000e0e7a24 */ /* 0x000fca00078e02ff */
[----:B------:R-:W-:Y:S01]  /*ea30*/  STL [R1+0x3170], R14 ;  /* 0x0031700e01007387 */ /* 0x000fe20000100800 */
[----:B------:R-:W-:-:S05]  /*ea40*/  IMAD R15, R15, c[0x0][0x190], RZ ;  /* 0x000064000f0f7a24 */ /* 0x000fca00078e02ff */
[----:B------:R-:W-:Y:S01]  /*ea50*/  STL [R1+0x3174], R15 ;  /* 0x0031740f01007387 */ /* 0x000fe20000100800 */
[----:B------:R-:W-:Y:S02]  /*ea60*/  IMAD R16, R16, c[0x0][0x190], RZ ;  /* 0x0000640010107a24 */ /* 0x000fe400078e02ff */
[----:B------:R-:W-:-:S03]  /*ea70*/  IMAD R17, R17, c[0x0][0x190], RZ ;  /* 0x0000640011117a24 */ /* 0x000fc600078e02ff */
[----:B------:R-:W-:Y:S04]  /*ea80*/  STL [R1+0x3178], R16 ;  /* 0x0031781001007387 */ /* 0x000fe80000100800 */
[----:B------:R-:W-:Y:S01]  /*ea90*/  STL [R1+0x317c], R17 ;  /* 0x00317c1101007387 */ /* 0x000fe20000100800 */
[----:B--2---:R-:W-:Y:S02]  /*eaa0*/  IMAD R18, R18, c[0x0][0x190], RZ ;  /* 0x0000640012127a24 */ /* 0x004fe400078e02ff */
[----:B---3--:R-:W-:-:S03]  /*eab0*/  IMAD R19, R19, c[0x0][0x190], RZ ;  /* 0x0000640013137a24 */ /* 0x008fc600078e02ff */
[----:B------:R-:W-:Y:S04]  /*eac0*/  STL [R1+0x3180], R18 ;  /* 0x0031801201007387 */ /* 0x000fe80000100800 */
[----:B------:R-:W-:Y:S01]  /*ead0*/  STL [R1+0x3184], R19 ;  /* 0x0031841301007387 */ /* 0x000fe20000100800 */
[----:B----4-:R-:W-:Y:S02]  /*eae0*/  IMAD R20, R20, c[0x0][0x190], RZ ;  /* 0x0000640014147a24 */ /* 0x010fe400078e02ff */
[----:B-----5:R-:W-:-:S03]  /*eaf0*/  IMAD R21, R21, c[0x0][0x190], RZ ;  /* 0x0000640015157a24 */ /* 0x020fc600078e02ff */
[----:B------:R-:W-:Y:S04]  /*eb00*/  STL [R1+0x3188], R20 ;  /* 0x0031881401007387 */ /* 0x000fe80000100800 */
[----:B------:R-:W-:Y:S01]  /*eb10*/  STL [R1+0x318c], R21 ;  /* 0x00318c1501007387 */ /* 0x000fe20000100800 */
[----:B------:R-:W-:Y:S02]  /*eb20*/  IMAD R22, R22, c[0x0][0x190], RZ ;  /* 0x0000640016167a24 */ /* 0x000fe400078e02ff */
[----:B------:R-:W-:-:S03]  /*eb30*/  IMAD R23, R23, c[0x0][0x190], RZ ;  /* 0x0000640017177a24 */ /* 0x000fc600078e02ff */
[----:B------:R-:W-:Y:S01]  /*eb40*/  STL [R1+0x3190], R22 ;  /* 0x0031901601007387 */ /* 0x000fe20000100800 */
[----:B------:R-:W-:-:S03]  /*eb50*/  IMAD R24, R24, c[0x0][0x190], RZ ;  /* 0x0000640018187a24 */ /* 0x000fc600078e02ff */
[----:B------:R-:W-:Y:S01]  /*eb60*/  STL [R1+0x3194], R23 ;  /* 0x0031941701007387 */ /* 0x000fe20000100800 */
[----:B------:R-:W-:-:S03]  /*eb70*/  IMAD R25, R25, c[0x0][0x190], RZ ;  /* 0x0000640019197a24 */ /* 0x000fc600078e02ff */
[----:B------:R-:W-:Y:S04]  /*eb80*/  STL [R1+0x3198], R24 ;  /* 0x0031981801007387 */ /* 0x000fe80000100800 */
[----:B------:R-:W-:Y:S01]  /*eb90*/  STL [R1+0x319c], R25 ;  /* 0x00319c1901007387 */ /* 0x000fe20000100800 */
[----:B------:R-:W-:-:S05]  /*eba0*/  IMAD R26, R26, c[0x0][0x190], RZ ;  /* 0x000064001a1a7a24 */ /* 0x000fca00078e02ff */
[----:B------:R-:W-:Y:S01]  /*ebb0*/  STL [R1+0x31a0], R26 ;  /* 0x0031a01a01007387 */ /* 0x000fe20000100800 */
[----:B------:R-:W-:Y:S02]  /*ebc0*/  IMAD R27, R27, c[0x0][0x190], RZ ;  /* 0x000064001b1b7a24 */ /* 0x000fe400078e02ff */
[----:B------:R-:W-:-:S03]  /*ebd0*/  IMAD R4, R9, c[0x0][0x190], RZ ;  /* 0x0000640009047a24 */ /* 0x000fc600078e02ff */
[----:B------:R0:W-:Y:S04]  /*ebe0*/  STL [R1+0x31a4], R27 ;  /* 0x0031a41b01007387 */ /* 0x0001e80000100800 */
[----:B------:R-:W-:Y:S04]  /*ebf0*/  STL [R1+0x190], R4 ;  /* 0x0001900401007387 */ /* 0x000fe80000100800 */
[----:B0-----:R-:W2:Y:S01]  /*ec00*/  LDL.LU R27, [R1+0x17c] ;  /* 0x00017c00011b7983 */ /* 0x001ea20000300800 */
[----:B------:R-:W-:Y:S02]  /*ec10*/  IMAD R2, R10, c[0x0][0x190], RZ ;  /* 0x000064000a027a24 */ /* 0x000fe400078e02ff */
[----:B------:R-:W-:-:S03]  /*ec20*/  IMAD R0, R3, c[0x0][0x190], RZ ;  /* 0x0000640003007a24 */ /* 0x000fc600078e02ff */
[----:B------:R-:W-:Y:S04]  /*ec30*/  STL [R1+0x18c], R2 ;  /* 0x00018c0201007387 */ /* 0x000fe80000100800 */
[----:B--2---:R0:W-:Y:S04]  /*ec40*/  STL [R1+0x31e8], R27 ;  /* 0x0031e81b01007387 */ /* 0x0041e80000100800 */
[----:B------:R-:W-:Y:S04]  /*ec50*/  STL [R1+0x188], R0 ;  /* 0x0001880001007387 */ /* 0x000fe80000100800 */
        /* <DEDUP_REMOVED lines=31> */
[----:B--2---:R-:W-:-:S05]  /*ee50*/  IMAD R27, R27, c[0x0][0x190], RZ ;  /* 0x000064001b1b7a24 */ /* 0x004fca00078e02ff */
[----:B------:R0:W-:Y:S04]  /*ee60*/  STL [R1+0x184], R27 ;  /* 0x0001841b01007387 */ /* 0x0001e80000100800 */
[----:B0-----:R-:W2:Y:S02]  /*ee70*/  LDL.LU R27, [R1+0x31ec] ;  /* 0x0031ec00011b7983 */ /* 0x001ea40000300800 */
[----:B--2---:R-:W-:-:S05]  /*ee80*/  IMAD R27, R27, c[0x0][0x190], RZ ;  /* 0x000064001b1b7a24 */ /* 0x004fca00078e02ff */
[----:B------:R0:W-:Y:S04]  /*ee90*/  STL [R1+0x180], R27 ;  /* 0x0001801b01007387 */ /* 0x0001e80000100800 */
[----:B0-----:R-:W2:Y:S01]  /*eea0*/  LDL.LU R27, [R1+0x31e8] ;  /* 0x0031e800011b7983 */ /* 0x001ea20000300800 */
[----:B---3--:R-:W-:Y:S02]  /*eeb0*/  IMAD R12, R12, c[0x0][0x190], RZ ;  /* 0x000064000c0c7a24 */ /* 0x008fe400078e02ff */
[----:B------:R-:W-:Y:S02]  /*eec0*/  IMAD R11, R11, c[0x0][0x190], RZ ;  /* 0x000064000b0b7a24 */ /* 0x000fe400078e02ff */
[----:B------:R-:W-:Y:S02]  /*eed0*/  IMAD R0, R0, c[0x0][0x190], RZ ;  /* 0x0000640000007a24 */ /* 0x000fe400078e02ff */
[----:B--2---:R-:W-:-:S05]  /*eee0*/  IMAD R27, R27, c[0x0][0x190], RZ ;  /* 0x000064001b1b7a24 */ /* 0x004fca00078e02ff */
[----:B------:R0:W-:Y:S02]  /*eef0*/  STL [R1+0x17c], R27 ;  /* 0x00017c1b01007387 */ /* 0x0001e40000100800 */
[----:B0-----:R-:W-:Y:S02]  /*ef00*/  IMAD R27, R26, c[0x0][0x190], RZ ;  /* 0x000064001a1b7a24 */ /* 0x001fe400078e02ff */
[----:B----4-:R-:W-:Y:S02]  /*ef10*/  IMAD R26, R25, c[0x0][0x190], RZ ;  /* 0x00006400191a7a24 */ /* 0x010fe400078e02ff */
[----:B-----5:R-:W-:Y:S02]  /*ef20*/  IMAD R25, R24, c[0x0][0x190], RZ ;  /* 0x0000640018197a24 */ /* 0x020fe400078e02ff */
[----:B------:R-:W-:Y:S01]  /*ef30*/  IMAD R24, R23, c[0x0][0x190], RZ ;  /* 0x0000640017187a24 */ /* 0x000fe200078e02ff */
[----:B------:R-:W-:Y:S01]  /*ef40*/  STL [R1+0x178], R27 ;  /* 0x0001781b01007387 */ /* 0x000fe20000100800 */
[----:B------:R-:W-:-:S02]  /*ef50*/  IMAD R23, R22, c[0x0][0x190], RZ ;  /* 0x0000640016177a24 */ /* 0x000fc400078e02ff */
[----:B------:R-:W-:Y:S01]  /*ef60*/  IMAD R22, R21, c[0x0][0x190], RZ ;  /* 0x0000640015167a24 */ /* 0x000fe200078e02ff */
[----:B------:R-:W-:Y:S01]  /*ef70*/  STL [R1+0x174], R26 ;  /* 0x0001741a01007387 */ /* 0x000fe20000100800 */
[----:B------:R-:W-:Y:S02]  /*ef80*/  IMAD R21, R20, c[0x0][0x190], RZ ;  /* 0x0000640014157a24 */ /* 0x000fe400078e02ff */
[----:B------:R-:W-:Y:S01]  /*ef90*/  IMAD R20, R19, c[0x0][0x190], RZ ;  /* 0x0000640013147a24 */ /* 0x000fe200078e02ff */
[----:B------:R-:W-:Y:S01]  /*efa0*/  STL [R1+0x170], R25 ;  /* 0x0001701901007387 */ /* 0x000fe20000100800 */
[----:B------:R-:W-:Y:S02]  /*efb0*/  IMAD R19, R18, c[0x0][0x190], RZ ;  /* 0x0000640012137a24 */ /* 0x000fe400078e02ff */
[----:B------:R-:W-:Y:S01]  /*efc0*/  IMAD R18, R17, c[0x0][0x190], RZ ;  /* 0x0000640011127a24 */ /* 0x000fe200078e02ff */
[----:B------:R-:W-:Y:S01]  /*efd0*/  STL [R1+0x16c], R24 ;  /* 0x00016c1801007387 */ /* 0x000fe20000100800 */
[----:B------:R-:W-:-:S03]  /*efe0*/  IMAD R17, R16, c[0x0][0x190], RZ ;  /* 0x0000640010117a24 */ /* 0x000fc600078e02ff */
[----:B------:R-:W-:Y:S01]  /*eff0*/  STL [R1+0x168], R23 ;  /* 0x0001681701007387 */ /* 0x000fe20000100800 */
[----:B------:R-:W-:-:S03]  /*f000*/  IMAD R16, R15, c[0x0][0x190], RZ ;  /* 0x000064000f107a24 */ /* 0x000fc600078e02ff */
[----:B------:R-:W-:Y:S01]  /*f010*/  STL [R1+0x164], R22 ;  /* 0x0001641601007387 */ /* 0x000fe20000100800 */
[----:B------:R-:W-:-:S03]  /*f020*/  IMAD R15, R14, c[0x0][0x190], RZ ;  /* 0x000064000e0f7a24 */ /* 0x000fc600078e02ff */
[----:B------:R-:W-:Y:S01]  /*f030*/  STL [R1+0x160], R21 ;  /* 0x0001601501007387 */ /* 0x000fe20000100800 */
[----:B------:R-:W-:-:S03]  /*f040*/  IMAD R14, R13, c[0x0][0x190], RZ ;  /* 0x000064000d0e7a24 */ /* 0x000fc600078e02ff */
[----:B------:R-:W-:Y:S04]  /*f050*/  STL [R1+0x15c], R20 ;  /* 0x00015c1401007387 */ /* 0x000fe80000100800 */
[----:B------:R-:W-:Y:S04]  /*f060*/  STL [R1+0x158], R19 ;  /* 0x0001581301007387 */ /* 0x000fe80000100800 */
[----:B------:R-:W-:Y:S01]  /*f070*/  STL [R1+0x154], R18 ;  /* 0x0001541201007387 */ /* 0x000fe20000100800 */
[----:B------:R-:W-:-:S03]  /*f080*/  IMAD R13, R29, c[0x0][0x190], RZ ;  /* 0x000064001d0d7a24 */ /* 0x000fc600078e02ff */
[----:B------:R-:W-:Y:S04]  /*f090*/  STL [R1+0x150], R17 ;  /* 0x0001501101007387 */ /* 0x000fe80000100800 */
[----:B------:R-:W-:Y:S04]  /*f0a0*/  STL [R1+0x14c], R16 ;  /* 0x00014c1001007387 */ /* 0x000fe80000100800 */
[----:B------:R-:W-:Y:S04]  /*f0b0*/  STL [R1+0x148], R15 ;  /* 0x0001480f01007387 */ /* 0x000fe80000100800 */
[----:B------:R-:W-:Y:S04]  /*f0c0*/  STL [R1+0x144], R14 ;  /* 0x0001440e01007387 */ /* 0x000fe80000100800 */
[----:B------:R0:W-:Y:S04]  /*f0d0*/  STL [R1+0x140], R12 ;  /* 0x0001400c01007387 */ /* 0x0001e80000100800 */
[----:B------:R-:W-:Y:S01]  /*f0e0*/  STL [R1+0x13c], R13 ;  /* 0x00013c0d01007387 */ /* 0x000fe20000100800 */
[----:B0-----:R-:W-:-:S03]  /*f0f0*/  IMAD R12, R28, c[0x0][0x190], RZ ;  /* 0x000064001c0c7a24 */ /* 0x001fc600078e02ff */
[----:B------:R0:W-:Y:S04]  /*f100*/  STL [R1+0x138], R11 ;  /* 0x0001380b01007387 */ /* 0x0001e80000100800 */
[----:B------:R-:W-:Y:S04]  /*f110*/  STL [R1+0x134], R12 ;  /* 0x0001340c01007387 */ /* 0x000fe80000100800 */
[----:B------:R1:W-:Y:S01]  /*f120*/  STL [R1+0x130], R0 ;  /* 0x0001300001007387 */ /* 0x0003e20000100800 */
[----:B0-----:R-:W-:Y:S02]  /*f130*/  IMAD R11, R2, c[0x0][0x190], RZ ;  /* 0x00006400020b7a24 */ /* 0x001fe400078e02ff */
[----:B------:R-:W-:-:S02]  /*f140*/  IMAD R2, R4, c[0x0][0x190], RZ ;  /* 0x0000640004027a24 */ /* 0x000fc400078e02ff */
[----:B------:R-:W-:Y:S01]  /*f150*/  IMAD R4, R6, c[0x0][0x190], RZ ;  /* 0x0000640006047a24 */ /* 0x000fe200078e02ff */
[----:B------:R-:W-:Y:S01]  /*f160*/  STL [R1+0x12c], R11 ;  /* 0x00012c0b01007387 */ /* 0x000fe20000100800 */
[----:B-1----:R-:W-:-:S03]  /*f170*/  IMAD R0, R5, c[0x0][0x190], RZ ;  /* 0x0000640005007a24 */ /* 0x002fc600078e02ff */
[----:B------:R0:W-:Y:S04]  /*f180*/  STL [R1+0x128], R2 ;  /* 0x0001280201007387 */ /* 0x0001e80000100800 */
[----:B------:R1:W-:Y:S04]  /*f190*/  STL [R1+0x124], R0 ;  /* 0x0001240001007387 */ /* 0x0003e80000100800 */
[----:B------:R2:W-:Y:S01]  /*f1a0*/  STL [R1+0x120], R4 ;  /* 0x0001200401007387 */ /* 0x0005e20000100800 */
[----:B0-----:R-:W-:Y:S02]  /*f1b0*/  IMAD R2, R7, c[0x0][0x190], RZ ;  /* 0x0000640007027a24 */ /* 0x001fe400078e02ff */
[----:B-1----:R-:W-:-:S03]  /*f1c0*/  IMAD R0, R8, c[0x0][0x190], RZ ;  /* 0x0000640008007a24 */ /* 0x002fc600078e02ff */
[----:B------:R0:W-:Y:S01]  /*f1d0*/  STL [R1+0x11c], R2 ;  /* 0x00011c0201007387 */ /* 0x0001e20000100800 */
[----:B--2---:R-:W-:-:S03]  /*f1e0*/  IMAD R4, R9, c[0x0][0x190], RZ ;  /* 0x0000640009047a24 */ /* 0x004fc600078e02ff */
[----:B------:R1:W-:Y:S04]  /*f1f0*/  STL [R1+0x118], R0 ;  /* 0x0001180001007387 */ /* 0x0003e80000100800 */
[----:B------:R-:W-:Y:S04]  /*f200*/  STL [R1+0x114], R4 ;  /* 0x0001140401007387 */ /* 0x000fe80000100800 */
[----:B------:R-:W2:Y:S01]  /*f210*/  LDL.LU R11, [R1+0x100] ;  /* 0x00010000010b7983 */ /* 0x000ea20000300800 */
[----:B0-----:R-:W-:Y:S02]  /*f220*/  IMAD R2, R10, c[0x0][0x190], RZ ;  /* 0x000064000a027a24 */ /* 0x001fe400078e02ff */
[----:B-1----:R-:W-:-:S03]  /*f230*/  IMAD R0, R3, c[0x0][0x190], RZ ;  /* 0x0000640003007a24 */ /* 0x002fc600078e02ff */
        /* <DEDUP_REMOVED lines=41> */
[----:B----4-:R-:W-:Y:S02]  /*f4d0*/  IMAD R0, R0, c[0x0][0x190], RZ ;  /* 0x0000640000007a24 */ /* 0x010fe400078e02ff */
[----:B-----5:R-:W-:Y:S02]  /*f4e0*/  IMAD R2, R2, c[0x0][0x190], RZ ;  /* 0x0000640002027a24 */ /* 0x020fe400078e02ff */
[----:B------:R-:W-:-:S02]  /*f4f0*/  IMAD R4, R4, c[0x0][0x190], RZ ;  /* 0x0000640004047a24 */ /* 0x000fc400078e02ff */
[----:B------:R-:W-:Y:S02]  /*f500*/  IMAD R5, R5, c[0x0][0x190], RZ ;  /* 0x0000640005057a24 */ /* 0x000fe400078e02ff */
[----:B------:R-:W-:Y:S02]  /*f510*/  IMAD R6, R6, c[0x0][0x190], RZ ;  /* 0x0000640006067a24 */ /* 0x000fe400078e02ff */
[----:B------:R-:W-:Y:S02]  /*f520*/  IMAD R7, R7, c[0x0][0x190], RZ ;  /* 0x0000640007077a24 */ /* 0x000fe400078e02ff */
[----:B------:R-:W-:Y:S02]  /*f530*/  IMAD R8, R8, c[0x0][0x190], RZ ;  /* 0x0000640008087a24 */ /* 0x000fe400078e02ff */
[----:B------:R-:W-:Y:S02]  /*f540*/  IMAD R9, R9, c[0x0][0x190], RZ ;  /* 0x0000640009097a24 */ /* 0x000fe400078e02ff */
[----:B------:R-:W-:-:S02]  /*f550*/  IMAD R10, R10, c[0x0][0x190], RZ ;  /* 0x000064000a0a7a24 */ /* 0x000fc400078e02ff */
[----:B------:R-:W-:Y:S02]  /*f560*/  IMAD R3, R3, c[0x0][0x190], RZ ;  /* 0x0000640003037a24 */ /* 0x000fe400078e02ff */
[----:B--2---:R-:W-:-:S05]  /*f570*/  IMAD R11, R11, c[0x0][0x190], RZ ;  /* 0x000064000b0b7a24 */ /* 0x004fca00078e02ff */
        /* <DEDUP_REMOVED lines=24> */
[----:B------:R-:W-:-:S05]  /*f700*/  IMAD R27, R27, c[0x0][0x190], RZ ;  /* 0x000064001b1b7a24 */ /* 0x000fca00078e02ff */
[----:B------:R0:W-:Y:S02]  /*f710*/  STL [R1+0xd0], R27 ;  /* 0x0000d01b01007387 */ /* 0x0001e40000100800 */
[----:B0-----:R-:W-:Y:S02]  /*f720*/  IMAD R27, R26, c[0x0][0x190], RZ ;  /* 0x000064001a1b7a24 */ /* 0x001fe400078e02ff */
[----:B------:R-:W-:Y:S02]  /*f730*/  IMAD R26, R25, c[0x0][0x190], RZ ;  /* 0x00006400191a7a24 */ /* 0x000fe400078e02ff */
[----:B------:R-:W-:Y:S02]  /*f740*/  IMAD R25, R24, c[0x0][0x190], RZ ;  /* 0x0000640018197a24 */ /* 0x000fe400078e02ff */
        /* <DEDUP_REMOVED lines=14> */
[----:B------:R0:W-:Y:S01]  /*f830*/  STL [R1+0x80], R22 ;  /* 0x0000801601007387 */ /* 0x0001e20000100800 */
[----:B------:R-:W-:-:S03]  /*f840*/  IMAD R15, R14, c[0x0][0x190], RZ ;  /* 0x000064000e0f7a24 */ /* 0x000fc600078e02ff */
[----:B------:R-:W-:Y:S01]  /*f850*/  STL [R1+0x78], R21 ;  /* 0x0000781501007387 */ /* 0x000fe20000100800 */
[----:B------:R-:W-:-:S03]  /*f860*/  IMAD R14, R13, c[0x0][0x190], RZ ;  /* 0x000064000d0e7a24 */ /* 0x000fc600078e02ff */
[----:B------:R-:W-:Y:S01]  /*f870*/  STL [R1+0x68], R20 ;  /* 0x0000681401007387 */ /* 0x000fe20000100800 */
[----:B------:R-:W-:-:S03]  /*f880*/  IMAD R13, R12, c[0x0][0x190], RZ ;  /* 0x000064000c0d7a24 */ /* 0x000fc600078e02ff */
[----:B------:R1:W-:Y:S01]  /*f890*/  STL [R1+0x60], R19 ;  /* 0x0000601301007387 */ /* 0x0003e20000100800 */
[----:B------:R-:W-:-:S03]  /*f8a0*/  IMAD R12, R29, c[0x0][0x190], RZ ;  /* 0x000064001d0c7a24 */ /* 0x000fc600078e02ff */
[----:B------:R-:W-:Y:S04]  /*f8b0*/  STL [R1+0x4c], R18 ;  /* 0x00004c1201007387 */ /* 0x000fe80000100800 */
[----:B------:R-:W-:Y:S04]  /*f8c0*/  STL [R1+0x40], R17 ;  /* 0x0000401101007387 */ /* 0x000fe80000100800 */
[----:B------:R-:W-:Y:S04]  /*f8d0*/  STL [R1+0x30], R16 ;  /* 0x0000301001007387 */ /* 0x000fe80000100800 */
[----:B------:R-:W-:Y:S04]  /*f8e0*/  STL [R1+0x28], R15 ;  /* 0x0000280f01007387 */ /* 0x000fe80000100800 */
[----:B------:R-:W-:Y:S04]  /*f8f0*/  STL [R1+0x18], R14 ;  /* 0x0000180e01007387 */ /* 0x000fe80000100800 */
[----:B0-----:R-:W3:Y:S04]  /*f900*/  LDL.LU R22, [R1+0xcc] ;  /* 0x0000cc0001167983 */ /* 0x001ee80000300800 */
[----:B------:R-:W-:Y:S04]  /*f910*/  STL [R1+0x10], R13 ;  /* 0x0000100d01007387 */ /* 0x000fe80000100800 */
[----:B-1----:R-:W3:Y:S04]  /*f920*/  LDL.LU R19, [R1+0xc4] ;  /* 0x0000c40001137983 */ /* 0x002ee80000300800 */
[----:B------:R2:W-:Y:S02]  /*f930*/  STL [R1+0x4], R12 ;  /* 0x0000040c01007387 */ /* 0x0005e40000100800 */
[----:B--2---:R-:W-:-:S02]  /*f940*/  IMAD R12, R3, c[0x0][0x190], RZ ;  /* 0x00006400030c7a24 */ /* 0x004fc400078e02ff */
[----:B------:R-:W2:Y:S04]  /*f950*/  LDL.LU R3, [R1+0x31ac] ;  /* 0x0031ac0001037983 */ /* 0x000ea80000300800 */
[----:B------:R-:W4:Y:S04]  /*f960*/  LDL.LU R18, [R1+0xc0] ;  /* 0x0000c00001127983 */ /* 0x000f280000300800 */
[----:B------:R-:W5:Y:S04]  /*f970*/  LDL.LU R17, [R1+0xbc] ;  /* 0x0000bc0001117983 */ /* 0x000f680000300800 */
[----:B------:R0:W-:Y:S04]  /*f980*/  STL [R1], R12 ;  /* 0x0000000c01007387 */ /* 0x0001e80000100800 */
[----:B------:R-:W5:Y:S04]  /*f990*/  LDL.LU R16, [R1+0xb4] ;  /* 0x0000b40001107983 */ /* 0x000f680000300800 */
[----:B------:R-:W5:Y:S04]  /*f9a0*/  LDL.LU R15, [R1+0xb0] ;  /* 0x0000b000010f7983 */ /* 0x000f680000300800 */
[----:B------:R-:W5:Y:S04]  /*f9b0*/  LDL.LU R14, [R1+0xac] ;  /* 0x0000ac00010e7983 */ /* 0x000f680000300800 */
[----:B------:R-:W5:Y:S04]  /*f9c0*/  LDL.LU R13, [R1+0xa4] ;  /* 0x0000a400010d7983 */ /* 0x000f680000300800 */
[----:B------:R-:W5:Y:S01]  /*f9d0*/  LDL.LU R29, [R1+0xa0] ;  /* 0x0000a000011d7983 */ /* 0x000f620000300800 */
[----:B------:R-:W-:-:S02]  /*f9e0*/  IMAD R10, R10, c[0x0][0x190], RZ ;  /* 0x000064000a0a7a24 */ /* 0x000fc400078e02ff */
[----:B------:R-:W-:Y:S01]  /*f9f0*/  IMAD R9, R9, c[0x0][0x190], RZ ;  /* 0x0000640009097a24 */ /* 0x000fe200078e02ff */
[----:B0-----:R-:W5:Y:S01]  /*fa00*/  LDL.LU R12, [R1+0x98] ;  /* 0x00009800010c7983 */ /* 0x001f620000300800 */
[----:B------:R-:W-:-:S03]  /*fa10*/  IMAD R8, R8, c[0x0][0x190], RZ ;  /* 0x0000640008087a24 */ /* 0x000fc600078e02ff */
[----:B------:R-:W5:Y:S04]  /*fa20*/  LDL.LU R27, [R1+0x84] ;  /* 0x00008400011b7983 */ /* 0x000f680000300800 */
[----:B------:R0:W-:Y:S04]  /*fa30*/  STL [R1+0x3150], R10 ;  /* 0x0031500a01007387 */ /* 0x0001e80000100800 */
[----:B0-----:R-:W5:Y:S04]  /*fa40*/  LDL.LU R10, [R1+0x88] ;  /* 0x00008800010a7983 */ /* 0x001f680000300800 */
[----:B------:R0:W-:Y:S04]  /*fa50*/  STL [R1+0x3154], R9 ;  /* 0x0031540901007387 */ /* 0x0001e80000100800 */
[----:B0-----:R-:W5:Y:S04]  /*fa60*/  LDL.LU R9, [R1+0x8c] ;  /* 0x00008c0001097983 */ /* 0x001f680000300800 */
[----:B------:R0:W-:Y:S04]  /*fa70*/  STL [R1+0x3158], R8 ;  /* 0x0031580801007387 */ /* 0x0001e80000100800 */
[----:B0-----:R-:W5:Y:S01]  /*fa80*/  LDL.LU R8, [R1+0x94] ;  /* 0x0000940001087983 */ /* 0x001f620000300800 */
[----:B------:R-:W-:-:S02]  /*fa90*/  IMAD R7, R7, c[0x0][0x190], RZ ;  /* 0x0000640007077a24 */ /* 0x000fc400078e02ff */
[----:B------:R-:W-:Y:S02]  /*faa0*/  IMAD R6, R6, c[0x0][0x190], RZ ;  /* 0x0000640006067a24 */ /* 0x000fe400078e02ff */
[----:B------:R-:W-:Y:S01]  /*fab0*/  IMAD R5, R5, c[0x0][0x190], RZ ;  /* 0x0000640005057a24 */ /* 0x000fe200078e02ff */
[----:B------:R-:W-:Y:S04]  /*fac0*/  STL [R1+0x315c], R7 ;  /* 0x00315c0701007387 */ /* 0x000fe80000100800 */
[----:B------:R-:W-:Y:S04]  /*fad0*/  STL [R1+0x3160], R6 ;  /* 0x0031600601007387 */ /* 0x000fe80000100800 */
[----:B------:R2:W-:Y:S04]  /*fae0*/  STL [R1+0x31a8], R5 ;  /* 0x0031a80501007387 */ /* 0x0005e80000100800 */
[----:B------:R-:W5:Y:S01]  /*faf0*/  LDL.LU R26, [R1+0x7c] ;  /* 0x00007c00011a7983 */ /* 0x000f620000300800 */
[----:B---3--:R-:W-:-:S04]  /*fb00*/  LEA R20, P5, R22, c[0x0][0x160], 0x1 ;  /* 0x0000580016147a11 */ /* 0x008fc800078a08ff */
[----:B------:R-:W-:Y:S02]  /*fb10*/  LEA.HI.X.SX32 R21, R22, c[0x0][0x164], 0x1, P5 ;  /* 0x0000590016157a11 */ /* 0x000fe400028f0eff */
[-C--:B--2---:R-:W-:Y:S02]  /*fb20*/  LEA R5, P4, R19, R3.reuse, 0x1 ;  /* 0x0000000313057211 */ /* 0x084fe400078808ff */
[----:B----4-:R-:W-:-:S03]  /*fb30*/  LEA R7, P3, R18, R3, 0x1 ;  /* 0x0000000312077211 */ /* 0x010fc600078608ff */
[----:B------:R0:W-:Y:S04]  /*fb40*/  STL [R1+0x2f18], R5 ;  /* 0x002f180501007387 */ /* 0x0001e80000100800 */
[----:B------:R-:W-:Y:S04]  /*fb50*/  STL [R1+0x2f1c], R7 ;  /* 0x002f1c0701007387 */ /* 0x000fe80000100800 */
[----:B------:R-:W2:Y:S01]  /*fb60*/  LDL.LU R25, [R1+0x74] ;  /* 0x0000740001197983 */ /* 0x000ea20000300800 */
[-C--:B-----5:R-:W-:Y:S02]  /*fb70*/  LEA R6, P2, R17, R3.reuse, 0x1 ;  /* 0x0000000311067211 */ /* 0x0a0fe400078408ff */
[----:B0-----:R-:W-:-:S03]  /*fb80*/  LEA R5, P1, R16, R3, 0x1 ;  /* 0x0000000310057211 */ /* 0x001fc600078208ff */
[----:B------:R0:W-:Y:S04]  /*fb90*/  STL [R1+0x2f20], R6 ;  /* 0x002f200601007387 */ /* 0x0001e80000100800 */
[----:B------:R1:W-:Y:S01]  /*fba0*/  STL [R1+0x2f24], R5 ;  /* 0x002f240501007387 */ /* 0x0003e20000100800 */
[----:B0-----:R-:W-:-:S05]  /*fbb0*/  LEA R6, P0, R15, R3, 0x1 ;  /* 0x000000030f067211 */ /* 0x001fca00078008ff */
[----:B------:R0:W-:Y:S04]  /*fbc0*/  STL [R1+0x2f28], R6 ;  /* 0x002f280601007387 */ /* 0x0001e80000100800 */
[----:B------:R-:W3:Y:S01]  /*fbd0*/  LDL.LU R24, [R1+0x70] ;  /* 0x0000700001187983 */ /* 0x000ee20000300800 */
[-C--:B-1----:R-:W-:Y:S02]  /*fbe0*/  LEA R5, P6, R14, R3.reuse, 0x1 ;  /* 0x000000030e057211 */ /* 0x082fe400078c08ff */
[----:B------:R-:W-:Y:S01]  /*fbf0*/  LEA R7, P5, R13, R3, 0x1 ;  /* 0x000000030d077211 */ /* 0x000fe200078a08ff */
[----:B------:R-:W-:Y:S04]  /*fc00*/  STL.64 [R1+0x1b28], R20 ;  /* 0x001b281401007387 */ /* 0x000fe80000100a00 */
[----:B------:R1:W-:Y:S04]  /*fc10*/  STL [R1+0x2f10], R5 ;  /* 0x002f100501007387 */ /* 0x0003e80000100800 */
[----:B------:R4:W-:Y:S04]  /*fc20*/  STL [R1+0x2f14], R7 ;  /* 0x002f140701007387 */ /* 0x0009e80000100800 */
[----:B------:R-:W5:Y:S01]  /*fc30*/  LDL.LU R23, [R1+0x6c] ;  /* 0x00006c0001177983 */ /* 0x000f620000300800 */
[----:B0-----:R-:W-:-:S02]  /*fc40*/  LEA.HI.X.SX32 R6, R19, R11, 0x1, P4 ;  /* 0x0000000b13067211 */ /* 0x001fc400020f0eff */
[----:B-1----:R-:W-:Y:S02]  /*fc50*/  LEA R5, P4, R29, R3, 0x1 ;  /* 0x000000031d057211 */ /* 0x002fe400078808ff */
[----:B----4-:R-:W-:Y:S01]  /*fc60*/  LEA.HI.X.SX32 R7, R18, R11, 0x1, P3 ;  /* 0x0000000b12077211 */ /* 0x010fe200018f0eff */
[----:B------:R0:W-:Y:S04]  /*fc70*/  STL [R1+0x2f08], R6 ;  /* 0x002f080601007387 */ /* 0x0001e80000100800 */
[----:B------:R1:W-:Y:S04]  /*fc80*/  STL [R1+0x2f0c], R5 ;  /* 0x002f0c0501007387 */ /* 0x0003e80000100800 */
[----:B------:R4:W-:Y:S04]  /*fc90*/  STL [R1+0x2f00], R7 ;  /* 0x002f000701007387 */ /* 0x0009e80000100800 */
[----:B------:R-:W5:Y:S01]  /*fca0*/  LDL.LU R22, [R1+0x64] ;  /* 0x0000640001167983 */ /* 0x000f620000300800 */
[----:B0-----:R-:W-:-:S02]  /*fcb0*/  LEA R6, P3, R12, R3, 0x1 ;  /* 0x000000030c067211 */ /* 0x001fc400078608ff */
[----:B-1----:R-:W-:-:S03]  /*fcc0*/  LEA.HI.X.SX32 R5, R17, R11, 0x1, P2 ;  /* 0x0000000b11057211 */ /* 0x002fc600010f0eff */
[----:B------:R0:W-:Y:S01]  /*fcd0*/  STL [R1+0x2f04], R6 ;  /* 0x002f040601007387 */ /* 0x0001e20000100800 */
[----:B----4-:R-:W-:-:S03]  /*fce0*/  LEA R7, P2, R8, R3, 0x1 ;  /* 0x0000000308077211 */ /* 0x010fc600078408ff */
[----:B------:R1:W-:Y:S04]  /*fcf0*/  STL [R1+0x2ef8], R5 ;  /* 0x002ef80501007387 */ /* 0x0003e80000100800 */
[----:B------:R-:W-:Y:S01]  /*fd00*/  STL [R1+0x2efc], R7 ;  /* 0x002efc0701007387 */ /* 0x000fe20000100800 */
[----:B0-----:R-:W-:-:S03]  /*fd10*/  LEA.HI.X.SX32 R6, R16, R11, 0x1, P1 ;  /* 0x0000000b10067211 */ /* 0x001fc600008f0eff */
[----:B------:R-:W4:Y:S01]  /*fd20*/  LDL.LU R21, [R1+0x5c] ;  /* 0x00005c0001157983 */ /* 0x000f220000300800 */
[----:B-1----:R-:W-:-:S03]  /*fd30*/  LEA R5, P1, R9, R3, 0x1 ;  /* 0x0000000309057211 */ /* 0x002fc600078208ff */
[----:B------:R0:W-:Y:S04]  /*fd40*/  STL [R1+0x2ef0], R6 ;  /* 0x002ef00601007387 */ /* 0x0001e80000100800 */
[----:B------:R1:W-:Y:S04]  /*fd50*/  STL [R1+0x2ef4], R5 ;  /* 0x002ef40501007387 */ /* 0x0003e80000100800 */
[----:B------:R-:W4:Y:S01]  /*fd60*/  LDL.LU R20, [R1+0x58] ;  /* 0x0000580001147983 */ /* 0x000f220000300800 */
[----:B0-----:R-:W-:-:S05]  /*fd70*/  LEA.HI.X.SX32 R6, R15, R11, 0x1, P0 ;  /* 0x0000000b0f067211 */ /* 0x001fca00000f0eff */
[----:B------:R0:W-:Y:S01]  /*fd80*/  STL [R1+0x2ee8], R6 ;  /* 0x002ee80601007387 */ /* 0x0001e20000100800 */
[----:B-1----:R-:W-:-:S03]  /*fd90*/  LEA R5, P0, R10, R3, 0x1 ;  /* 0x000000030a057211 */ /* 0x002fc600078008ff */
[----:B------:R-:W4:Y:S04]  /*fda0*/  LDL.LU R19, [R1+0x54] ;  /* 0x0000540001137983 */ /* 0x000f280000300800 */
[----:B------:R1:W-:Y:S01]  /*fdb0*/  STL [R1+0x2eec], R5 ;  /* 0x002eec0501007387 */ /* 0x0003e20000100800 */
[----:B0-----:R-:W-:-:S03]  /*fdc0*/  LEA.HI.X.SX32 R6, R14, R11, 0x1, P6 ;  /* 0x0000000b0e067211 */ /* 0x001fc600030f0eff */
[----:B------:R-:W4:Y:S04]  /*fdd0*/  LDL.LU R18, [R1+0x50] ;  /* 0x0000500001127983 */ /* 0x000f280000300800 */
        /* <DEDUP_REMOVED lines=9> */
[----:B------:R-:W-:Y:S01]  /*fe70*/  STL [R1+0x2edc], R5 ;  /* 0x002edc0501007387 */ /* 0x000fe20000100800 */
[----:B0-----:R-:W-:-:S03]  /*fe80*/  LEA.HI.X.SX32 R6, R29, R11, 0x1, P4 ;  /* 0x0000000b1d067211 */ /* 0x001fc600020f0eff */
[----:B------:R-:W4:Y:S04]  /*fe90*/  LDL.LU R14, [R1+0x38] ;  /* 0x00003800010e7983 */ /* 0x000f280000300800 */
[----:B------:R0:W-:Y:S04]  /*fea0*/  STL [R1+0x2ed0], R6 ;  /* 0x002ed00601007387 */ /* 0x0001e80000100800 */
[----:B------:R-:W4:Y:S01]  /*feb0*/  LDL.LU R29, [R1+0x34] ;  /* 0x00003400011d7983 */ /* 0x000f220000300800 */
[-C--:B0-----:R-:W-:Y:S02]  /*fec0*/  LEA.HI.X.SX32 R6, R12, R11.reuse, 0x1, P3 ;  /* 0x0000000b0c067211 */ /* 0x081fe400018f0eff */
[----:B------:R-:W-:-:S02]  /*fed0*/  LEA.HI.X.SX32 R7, R8, R11, 0x1, P2 ;  /* 0x0000000b08077211 */ /* 0x000fc400010f0eff */
[----:B------:R-:W-:Y:S02]  /*fee0*/  LEA.HI.X.SX32 R9, R9, R11, 0x1, P1 ;  /* 0x0000000b09097211 */ /* 0x000fe400008f0eff */
[----:B--2---:R-:W-:-:S05]  /*fef0*/  LEA R5, P4, R25, R3, 0x1 ;  /* 0x0000000319057211 */ /* 0x004fca00078808ff */
[----:B------:R3:W-:Y:S04]  /*ff00*/  STL [R1+0x2ed4], R5 ;  /* 0x002ed40501007387 */ /* 0x0007e80000100800 */
[----:B------:R-:W2:Y:S04]  /*ff10*/  LDL.LU R12, [R1+0x2c] ;  /* 0x00002c00010c7983 */ /* 0x000ea80000300800 */
[----:B------:R0:W-:Y:S04]  /*ff20*/  STL [R1+0x2ec8], R6 ;  /* 0x002ec80601007387 */ /* 0x0001e80000100800 */
[----:B------:R-:W2:Y:S01]  /*ff30*/  LDL.LU R13, [R1+0x24] ;  /* 0x00002400010d7983 */ /* 0x000ea20000300800 */
[----:B---3--:R-:W-:-:S05]  /*ff40*/  LEA R5, P3, R24, R3, 0x1 ;  /* 0x0000000318057211 */ /* 0x008fca00078608ff */
[----:B------:R5:W-:Y:S04]  /*ff50*/  STL [R1+0x2ecc], R5 ;  /* 0x002ecc0501007387 */ /* 0x000be80000100800 */
[----:B0-----:R-:W3:Y:S04]  /*ff60*/  LDL.LU R6, [R1+0x20] ;  /* 0x0000200001067983 */ /* 0x001ee80000300800 */
[----:B------:R0:W-:Y:S01]  /*ff70*/  STL [R1+0x2ec0], R7 ;  /* 0x002ec00701007387 */ /* 0x0001e20000100800 */
[----:B-----5:R-:W-:-:S03]  /*ff80*/  LEA R5, P2, R23, R3, 0x1 ;  /* 0x0000000317057211 */ /* 0x020fc600078408ff */
[----:B0-----:R-:W5:Y:S04]  /*ff90*/  LDL.LU R7, [R1+0x1c] ;  /* 0x00001c0001077983 */ /* 0x001f680000300800 */
[----:B------:R0:W-:Y:S04]  /*ffa0*/  STL [R1+0x2ec4], R5 ;  /* 0x002ec40501007387 */ /* 0x0001e80000100800 */
[----:B------:R-:W2:Y:S04]  /*ffb0*/  LDL.LU R8, [R1+0x14] ;  /* 0x0000140001087983 */ /* 0x000ea80000300800 */
[----:B------:R1:W-:Y:S01]  /*ffc0*/  STL [R1+0x2eb8], R9 ;  /* 0x002eb80901007387 */ /* 0x0003e20000100800 */
[----:B0-----:R-:W-:-:S03]  /*ffd0*/  LEA R5, P1, R22, R3, 0x1 ;  /* 0x0000000316057211 */ /* 0x001fc600078208ff */
[----:B-1----:R-:W3:Y:S04]  /*ffe0*/  LDL.LU R9, [R1+0xc] ;  /* 0x00000c0001097983 */ /* 0x002ee80000300800 */
[----:B------:R0:W-:Y:S02]  /*fff0*/  STL [R1+0x2ebc], R5 ;  /* 0x002ebc0501007387 */ /* 0x0001e40000100800 */
[-C--:B0-----:R-:W-:Y:S02]  /*10000*/  LEA.HI.X.SX32 R5, R10, R11.reuse, 0x1, P0 ;  /* 0x0000000b0a057211 */ /* 0x081fe400000f0eff */
[----:B------:R-:W3:Y:S01]  /*10010*/  LDL.LU R10, [R1+0x8] ;  /* 0x00000800010a7983 */ /* 0x000ee20000300800 */
[----:B------:R-:W-:-:S03]  /*10020*/  LEA.HI.X.SX32 R27, R27, R11, 0x1, P6 ;  /* 0x0000000b1b1b7211 */ /* 0x000fc600030f0eff */
[----:B------:R4:W-:Y:S02]  /*10030*/  STL [R1+0x2eb0], R5 ;  /* 0x002eb00501007387 */ /* 0x0009e40000100800 */
[----:B----4-:R-:W-:-:S05]  /*10040*/  LEA R5, P0, R21, R3, 0x1 ;  /* 0x0000000315057211 */ /* 0x010fca00078008ff */
[----:B------:R0:W-:Y:S01]  /*10050*/  STL [R1+0x2eb4], R5 ;  /* 0x002eb40501007387 */ /* 0x0001e20000100800 */
[----:B------:R-:W-:-:S03]  /*10060*/  LEA.HI.X.SX32 R26, R26, R11, 0x1, P5 ;  /* 0x0000000b1a1a7211 */ /* 0x000fc600028f0eff */
[----:B0-----:R-:W4:Y:S04]  /*10070*/  LDL.LU R5, [R1+0x31a8] ;  /* 0x0031a80001057983 */ /* 0x001f280000300800 */
[----:B------:R0:W-:Y:S02]  /*10080*/  STL [R1+0x2ea8], R27 ;  /* 0x002ea81b01007387 */ /* 0x0001e40000100800 */
[----:B0-----:R-:W-:-:S05]  /*10090*/  LEA R27, P6, R20, R3, 0x1 ;  /* 0x00000003141b7211 */ /* 0x001fca00078c08ff */
        /* <DEDUP_REMOVED lines=39> */
[----:B--2---:R-:W-:-:S05]  /*10310*/  LEA R19, P5, R12, R3, 0x1 ;  /* 0x000000030c137211 */ /* 0x004fca00078a08ff */
[----:B------:R0:W-:Y:S01]  /*10320*/  STL [R1+0x2e6c], R19 ;  /* 0x002e6c1301007387 */ /* 0x0001e20000100800 */
[----:B------:R-:W-:-:S03]  /*10330*/  LEA.HI.X.SX32 R17, R17, R11, 0x1, P3 ;  /* 0x0000000b11117211 */ /* 0x000fc600018f0eff */
[----:B0-----:R-:W2:Y:S04]  /*10340*/  LDL.LU R19, [R1+0x3184] ;  /* 0x0031840001137983 */ /* 0x001ea80000300800 */
[----:B------:R0:W-:Y:S02]  /*10350*/  STL [R1+0x2e60], R18 ;  /* 0x002e601201007387 */ /* 0x0001e40000100800 */
[----:B0-----:R-:W-:-:S05]  /*10360*/  LEA R18, P4, R13, R3, 0x1 ;  /* 0x000000030d127211 */ /* 0x001fca00078808ff */
[----:B------:R0:W-:Y:S01]  /*10370*/  STL [R1+0x2e64], R18 ;  /* 0x002e641201007387 */ /* 0x0001e20000100800 */
[----:B------:R-:W-:-:S03]  /*10380*/  LEA.HI.X.SX32 R16, R16, R11, 0x1, P2 ;  /* 0x0000000b10107211 */ /* 0x000fc600010f0eff */
[----:B0-----:R-:W2:Y:S04]  /*10390*/  LDL.LU R18, [R1+0x3180] ;  /* 0x0031800001127983 */ /* 0x001ea80000300800 */
[----:B------:R3:W-:Y:S02]  /*103a0*/  STL [R1+0x2e58], R17 ;  /* 0x002e581101007387 */ /* 0x0007e40000100800 */
[----:B---3--:R-:W-:-:S05]  /*103b0*/  LEA R17, P3, R6, R3, 0x1 ;  /* 0x0000000306117211 */ /* 0x008fca00078608ff */
[----:B------:R0:W-:Y:S01]  /*103c0*/  STL [R1+0x2e5c], R17 ;  /* 0x002e5c1101007387 */ /* 0x0001e20000100800 */
[----:B------:R-:W-:-:S03]  /*103d0*/  LEA.HI.X.SX32 R15, R15, R11, 0x1, P1 ;  /* 0x0000000b0f0f7211 */ /* 0x000fc600008f0eff */
[----:B0-----:R-:W3:Y:S04]  /*103e0*/  LDL.LU R17, [R1+0x317c] ;  /* 0x00317c0001117983 */ /* 0x001ee80000300800 */
[----:B------:R5:W-:Y:S02]  /*103f0*/  STL [R1+0x2e50], R16 ;  /* 0x002e501001007387 */ /* 0x000be40000100800 */
[----:B-----5:R-:W-:-:S05]  /*10400*/  LEA R16, P2, R7, R3, 0x1 ;  /* 0x0000000307107211 */ /* 0x020fca00078408ff */
[----:B------:R0:W-:Y:S01]  /*10410*/  STL [R1+0x2e54], R16 ;  /* 0x002e541001007387 */ /* 0x0001e20000100800 */
[----:B------:R-:W-:-:S03]  /*10420*/  LEA.HI.X.SX32 R14, R14, R11, 0x1, P0 ;  /* 0x0000000b0e0e7211 */ /* 0x000fc600000f0eff */
[----:B0-----:R-:W5:Y:S04]  /*10430*/  LDL.LU R16, [R1+0x3178] ;  /* 0x0031780001107983 */ /* 0x001f680000300800 */
[----:B------:R0:W-:Y:S02]  /*10440*/  STL [R1+0x2e48], R15 ;  /* 0x002e480f01007387 */ /* 0x0001e40000100800 */
[----:B0-----:R-:W-:-:S05]  /*10450*/  LEA R15, P1, R8, R3, 0x1 ;  /* 0x00000003080f7211 */ /* 0x001fca00078208ff */
[----:B------:R0:W-:Y:S01]  /*10460*/  STL [R1+0x2e4c], R15 ;  /* 0x002e4c0f01007387 */ /* 0x0001e20000100800 */
[----:B------:R-:W-:-:S03]  /*10470*/  LEA.HI.X.SX32 R29, R29, R11, 0x1, P6 ;  /* 0x0000000b1d1d7211 */ /* 0x000fc600030f0eff */
[----:B0-----:R-:W2:Y:S04]  /*10480*/  LDL.LU R15, [R1+0x3174] ;  /* 0x00317400010f7983 */ /* 0x001ea80000300800 */
[----:B------:R0:W-:Y:S02]  /*10490*/  STL [R1+0x2e40], R14 ;  /* 0x002e400e01007387 */ /* 0x0001e40000100800 */
[----:B0-----:R-:W-:-:S05]  /*104a0*/  LEA R14, P0, R9, R3, 0x1 ;  /* 0x00000003090e7211 */ /* 0x001fca00078008ff */
[----:B------:R0:W-:Y:S04]  /*104b0*/  STL [R1+0x2e44], R14 ;  /* 0x002e440e01007387 */ /* 0x0001e80000100800 */
[----:B0-----:R-:W2:Y:S04]  /*104c0*/  LDL.LU R14, [R1+0x3170] ;  /* 0x00317000010e7983 */ /* 0x001ea80000300800 */
[----:B------:R0:W-:Y:S02]  /*104d0*/  STL [R1+0x2e38], R29 ;  /* 0x002e381d01007387 */ /* 0x0001e40000100800 */
[----:B0-----:R-:W-:-:S05]  /*104e0*/  LEA R29, P6, R10, R3, 0x1 ;  /* 0x000000030a1d7211 */ /* 0x001fca00078c08ff */
[----:B------:R0:W-:Y:S04]  /*104f0*/  STL [R1+0x2e3c], R29 ;  /* 0x002e3c1d01007387 */ /* 0x0001e80000100800 */
[----:B0-----:R-:W2:Y:S01]  /*10500*/  LDL.LU R29, [R1+0x316c] ;  /* 0x00316c00011d7983 */ /* 0x001ea20000300800 */
[----:B------:R-:W-:-:S05]  /*10510*/  LEA.HI.X.SX32 R12, R12, R11, 0x1, P5 ;  /* 0x0000000b0c0c7211 */ /* 0x000fca00028f0eff */
[----:B------:R2:W-:Y:S02]  /*10520*/  STL [R1+0x2e30], R12 ;  /* 0x002e300c01007387 */ /* 0x0005e40000100800 */
[----:B--2---:R-:W-:-:S05]  /*10530*/  LEA R12, P5, R29, R3, 0x1 ;  /* 0x000000031d0c7211 */ /* 0x004fca00078a08ff */
        /* <DEDUP_REMOVED lines=8> */
[----:B------:R2:W-:Y:S01]  /*105c0*/  STL [R1+0x2e20], R6 ;  /* 0x002e200601007387 */ /* 0x0005e20000100800 */
[-C--:B------:R-:W-:Y:S02]  /*105d0*/  LEA.HI.X.SX32 R7, R7, R11.reuse, 0x1, P2 ;  /* 0x0000000b07077211 */ /* 0x080fe400010f0eff */
[----:B------:R-:W-:Y:S02]  /*105e0*/  LEA.HI.X.SX32 R8, R8, R11, 0x1, P1 ;  /* 0x0000000b08087211 */ /* 0x000fe400008f0eff */
[----:B--2---:R-:W-:-:S05]  /*105f0*/  LEA R6, P3, R13, R3, 0x1 ;  /* 0x000000030d067211 */ /* 0x004fca00078608ff */
[----:B------:R0:W-:Y:S04]  /*10600*/  STL [R1+0x2e24], R6 ;  /* 0x002e240601007387 */ /* 0x0001e80000100800 */
[----:B------:R1:W-:Y:S01]  /*10610*/  STL [R1+0x2e18], R7 ;  /* 0x002e180701007387 */ /* 0x0003e20000100800 */
[-C--:B0-----:R-:W-:Y:S02]  /*10620*/  LEA R6, P2, R14, R3.reuse, 0x1 ;  /* 0x000000030e067211 */ /* 0x081fe400078408ff */
[----:B-1----:R-:W-:-:S03]  /*10630*/  LEA R7, P1, R15, R3, 0x1 ;  /* 0x000000030f077211 */ /* 0x002fc600078208ff */
[----:B------:R0:W-:Y:S04]  /*10640*/  STL [R1+0x2e1c], R6 ;  /* 0x002e1c0601007387 */ /* 0x0001e80000100800 */
[----:B------:R5:W-:Y:S01]  /*10650*/  STL [R1+0x2e10], R8 ;  /* 0x002e100801007387 */ /* 0x000be20000100800 */
[----:B0-----:R-:W-:-:S03]  /*10660*/  LEA.HI.X.SX32 R6, R9, R11, 0x1, P0 ;  /* 0x0000000b09067211 */ /* 0x001fc600000f0eff */
[----:B------:R0:W-:Y:S01]  /*10670*/  STL [R1+0x2e14], R7 ;  /* 0x002e140701007387 */ /* 0x0001e20000100800 */
[----:B-----5:R-:W-:-:S03]  /*10680*/  LEA R8, P0, R16, R3, 0x1 ;  /* 0x0000000310087211 */ /* 0x020fc600078008ff */
[----:B------:R3:W-:Y:S01]  /*10690*/  STL [R1+0x2e08], R6 ;  /* 0x002e080601007387 */ /* 0x0007e20000100800 */
[----:B0-----:R-:W-:-:S03]  /*106a0*/  LEA.HI.X.SX32 R7, R10, R11, 0x1, P6 ;  /* 0x0000000b0a077211 */ /* 0x001fc600030f0eff */
[----:B------:R0:W-:Y:S01]  /*106b0*/  STL [R1+0x2e0c], R8 ;  /* 0x002e0c0801007387 */ /* 0x0001e20000100800 */
[----:B---3--:R-:W-:-:S03]  /*106c0*/  LEA R6, P6, R17, R3, 0x1 ;  /* 0x0000000311067211 */ /* 0x008fc600078c08ff */
[----:B------:R1:W-:Y:S01]  /*106d0*/  STL [R1+0x2e00], R7 ;  /* 0x002e000701007387 */ /* 0x0003e20000100800 */
[----:B0-----:R-:W-:-:S03]  /*106e0*/  LEA.HI.X.SX32 R8, R29, R11, 0x1, P5 ;  /* 0x0000000b1d087211 */ /* 0x001fc600028f0eff */
[----:B------:R0:W-:Y:S01]  /*106f0*/  STL [R1+0x2e04], R6 ;  /* 0x002e040601007387 */ /* 0x0001e20000100800 */
[----:B-1----:R-:W-:-:S03]  /*10700*/  LEA R7, P5, R18, R3, 0x1 ;  /* 0x0000000312077211 */ /* 0x002fc600078a08ff */
[----:B------:R1:W-:Y:S01]  /*10710*/  STL [R1+0x2df8], R8 ;  /* 0x002df80801007387 */ /* 0x0003e20000100800 */
[----:B0-----:R-:W-:-:S03]  /*10720*/  LEA.HI.X.SX32 R6, R12, R11, 0x1, P4 ;  /* 0x0000000b0c067211 */ /* 0x001fc600020f0eff */
[----:B------:R0:W-:Y:S01]  /*10730*/  STL [R1+0x2dfc], R7 ;  /* 0x002dfc0701007387 */ /* 0x0001e20000100800 */
[----:B-1----:R-:W-:-:S03]  /*10740*/  LEA R8, P4, R19, R3, 0x1 ;  /* 0x0000000313087211 */ /* 0x002fc600078808ff */
[----:B------:R4:W-:Y:S01]  /*10750*/  STL [R1+0x2df0], R6 ;  /* 0x002df00601007387 */ /* 0x0009e20000100800 */
[----:B0-----:R-:W-:-:S03]  /*10760*/  LEA.HI.X.SX32 R7, R13, R11, 0x1, P3 ;  /* 0x0000000b0d077211 */ /* 0x001fc600018f0eff */
[----:B------:R0:W-:Y:S01]  /*10770*/  STL [R1+0x2df4], R8 ;  /* 0x002df40801007387 */ /* 0x0001e20000100800 */
[----:B----4-:R-:W-:-:S03]  /*10780*/  LEA R6, P3, R20, R3, 0x1 ;  /* 0x0000000314067211 */ /* 0x010fc600078608ff */
[----:B------:R1:W-:Y:S01]  /*10790*/  STL [R1+0x2de8], R7 ;  /* 0x002de80701007387 */ /* 0x0003e20000100800 */
[----:B0-----:R-:W-:-:S03]  /*107a0*/  LEA.HI.X.SX32 R8, R14, R11, 0x1, P2 ;  /* 0x0000000b0e087211 */ /* 0x001fc600010f0eff */
[----:B------:R0:W-:Y:S01]  /*107b0*/  STL [R1+0x2dec], R6 ;  /* 0x002dec0601007387 */ /* 0x0001e20000100800 */
[----:B-1----:R-:W-:-:S03]  /*107c0*/  LEA R7, P2, R21, R3, 0x1 ;  /* 0x0000000315077211 */ /* 0x002fc600078408ff */
[----:B------:R-:W-:Y:S01]  /*107d0*/  STL [R1+0x2de0], R8 ;  /* 0x002de00801007387 */ /* 0x000fe20000100800 */
[----:B0-----:R-:W-:-:S03]  /*107e0*/  LEA.HI.X.SX32 R6, R15, R11, 0x1, P1 ;  /* 0x0000000b0f067211 */ /* 0x001fc600008f0eff */
[----:B------:R-:W2:Y:S04]  /*107f0*/  LDL.LU R15, [R1+0x184] ;  /* 0x00018400010f7983 */ /* 0x000ea80000300800 */
[----:B------:R0:W-:Y:S04]  /*10800*/  STL [R1+0x2de4], R7 ;  /* 0x002de40701007387 */ /* 0x0001e80000100800 */
[----:B------:R-:W3:Y:S04]  /*10810*/  LDL.LU R14, [R1+0x180] ;  /* 0x00018000010e7983 */ /* 0x000ee80000300800 */
[----:B------:R1:W-:Y:S01]  /*10820*/  STL [R1+0x2dd8], R6 ;  /* 0x002dd80601007387 */ /* 0x0003e20000100800 */
[----:B0-----:R-:W-:-:S02]  /*10830*/  LEA R7, P1, R22, R3, 0x1 ;  /* 0x0000000316077211 */ /* 0x001fc400078208ff */
[----:B-1----:R-:W-:Y:S02]  /*10840*/  LEA.HI.X.SX32 R6, R16, R11, 0x1, P0 ;  /* 0x0000000b10067211 */ /* 0x002fe400000f0eff */
[----:B------:R-:W4:Y:S04]  /*10850*/  LDL.LU R16, [R1+0x188] ;  /* 0x0001880001107983 */ /* 0x000f280000300800 */
[----:B------:R0:W-:Y:S04]  /*10860*/  STL [R1+0x2ddc], R7 ;  /* 0x002ddc0701007387 */ /* 0x0001e80000100800 */
[----:B------:R1:W-:Y:S01]  /*10870*/  STL [R1+0x2dd0], R6 ;  /* 0x002dd00601007387 */ /* 0x0003e20000100800 */
[----:B0-----:R-:W-:-:S02]  /*10880*/  LEA R7, P0, R23, R3, 0x1 ;  /* 0x0000000317077211 */ /* 0x001fc400078008ff */
[-C--:B-1----:R-:W-:Y:S02]  /*10890*/  LEA.HI.X.SX32 R6, R17, R11.reuse, 0x1, P6 ;  /* 0x0000000b11067211 */ /* 0x082fe400030f0eff */
[----:B------:R-:W5:Y:S04]  /*108a0*/  LDL.LU R17, [R1+0x18c] ;  /* 0x00018c0001117983 */ /* 0x000f680000300800 */
[----:B------:R-:W-:Y:S04]  /*108b0*/  STL [R1+0x2dd4], R7 ;  /* 0x002dd40701007387 */ /* 0x000fe80000100800 */
[----:B------:R-:W2:Y:S04]  /*108c0*/  LDL.LU R13, [R1+0x178] ;  /* 0x00017800010d7983 */ /* 0x000ea80000300800 */
[----:B------:R0:W-:Y:S02]  /*108d0*/  STL [R1+0x2dc8], R6 ;  /* 0x002dc80601007387 */ /* 0x0001e40000100800 */
[----:B0-----:R-:W-:-:S02]  /*108e0*/  LEA.HI.X.SX32 R6, R18, R11, 0x1, P5 ;  /* 0x0000000b12067211 */ /* 0x001fc400028f0eff */
[----:B------:R-:W2:Y:S01]  /*108f0*/  LDL.LU R18, [R1+0x190] ;  /* 0x0001900001127983 */ /* 0x000ea20000300800 */
[-C--:B------:R-:W-:Y:S02]  /*10900*/  LEA R7, P6, R24, R3.reuse, 0x1 ;  /* 0x0000000318077211 */ /* 0x080fe400078c08ff */
[----:B------:R-:W-:-:S03]  /*10910*/  LEA R8, P5, R25, R3, 0x1 ;  /* 0x0000000319087211 */ /* 0x000fc600078a08ff */
[----:B------:R0:W-:Y:S04]  /*10920*/  STL [R1+0x2dcc], R7 ;  /* 0x002dcc0701007387 */ /* 0x0001e80000100800 */
[----:B------:R-:W3:Y:S04]  /*10930*/  LDL.LU R12, [R1+0x174] ;  /* 0x00017400010c7983 */ /* 0x000ee80000300800 */
[----:B------:R1:W-:Y:S01]  /*10940*/  STL [R1+0x2dc0], R6 ;  /* 0x002dc00601007387 */ /* 0x0003e20000100800 */
[----:B0-----:R-:W-:-:S03]  /*10950*/  LEA.HI.X.SX32 R7, R19, R11, 0x1, P4 ;  /* 0x0000000b13077211 */ /* 0x001fc600020f0eff */
[----:B-1----:R-:W3:Y:S04]  /*10960*/  LDL.LU R6, [R1+0x170] ;  /* 0x0001700001067983 */ /* 0x002ee80000300800 */
[----:B------:R0:W-:Y:S04]  /*10970*/  STL [R1+0x2dc4], R8 ;  /* 0x002dc40801007387 */ /* 0x0001e80000100800 */
[----:B------:R1:W-:Y:S04]  /*10980*/  STL [R1+0x2db8], R7 ;  /* 0x002db80701007387 */ /* 0x0003e80000100800 */
[----:B------:R-:W3:Y:S01]  /*10990*/  LDL.LU R29, [R1+0x16c] ;  /* 0x00016c00011d7983 */ /* 0x000ee20000300800 */
[----:B0-----:R-:W-:-:S02]  /*109a0*/  LEA R8, P4, R26, R3, 0x1 ;  /* 0x000000031a087211 */ /* 0x001fc400078808ff */
[----:B-1----:R-:W-:-:S03]  /*109b0*/  LEA.HI.X.SX32 R7, R20, R11, 0x1, P3 ;  /* 0x0000000b14077211 */ /* 0x002fc600018f0eff */
[----:B------:R0:W-:Y:S01]  /*109c0*/  STL [R1+0x2dbc], R8 ;  /* 0x002dbc0801007387 */ /* 0x0001e20000100800 */
[----:B------:R-:W-:-:S03]  /*109d0*/  LEA.HI.X.SX32 R9, R21, R11, 0x1, P2 ;  /* 0x0000000b15097211 */ /* 0x000fc600010f0eff */
[----:B------:R-:W-:Y:S01]  /*109e0*/  STL [R1+0x2db0], R7 ;  /* 0x002db00701007387 */ /* 0x000fe20000100800 */
[----:B0-----:R-:W-:-:S05]  /*109f0*/  LEA R8, P3, R27, R3, 0x1 ;  /* 0x000000031b087211 */ /* 0x001fca00078608ff */
[----:B------:R0:W-:Y:S04]  /*10a00*/  STL [R1+0x2db4], R8 ;  /* 0x002db40801007387 */ /* 0x0001e80000100800 */
[----:B------:R1:W-:Y:S01]  /*10a10*/  STL [R1+0x2da8], R9 ;  /* 0x002da80901007387 */ /* 0x0003e20000100800 */
[----:B0-----:R-:W-:-:S03]  /*10a20*/  LEA.HI.X.SX32 R8, R22, R11, 0x1, P1 ;  /* 0x0000000b16087211 */ /* 0x001fc600008f0eff */
[----:B------:R-:W3:Y:S01]  /*10a30*/  LDL.LU R22, [R1+0x168] ;  /* 0x0001680001167983 */ /* 0x000ee20000300800 */
[----:B-1----:R-:W-:Y:S02]  /*10a40*/  LEA.HI.X.SX32 R9, R23, R11, 0x1, P0 ;  /* 0x0000000b17097211 */ /* 0x002fe400000f0eff */
[----:B--2---:R-:W-:-:S05]  /*10a50*/  LEA R7, P2, R18, R3, 0x1 ;  /* 0x0000000312077211 */ /* 0x004fca00078408ff */
[----:B------:R0:W-:Y:S04]  /*10a60*/  STL [R1+0x2dac], R7 ;  /* 0x002dac0701007387 */ /* 0x0001e80000100800 */
[----:B0-----:R-:W2:Y:S04]  /*10a70*/  LDL.LU R7, [R1+0x164] ;  /* 0x0001640001077983 */ /* 0x001ea80000300800 */
[----:B------:R5:W-:Y:S04]  /*10a80*/  STL [R1+0x2da0], R8 ;  /* 0x002da00801007387 */ /* 0x000be80000100800 */
[----:B------:R-:W2:Y:S01]  /*10a90*/  LDL.LU R23, [R1+0x17c] ;  /* 0x00017c0001177983 */ /* 0x000ea20000300800 */
[----:B-----5:R-:W-:-:S05]  /*10aa0*/  LEA R8, P1, R17, R3, 0x1 ;  /* 0x0000000311087211 */ /* 0x020fca00078208ff */
[----:B------:R0:W-:Y:S04]  /*10ab0*/  STL [R1+0x2da4], R8 ;  /* 0x002da40801007387 */ /* 0x0001e80000100800 */
[----:B0-----:R-:W5:Y:S01]  /*10ac0*/  LDL.LU R8, [R1+0x160] ;  /* 0x0001600001087983 */ /* 0x001f620000300800 */
[----:B----4-:R-:W-:-:S03]  /*10ad0*/  LEA R10, P0, R16, R3, 0x1 ;  /* 0x00000003100a7211 */ /* 0x010fc600078008ff */
[----:B------:R0:W-:Y:S04]  /*10ae0*/  STL [R1+0x2d98], R9 ;  /* 0x002d980901007387 */ /* 0x0001e80000100800 */
[----:B------:R-:W4:Y:S01]  /*10af0*/  LDL.LU R21, [R1+0x15c] ;  /* 0x00015c0001157983 */ /* 0x000f220000300800 */
[----:B0-----:R-:W-:-:S03]  /*10b00*/  LEA.HI.X.SX32 R9, R24, R11, 0x1, P6 ;  /* 0x0000000b18097211 */ /* 0x001fc600030f0eff */
[----:B------:R0:W-:Y:S01]  /*10b10*/  STL [R1+0x2d9c], R10 ;  /* 0x002d9c0a01007387 */ /* 0x0001e20000100800 */
[----:B------:R-:W-:-:S03]  /*10b20*/  LEA R19, P6, R15, R3, 0x1 ;  /* 0x000000030f137211 */ /* 0x000fc600078c08ff */
[----:B------:R1:W-:Y:S01]  /*10b30*/  STL [R1+0x2d90], R9 ;  /* 0x002d900901007387 */ /* 0x0003e20000100800 */
[----:B0-----:R-:W-:-:S03]  /*10b40*/  LEA.HI.X.SX32 R10, R25, R11, 0x1, P5 ;  /* 0x0000000b190a7211 */ /* 0x001fc600028f0eff */
[----:B-1----:R-:W4:Y:S01]  /*10b50*/  LDL.LU R9, [R1+0x158] ;  /* 0x0001580001097983 */ /* 0x002f220000300800 */
[----:B---3--:R-:W-:-:S03]  /*10b60*/  LEA R20, P5, R14, R3, 0x1 ;  /* 0x000000030e147211 */ /* 0x008fc600078a08ff */
[----:B------:R0:W-:Y:S04]  /*10b70*/  STL [R1+0x2d94], R19 ;  /* 0x002d941301007387 */ /* 0x0001e80000100800 */
[----:B------:R1:W-:Y:S01]  /*10b80*/  STL [R1+0x2d88], R10 ;  /* 0x002d880a01007387 */ /* 0x0003e20000100800 */
[----:B0-----:R-:W-:-:S03]  /*10b90*/  LEA.HI.X.SX32 R19, R26, R11, 0x1, P4 ;  /* 0x0000000b1a137211 */ /* 0x001fc600020f0eff */
[----:B-1----:R-:W3:Y:S04]  /*10ba0*/  LDL.LU R10, [R1+0x154] ;  /* 0x00015400010a7983 */ /* 0x002ee80000300800 */
[----:B------:R0:W-:Y:S04]  /*10bb0*/  STL [R1+0x2d8c], R20 ;  /* 0x002d8c1401007387 */ /* 0x0001e80000100800 */
[----:B------:R1:W-:Y:S04]  /*10bc0*/  STL [R1+0x2d80], R19 ;  /* 0x002d801301007387 */ /* 0x0003e80000100800 */
[----:B0-----:R-:W3:Y:S01]  /*10bd0*/  LDL.LU R20, [R1+0x150] ;  /* 0x0001500001147983 */ /* 0x001ee20000300800 */
[----:B-1----:R-:W-:-:S02]  /*10be0*/  LEA.HI.X.SX32 R19, R27, R11, 0x1, P3 ;  /* 0x0000000b1b137211 */ /* 0x002fc400018f0eff */
[-C--:B------:R-:W-:Y:S02]  /*10bf0*/  LEA.HI.X.SX32 R18, R18, R11.reuse, 0x1, P2 ;  /* 0x0000000b12127211 */ /* 0x080fe400010f0eff */
[----:B------:R-:W-:Y:S02]  /*10c00*/  LEA.HI.X.SX32 R25, R17, R11, 0x1, P1 ;  /* 0x0000000b11197211 */ /* 0x000fe400008f0eff */
[----:B--2---:R-:W-:-:S05]  /*10c10*/  LEA R24, P4, R23, R3, 0x1 ;  /* 0x0000000317187211 */ /* 0x004fca00078808ff */
[----:B------:R0:W-:Y:S04]  /*10c20*/  STL [R1+0x2d84], R24 ;  /* 0x002d841801007387 */ /* 0x0001e80000100800 */
[----:B------:R1:W-:Y:S01]  /*10c30*/  STL [R1+0x2b4c], R19 ;  /* 0x002b4c1301007387 */ /* 0x0003e20000100800 */
[----:B0-----:R-:W-:-:S03]  /*10c40*/  LEA R24, P3, R13, R3, 0x1 ;  /* 0x000000030d187211 */ /* 0x001fc600078608ff */
[----:B-1----:R-:W2:Y:S04]  /*10c50*/  LDL.LU R19, [R1+0x14c] ;  /* 0x00014c0001137983 */ /* 0x002ea80000300800 */
[----:B------:R0:W-:Y:S04]  /*10c60*/  STL [R1+0x2b6c], R24 ;  /* 0x002b6c1801007387 */ /* 0x0001e80000100800 */
[----:B------:R1:W-:Y:S01]  /*10c70*/  STL [R1+0x2b50], R18 ;  /* 0x002b501201007387 */ /* 0x0003e20000100800 */
[----:B0-----:R-:W-:-:S03]  /*10c80*/  LEA R24, P2, R12, R3, 0x1 ;  /* 0x000000030c187211 */ /* 0x001fc600078408ff */
[----:B-1----:R-:W2:Y:S04]  /*10c90*/  LDL.LU R18, [R1+0x148] ;  /* 0x0001480001127983 */ /* 0x002ea80000300800 */
[----:B------:R0:W-:Y:S04]  /*10ca0*/  STL [R1+0x2b74], R24 ;  /* 0x002b741801007387 */ /* 0x0001e80000100800 */
[----:B------:R-:W2:Y:S01]  /*10cb0*/  LDL.LU R17, [R1+0x144] ;  /* 0x0001440001117983 */ /* 0x000ea20000300800 */
[----:B0-----:R-:W-:-:S03]  /*10cc0*/  LEA R24, P1, R6, R3, 0x1 ;  /* 0x0000000306187211 */ /* 0x001fc600078208ff */
[----:B------:R0:W-:Y:S04]  /*10cd0*/  STL [R1+0x2b54], R25 ;  /* 0x002b541901007387 */ /* 0x0001e80000100800 */
[----:B------:R1:W-:Y:S01]  /*10ce0*/  STL [R1+0x2b7c], R24 ;  /* 0x002b7c1801007387 */ /* 0x0003e20000100800 */
[----:B0-----:R-:W-:-:S03]  /*10cf0*/  LEA.HI.X.SX32 R25, R16, R11, 0x1, P0 ;  /* 0x0000000b10197211 */ /* 0x001fc600000f0eff */
[----:B------:R-:W2:Y:S01]  /*10d00*/  LDL.LU R16, [R1+0x140] ;  /* 0x0001400001107983 */ /* 0x000ea20000300800 */
[----:B-1----:R-:W-:-:S03]  /*10d10*/  LEA R24, P0, R29, R3, 0x1 ;  /* 0x000000031d187211 */ /* 0x002fc600078008ff */
        /* <DEDUP_REMOVED lines=12> */
[-C--:B0-----:R-:W-:Y:S02]  /*10de0*/  LEA.HI.X.SX32 R25, R23, R11.reuse, 0x1, P4 ;  /* 0x0000000b17197211 */ /* 0x081fe400020f0eff */
[----:B------:R-:W-:Y:S02]  /*10df0*/  LEA.HI.X.SX32 R23, R13, R11, 0x1, P3 ;  /* 0x0000000b0d177211 */ /* 0x000fe400018f0eff */
[----:B-----5:R-:W-:Y:S01]  /*10e00*/  LEA R24, P4, R8, R3, 0x1 ;  /* 0x0000000308187211 */ /* 0x020fe200078808ff */
[----:B------:R-:W-:Y:S04]  /*10e10*/  STL [R1+0x2b64], R25 ;  /* 0x002b641901007387 */ /* 0x000fe80000100800 */
[----:B------:R-:W5:Y:S04]  /*10e20*/  LDL.LU R13, [R1+0x134] ;  /* 0x00013400010d7983 */ /* 0x000f680000300800 */
[----:B------:R-:W-:Y:S04]  /*10e30*/  STL [R1+0x2b9c], R24 ;  /* 0x002b9c1801007387 */ /* 0x000fe80000100800 */
[----:B------:R0:W-:Y:S02]  /*10e40*/  STL [R1+0x2b68], R23 ;  /* 0x002b681701007387 */ /* 0x0001e40000100800 */
[----:B0-----:R-:W-:-:S02]  /*10e50*/  LEA.HI.X.SX32 R23, R12, R11, 0x1, P2 ;  /* 0x0000000b0c177211 */ /* 0x001fc400010f0eff */
[----:B------:R-:W5:Y:S01]  /*10e60*/  LDL.LU R12, [R1+0x130] ;  /* 0x00013000010c7983 */ /* 0x000f620000300800 */
[----:B----4-:R-:W-:-:S05]  /*10e70*/  LEA R24, P3, R21, R3, 0x1 ;  /* 0x0000000315187211 */ /* 0x010fca00078608ff */
[----:B------:R0:W-:Y:S04]  /*10e80*/  STL [R1+0x2ba4], R24 ;  /* 0x002ba41801007387 */ /* 0x0001e80000100800 */
[----:B------:R1:W-:Y:S01]  /*10e90*/  STL [R1+0x2b70], R23 ;  /* 0x002b701701007387 */ /* 0x0003e20000100800 */
[----:B0-----:R-:W-:Y:S02]  /*10ea0*/  LEA R24, P2, R9, R3, 0x1 ;  /* 0x0000000309187211 */ /* 0x001fe400078408ff */
[----:B-1----:R-:W-:Y:S02]  /*10eb0*/  LEA.HI.X.SX32 R23, R6, R11, 0x1, P1 ;  /* 0x0000000b06177211 */ /* 0x002fe400008f0eff */
[----:B------:R-:W4:Y:S04]  /*10ec0*/  LDL.LU R6, [R1+0x12c] ;  /* 0x00012c0001067983 */ /* 0x000f280000300800 */
[----:B------:R3:W-:Y:S04]  /*10ed0*/  STL [R1+0x2bac], R24 ;  /* 0x002bac1801007387 */ /* 0x0007e80000100800 */
[----:B------:R0:W-:Y:S01]  /*10ee0*/  STL [R1+0x2b78], R23 ;  /* 0x002b781701007387 */ /* 0x0001e20000100800 */
[----:B---3--:R-:W-:-:S02]  /*10ef0*/  LEA R24, P1, R10, R3, 0x1 ;  /* 0x000000030a187211 */ /* 0x008fc400078208ff */
[-C--:B0-----:R-:W-:Y:S02]  /*10f00*/  LEA.HI.X.SX32 R23, R29, R11.reuse, 0x1, P0 ;  /* 0x0000000b1d177211 */ /* 0x081fe400000f0eff */
[----:B------:R-:W3:Y:S04]  /*10f10*/  LDL.LU R29, [R1+0x128] ;  /* 0x00012800011d7983 */ /* 0x000ee80000300800 */
[----:B------:R-:W-:Y:S04]  /*10f20*/  STL [R1+0x2bb4], R24 ;  /* 0x002bb41801007387 */ /* 0x000fe80000100800 */
[----:B------:R0:W-:Y:S01]  /*10f30*/  STL [R1+0x2b80], R23 ;  /* 0x002b801701007387 */ /* 0x0001e20000100800 */
[----:B------:R-:W-:-:S03]  /*10f40*/  LEA.HI.X.SX32 R22, R22, R11, 0x1, P6 ;  /* 0x0000000b16167211 */ /* 0x000fc600030f0eff */
[----:B0-----:R-:W3:Y:S01]  /*10f50*/  LDL.LU R23, [R1+0x124] ;  /* 0x0001240001177983 */ /* 0x001ee20000300800 */
[----:B------:R-:W-:-:S05]  /*10f60*/  LEA R24, P0, R20, R3, 0x1 ;  /* 0x0000000314187211 */ /* 0x000fca00078008ff */
[----:B------:R0:W-:Y:S04]  /*10f70*/  STL [R1+0x2bbc], R24 ;  /* 0x002bbc1801007387 */ /* 0x0001e80000100800 */
[----:B------:R1:W-:Y:S01]  /*10f80*/  STL [R1+0x2b88], R22 ;  /* 0x002b881601007387 */ /* 0x0003e20000100800 */
[-C--:B0-----:R-:W-:Y:S02]  /*10f90*/  LEA.HI.X.SX32 R24, R7, R11.reuse, 0x1, P5 ;  /* 0x0000000b07187211 */ /* 0x081fe400028f0eff */
[----:B------:R-:W-:Y:S02]  /*10fa0*/  LEA.HI.X.SX32 R20, R20, R11, 0x1, P0 ;  /* 0x0000000b14147211 */ /* 0x000fe400000f0eff */
[----:B--2---:R-:W-:-:S05]  /*10fb0*/  LEA R25, P6, R19, R3, 0x1 ;  /* 0x0000000313197211 */ /* 0x004fca00078c08ff */
[----:B------:R-:W-:Y:S04]  /*10fc0*/  STL [R1+0x2bc4], R25 ;  /* 0x002bc41901007387 */ /* 0x000fe80000100800 */
[----:B------:R-:W2:Y:S04]  /*10fd0*/  LDL.LU R7, [R1+0x120] ;  /* 0x0001200001077983 */ /* 0x000ea80000300800 */
[----:B------:R0:W-:Y:S01]  /*10fe0*/  STL [R1+0x2b90], R24 ;  /* 0x002b901801007387 */ /* 0x0001e20000100800 */
[----:B-1----:R-:W-:Y:S02]  /*10ff0*/  LEA R22, P5, R18, R3, 0x1 ;  /* 0x0000000312167211 */ /* 0x002fe400078a08ff */
[----:B0-----:R-:W-:-:S03]  /*11000*/  LEA.HI.X.SX32 R24, R8, R11, 0x1, P4 ;  /* 0x0000000b08187211 */ /* 0x001fc600020f0eff */
[----:B------:R0:W-:Y:S04]  /*11010*/  STL [R1+0x2bcc], R22 ;  /* 0x002bcc1601007387 */ /* 0x0001e80000100800 */
[----:B------:R-:W2:Y:S01]  /*11020*/  LDL.LU R8, [R1+0x11c] ;  /* 0x00011c0001087983 */ /* 0x000ea20000300800 */
[----:B0-----:R-:W-:-:S03]  /*11030*/  LEA R22, P4, R17, R3, 0x1 ;  /* 0x0000000311167211 */ /* 0x001fc600078808ff */
[----:B------:R-:W-:Y:S04]  /*11040*/  STL [R1+0x2b98], R24 ;  /* 0x002b981801007387 */ /* 0x000fe80000100800 */
[----:B------:R0:W-:Y:S04]  /*11050*/  STL [R1+0x2bd4], R22 ;  /* 0x002bd41601007387 */ /* 0x0001e80000100800 */
[----:B0-----:R-:W2:Y:S01]  /*11060*/  LDL.LU R22, [R1+0x118] ;  /* 0x0001180001167983 */ /* 0x001ea20000300800 */
[----:B------:R-:W-:Y:S02]  /*11070*/  LEA.HI.X.SX32 R24, R21, R11, 0x1, P3 ;  /* 0x0000000b15187211 */ /* 0x000fe400018f0eff */
[----:B------:R-:W-:-:S03]  /*11080*/  LEA R21, P3, R16, R3, 0x1 ;  /* 0x0000000310157211 */ /* 0x000fc600078608ff */
        /* <DEDUP_REMOVED lines=10> */
[----:B------:R-:W-:Y:S04]  /*11130*/  STL [R1+0x2bb0], R24 ;  /* 0x002bb01801007387 */ /* 0x000fe80000100800 */
[----:B------:R0:W-:Y:S01]  /*11140*/  STL [R1+0x2bec], R21 ;  /* 0x002bec1501007387 */ /* 0x0001e20000100800 */
[----:B------:R-:W-:-:S03]  /*11150*/  LEA.HI.X.SX32 R19, R19, R11, 0x1, P6 ;  /* 0x0000000b13137211 */ /* 0x000fc600030f0eff */
[----:B0-----:R-:W2:Y:S01]  /*11160*/  LDL.LU R21, [R1+0x10c] ;  /* 0x00010c0001157983 */ /* 0x001ea20000300800 */
[----:B-----5:R-:W-:-:S03]  /*11170*/  LEA R24, P0, R13, R3, 0x1 ;  /* 0x000000030d187211 */ /* 0x020fc600078008ff */
[----:B------:R0:W-:Y:S01]  /*11180*/  STL [R1+0x2bb8], R20 ;  /* 0x002bb81401007387 */ /* 0x0001e20000100800 */
[----:B------:R-:W-:-:S03]  /*11190*/  LEA.HI.X.SX32 R18, R18, R11, 0x1, P5 ;  /* 0x0000000b12127211 */ /* 0x000fc600028f0eff */
[----:B0-----:R-:W5:Y:S04]  /*111a0*/  LDL.LU R20, [R1+0x108] ;  /* 0x0001080001147983 */ /* 0x001f680000300800 */
[----:B------:R0:W-:Y:S04]  /*111b0*/  STL [R1+0x2bf4], R24 ;  /* 0x002bf41801007387 */ /* 0x0001e80000100800 */
[----:B------:R1:W-:Y:S01]  /*111c0*/  STL [R1+0x2bc0], R19 ;  /* 0x002bc01301007387 */ /* 0x0003e20000100800 */
[----:B0-----:R-:W-:-:S03]  /*111d0*/  LEA R24, P6, R12, R3, 0x1 ;  /* 0x000000030c187211 */ /* 0x001fc600078c08ff */
[----:B-1----:R-:W5:Y:S04]  /*111e0*/  LDL.LU R19, [R1+0x104] ;  /* 0x0001040001137983 */ /* 0x002f680000300800 */
[----:B------:R-:W-:Y:S04]  /*111f0*/  STL [R1+0x2bfc], R24 ;  /* 0x002bfc1801007387 */ /* 0x000fe80000100800 */
[----:B------:R0:W-:Y:S04]  /*11200*/  STL [R1+0x2bc8], R18 ;  /* 0x002bc81201007387 */ /* 0x0001e80000100800 */
[----:B0-----:R-:W5:Y:S01]  /*11210*/  LDL.LU R18, [R1+0x100] ;  /* 0x0001000001127983 */ /* 0x001f620000300800 */
[----:B----4-:R-:W-:-:S02]  /*11220*/  LEA R25, P5, R6, R3, 0x1 ;  /* 0x0000000306197211 */ /* 0x010fc400078a08ff */
[----:B------:R-:W-:-:S03]  /*11230*/  LEA.HI.X.SX32 R24, R17, R11, 0x1, P4 ;  /* 0x0000000b11187211 */ /* 0x000fc600020f0eff */
[----:B------:R3:W-:Y:S04]  /*11240*/  STL [R1+0x2c04], R25 ;  /* 0x002c041901007387 */ /* 0x0007e80000100800 */
[----:B------:R-:W4:Y:S01]  /*11250*/  LDL.LU R17, [R1+0xfc] ;  /* 0x0000fc0001117983 */ /* 0x000f220000300800 */
[----:B---3--:R-:W-:-:S03]  /*11260*/  LEA R25, P4, R29, R3, 0x1 ;  /* 0x000000031d197211 */ /* 0x008fc600078808ff */
[----:B------:R0:W-:Y:S04]  /*11270*/  STL [R1+0x2bd0], R24 ;  /* 0x002bd01801007387 */ /* 0x0001e80000100800 */
[----:B------:R1:W-:Y:S01]  /*11280*/  STL [R1+0x2c0c], R25 ;  /* 0x002c0c1901007387 */ /* 0x0003e20000100800 */
[----:B0-----:R-:W-:-:S03]  /*11290*/  LEA.HI.X.SX32 R24, R16, R11, 0x1, P3 ;  /* 0x0000000b10187211 */ /* 0x001fc600018f0eff */
[----:B------:R-:W3:Y:S01]  /*112a0*/  LDL.LU R16, [R1+0xf8] ;  /* 0x0000f80001107983 */ /* 0x000ee20000300800 */
[----:B-1----:R-:W-:-:S03]  /*112b0*/  LEA R25, P3, R23, R3, 0x1 ;  /* 0x0000000317197211 */ /* 0x002fc600078608ff */
[----:B------:R0:W-:Y:S04]  /*112c0*/  STL [R1+0x2bd8], R24 ;  /* 0x002bd81801007387 */ /* 0x0001e80000100800 */
[----:B------:R-:W-:Y:S01]  /*112d0*/  STL [R1+0x2c14], R25 ;  /* 0x002c141901007387 */ /* 0x000fe20000100800 */
[----:B0-----:R-:W-:-:S03]  /*112e0*/  LEA.HI.X.SX32 R24, R15, R11, 0x1, P2 ;  /* 0x0000000b0f187211 */ /* 0x001fc600010f0eff */
[----:B------:R-:W3:Y:S04]  /*112f0*/  LDL.LU R15, [R1+0xf4] ;  /* 0x0000f400010f7983 */ /* 0x000ee80000300800 */
[----:B------:R0:W-:Y:S02]  /*11300*/  STL [R1+0x2be0], R24 ;  /* 0x002be01801007387 */ /* 0x0001e40000100800 */
[----:B0-----:R-:W-:Y:S02]  /*11310*/  LEA.HI.X.SX32 R24, R14, R11, 0x1, P1 ;  /* 0x0000000b0e187211 */ /* 0x001fe400008f0eff */
[----:B------:R-:W3:Y:S01]  /*11320*/  LDL.LU R14, [R1+0xf0] ;  /* 0x0000f000010e7983 */ /* 0x000ee20000300800 */
[----:B--2---:R-:W-:-:S05]  /*11330*/  LEA R25, P2, R7, R3, 0x1 ;  /* 0x0000000307197211 */ /* 0x004fca00078408ff */
[----:B------:R-:W-:Y:S04]  /*11340*/  STL [R1+0x2c1c], R25 ;  /* 0x002c1c1901007387 */ /* 0x000fe80000100800 */
[----:B------:R0:W-:Y:S02]  /*11350*/  STL [R1+0x2be8], R24 ;  /* 0x002be81801007387 */ /* 0x0001e40000100800 */
[----:B0-----:R-:W-:Y:S02]  /*11360*/  LEA.HI.X.SX32 R24, R13, R11, 0x1, P0 ;  /* 0x0000000b0d187211 */ /* 0x001fe400000f0eff */
[----:B------:R-:W2:Y:S01]  /*11370*/  LDL.LU R13, [R1+0xec] ;  /* 0x0000ec00010d7983 */ /* 0x000ea20000300800 */
[----:B------:R-:W-:-:S05]  /*11380*/  LEA R25, P1, R8, R3, 0x1 ;  /* 0x0000000308197211 */ /* 0x000fca00078208ff */
[----:B------:R0:W-:Y:S04]  /*11390*/  STL [R1+0x2c24], R25 ;  /* 0x002c241901007387 */ /* 0x0001e80000100800 */
[----:B------:R1:W-:Y:S01]  /*113a0*/  STL [R1+0x2bf0], R24 ;  /* 0x002bf01801007387 */ /* 0x0003e20000100800 */
[----:B0-----:R-:W-:Y:S02]  /*113b0*/  LEA R25, P0, R22, R3, 0x1 ;  /* 0x0000000316197211 */ /* 0x001fe400078008ff */
[-C--:B-1----:R-:W-:Y:S02]  /*113c0*/  LEA.HI.X.SX32 R24, R12, R11.reuse, 0x1, P6 ;  /* 0x0000000b0c187211 */ /* 0x082fe400030f0eff */
[----:B------:R-:W2:Y:S04]  /*113d0*/  LDL.LU R12, [R1+0xe8] ;  /* 0x0000e800010c7983 */ /* 0x000ea80000300800 */
[----:B------:R-:W-:Y:S04]  /*113e0*/  STL [R1+0x2c2c], R25 ;  /* 0x002c2c1901007387 */ /* 0x000fe80000100800 */
[----:B------:R0:W-:Y:S02]  /*113f0*/  STL [R1+0x2bf8], R24 ;  /* 0x002bf81801007387 */ /* 0x0001e40000100800 */
[----:B0-----:R-:W-:-:S02]  /*11400*/  LEA.HI.X.SX32 R24, R6, R11, 0x1, P5 ;  /* 0x0000000b06187211 */ /* 0x001fc400028f0eff */
[----:B------:R-:W2:Y:S01]  /*11410*/  LDL.LU R6, [R1+0xe4] ;  /* 0x0000e40001067983 */ /* 0x000ea20000300800 */
[----:B------:R-:W-:-:S05]  /*11420*/  LEA R25, P6, R9, R3, 0x1 ;  /* 0x0000000309197211 */ /* 0x000fca00078c08ff */
[----:B------:R0:W-:Y:S01]  /*11430*/  STL [R1+0x2c34], R25 ;  /* 0x002c341901007387 */ /* 0x0001e20000100800 */
[----:B------:R-:W-:-:S03]  /*11440*/  LEA R26, P5, R10, R3, 0x1 ;  /* 0x000000030a1a7211 */ /* 0x000fc600078a08ff */
[----:B------:R1:W-:Y:S04]  /*11450*/  STL [R1+0x2c00], R24 ;  /* 0x002c001801007387 */ /* 0x0003e80000100800 */
[----:B------:R-:W-:Y:S01]  /*11460*/  STL [R1+0x2c3c], R26 ;  /* 0x002c3c1a01007387 */ /* 0x000fe20000100800 */
[----:B0-----:R-:W-:-:S03]  /*11470*/  LEA.HI.X.SX32 R25, R29, R11, 0x1, P4 ;  /* 0x0000000b1d197211 */ /* 0x001fc600020f0eff */
[----:B------:R-:W2:Y:S04]  /*11480*/  LDL.LU R29, [R1+0xe0] ;  /* 0x0000e000011d7983 */ /* 0x000ea80000300800 */
[----:B------:R0:W-:Y:S01]  /*11490*/  STL [R1+0x2c08], R25 ;  /* 0x002c081901007387 */ /* 0x0001e20000100800 */
[----:B-1----:R-:W-:Y:S02]  /*114a0*/  LEA R24, P4, R21, R3, 0x1 ;  /* 0x0000000315187211 */ /* 0x002fe400078808ff */
[----:B0-----:R-:W-:-:S03]  /*114b0*/  LEA.HI.X.SX32 R25, R23, R11, 0x1, P3 ;  /* 0x0000000b17197211 */ /* 0x001fc600018f0eff */
[----:B------:R5:W-:Y:S01]  /*114c0*/  STL [R1+0x2c44], R24 ;  /* 0x002c441801007387 */ /* 0x000be20000100800 */
[----:B------:R-:W-:-:S03]  /*114d0*/  LEA.HI.X.SX32 R23, R7, R11, 0x1, P2 ;  /* 0x0000000b07177211 */ /* 0x000fc600010f0eff */
[----:B------:R0:W-:Y:S04]  /*114e0*/  STL [R1+0x2c10], R25 ;  /* 0x002c101901007387 */ /* 0x0001e80000100800 */
[----:B------:R-:W2:Y:S01]  /*114f0*/  LDL.LU R7, [R1+0xdc] ;  /* 0x0000dc0001077983 */ /* 0x000ea20000300800 */
[----:B-----5:R-:W-:-:S05]  /*11500*/  LEA R24, P3, R20, R3, 0x1 ;  /* 0x0000000314187211 */ /* 0x020fca00078608ff */
[----:B------:R1:W-:Y:S04]  /*11510*/  STL [R1+0x2c4c], R24 ;  /* 0x002c4c1801007387 */ /* 0x0003e80000100800 */
[----:B------:R5:W-:Y:S01]  /*11520*/  STL [R1+0x2c18], R23 ;  /* 0x002c181701007387 */ /* 0x000be20000100800 */
[----:B0-----:R-:W-:Y:S02]  /*11530*/  LEA R25, P2, R19, R3, 0x1 ;  /* 0x0000000313197211 */ /* 0x001fe400078408ff */
[----:B-1----:R-:W-:-:S03]  /*11540*/  LEA.HI.X.SX32 R24, R8, R11, 0x1, P1 ;  /* 0x0000000b08187211 */ /* 0x002fc600008f0eff */
[----:B------:R-:W-:Y:S04]  /*11550*/  STL [R1+0x2c54], R25 ;  /* 0x002c541901007387 */ /* 0x000fe80000100800 */
[----:B------:R-:W2:Y:S04]  /*11560*/  LDL.LU R8, [R1+0xd8] ;  /* 0x0000d80001087983 */ /* 0x000ea80000300800 */
[----:B------:R0:W-:Y:S01]  /*11570*/  STL [R1+0x2c20], R24 ;  /* 0x002c201801007387 */ /* 0x0001e20000100800 */
[----:B-----5:R-:W-:Y:S02]  /*11580*/  LEA R23, P1, R18, R3, 0x1 ;  /* 0x0000000312177211 */ /* 0x020fe400078208ff */
[----:B0-----:R-:W-:-:S03]  /*11590*/  LEA.HI.X.SX32 R24, R22, R11, 0x1, P0 ;  /* 0x0000000b16187211 */ /* 0x001fc600000f0eff */
[----:B------:R4:W-:Y:S01]  /*115a0*/  STL [R1+0x2c5c], R23 ;  /* 0x002c5c1701007387 */ /* 0x0009e20000100800 */
[----:B------:R-:W-:-:S03]  /*115b0*/  LEA.HI.X.SX32 R22, R9, R11, 0x1, P6 ;  /* 0x0000000b09167211 */ /* 0x000fc600030f0eff */
[----:B------:R3:W-:Y:S04]  /*115c0*/  STL [R1+0x2c28], R24 ;  /* 0x002c281801007387 */ /* 0x0007e80000100800 */
[----:B------:R-:W5:Y:S01]  /*115d0*/  LDL.LU R9, [R1+0xd4] ;  /* 0x0000d40001097983 */ /* 0x000f620000300800 */
[----:B----4-:R-:W-:-:S05]  /*115e0*/  LEA R23, P0, R17, R3, 0x1 ;  /* 0x0000000311177211 */ /* 0x010fca00078008ff */
[----:B------:R-:W-:Y:S04]  /*115f0*/  STL [R1+0x2c64], R23 ;  /* 0x002c641701007387 */ /* 0x000fe80000100800 */
[----:B------:R0:W-:Y:S01]  /*11600*/  STL [R1+0x2c30], R22 ;  /* 0x002c301601007387 */ /* 0x0001e20000100800 */
[----:B---3--:R-:W-:-:S05]  /*11610*/  LEA R24, P6, R16, R3, 0x1 ;  /* 0x0000000310187211 */ /* 0x008fca00078c08ff */
[----:B------:R-:W-:Y:S01]  /*11620*/  STL [R1+0x2c6c], R24 ;  /* 0x002c6c1801007387 */ /* 0x000fe20000100800 */
[----:B0-----:R-:W-:-:S03]  /*11630*/  LEA.HI.X.SX32 R22, R10, R11, 0x1, P5 ;  /* 0x0000000b0a167211 */ /* 0x001fc600028f0eff */
[----:B------:R-:W3:Y:S04]  /*11640*/  LDL.LU R10, [R1+0xd0] ;  /* 0x0000d000010a7983 */ /* 0x000ee80000300800 */
[----:B------:R0:W-:Y:S01]  /*11650*/  STL [R1+0x2c38], R22 ;  /* 0x002c381601007387 */ /* 0x0001e20000100800 */
[----:B------:R-:W-:Y:S02]  /*11660*/  LEA R23, P5, R15, R3, 0x1 ;  /* 0x000000030f177211 */ /* 0x000fe400078a08ff */
[----:B0-----:R-:W-:-:S03]  /*11670*/  LEA.HI.X.SX32 R22, R21, R11, 0x1, P4 ;  /* 0x0000000b15167211 */ /* 0x001fc600020f0eff */
[----:B------:R-:W-:Y:S04]  /*11680*/  STL [R1+0x2c74], R23 ;  /* 0x002c741701007387 */ /* 0x000fe80000100800 */
[----:B------:R-:W4:Y:S01]  /*11690*/  LDL.LU R27, [R1+0xc8] ;  /* 0x0000c800011b7983 */ /* 0x000f220000300800 */
[----:B------:R-:W-:-:S03]  /*116a0*/  LEA R21, P4, R14, R3, 0x1 ;  /* 0x000000030e157211 */ /* 0x000fc600078808ff */
[----:B------:R0:W-:Y:S04]  /*116b0*/  STL [R1+0x2c40], R22 ;  /* 0x002c401601007387 */ /* 0x0001e80000100800 */
[----:B------:R2:W-:Y:S01]  /*116c0*/  STL [R1+0x2c7c], R21 ;  /* 0x002c7c1501007387 */ /* 0x0005e20000100800 */
[-C--:B0-----:R-:W-:Y:S02]  /*116d0*/  LEA.HI.X.SX32 R22, R20, R11.reuse, 0x1, P3 ;  /* 0x0000000b14167211 */ /* 0x081fe400018f0eff */
[----:B------:R-:W-:-:S03]  /*116e0*/  LEA.HI.X.SX32 R20, R19, R11, 0x1, P2 ;  /* 0x0000000b13147211 */ /* 0x000fc600010f0eff */
[----:B------:R-:W-:Y:S04]  /*116f0*/  STL [R1+0x2c48], R22 ;  /* 0x002c481601007387 */ /* 0x000fe80000100800 */
[----:B------:R-:W4:Y:S01]  /*11700*/  LDL.LU R26, [R1+0xb8] ;  /* 0x0000b800011a7983 */ /* 0x000f220000300800 */
[-C--:B------:R-:W-:Y:S02]  /*11710*/  LEA.HI.X.SX32 R18, R18, R11.reuse, 0x1, P1 ;  /* 0x0000000b12127211 */ /* 0x080fe400008f0eff */
[-C--:B------:R-:W-:Y:S02]  /*11720*/  LEA.HI.X.SX32 R16, R16, R11.reuse, 0x1, P6 ;  /* 0x0000000b10107211 */ /* 0x080fe400030f0eff */
[----:B------:R-:W-:Y:S02]  /*11730*/  LEA.HI.X.SX32 R14, R14, R11, 0x1, P4 ;  /* 0x0000000b0e0e7211 */ /* 0x000fe400020f0eff */
[----:B--2---:R-:W-:-:S05]  /*11740*/  LEA R21, P3, R13, R3, 0x1 ;  /* 0x000000030d157211 */ /* 0x004fca00078608ff */
[----:B------:R-:W-:Y:S04]  /*11750*/  STL [R1+0x2c84], R21 ;  /* 0x002c841501007387 */ /* 0x000fe80000100800 */
[----:B------:R-:W-:Y:S04]  /*11760*/  STL [R1+0x2c50], R20 ;  /* 0x002c501401007387 */ /* 0x000fe80000100800 */
[----:B------:R-:W2:Y:S01]  /*11770*/  LDL.LU R25, [R1+0xa8] ;  /* 0x0000a80001197983 */ /* 0x000ea20000300800 */
[----:B------:R-:W-:-:S05]  /*11780*/  LEA R19, P2, R12, R3, 0x1 ;  /* 0x000000030c137211 */ /* 0x000fca00078408ff */
[----:B------:R0:W-:Y:S04]  /*11790*/  STL [R1+0x2c8c], R19 ;  /* 0x002c8c1301007387 */ /* 0x0001e80000100800 */
[----:B------:R-:W2:Y:S04]  /*117a0*/  LDL.LU R24, [R1+0x9c] ;  /* 0x00009c0001187983 */ /* 0x000ea80000300800 */
[----:B------:R1:W-:Y:S01]  /*117b0*/  STL [R1+0x2c58], R18 ;  /* 0x002c581201007387 */ /* 0x0003e20000100800 */
[----:B0-----:R-:W-:-:S05]  /*117c0*/  LEA R19, P1, R6, R3, 0x1 ;  /* 0x0000000306137211 */ /* 0x001fca00078208ff */
[----:B------:R-:W-:Y:S01]  /*117d0*/  STL [R1+0x2c94], R19 ;  /* 0x002c941301007387 */ /* 0x000fe20000100800 */
[----:B-1----:R-:W-:-:S03]  /*117e0*/  LEA.HI.X.SX32 R18, R17, R11, 0x1, P0 ;  /* 0x0000000b11127211 */ /* 0x002fc600000f0eff */
[----:B------:R-:W2:Y:S04]  /*117f0*/  LDL.LU R23, [R1+0x90] ;  /* 0x0000900001177983 */ /* 0x000ea80000300800 */
[----:B------:R0:W-:Y:S04]  /*11800*/  STL [R1+0x2c60], R18 ;  /* 0x002c601201007387 */ /* 0x0001e80000100800 */
[----:B------:R-:W2:Y:S01]  /*11810*/  LDL.LU R22, [R1+0x80] ;  /* 0x0000800001167983 */ /* 0x000ea20000300800 */
[----:B------:R-:W-:-:S05]  /*11820*/  LEA R17, P0, R29, R3, 0x1 ;  /* 0x000000031d117211 */ /* 0x000fca00078008ff */
[----:B------:R1:W-:Y:S04]  /*11830*/  STL [R1+0x2c9c], R17 ;  /* 0x002c9c1101007387 */ /* 0x0003e80000100800 */
[----:B0-----:R-:W2:Y:S04]  /*11840*/  LDL.LU R18, [R1+0x78] ;  /* 0x0000780001127983 */ /* 0x001ea80000300800 */
[----:B------:R0:W-:Y:S04]  /*11850*/  STL [R1+0x2c68], R16 ;  /* 0x002c681001007387 */ /* 0x0001e80000100800 */
[----:B------:R-:W2:Y:S01]  /*11860*/  LDL.LU R21, [R1+0x68] ;  /* 0x0000680001157983 */ /* 0x000ea20000300800 */
[----:B-1----:R-:W-:-:S02]  /*11870*/  LEA R17, P6, R7, R3, 0x1 ;  /* 0x0000000307117211 */ /* 0x002fc400078c08ff */
[----:B0-----:R-:W-:-:S03]  /*11880*/  LEA.HI.X.SX32 R16, R15, R11, 0x1, P5 ;  /* 0x0000000b0f107211 */ /* 0x001fc600028f0eff */
[----:B------:R0:W-:Y:S04]  /*11890*/  STL [R1+0x2ca4], R17 ;  /* 0x002ca41101007387 */ /* 0x0001e80000100800 */
[----:B0-----:R-:W2:Y:S04]  /*118a0*/  LDL.LU R17, [R1+0x60] ;  /* 0x0000600001117983 */ /* 0x001ea80000300800 */
[----:B------:R0:W-:Y:S04]  /*118b0*/  STL [R1+0x2c70], R16 ;  /* 0x002c701001007387 */ /* 0x0001e80000100800 */
[----:B------:R-:W2:Y:S01]  /*118c0*/  LDL.LU R20, [R1+0x4c] ;  /* 0x00004c0001147983 */ /* 0x000ea20000300800 */
[----:B------:R-:W-:-:S05]  /*118d0*/  LEA R15, P5, R8, R3, 0x1 ;  /* 0x00000003080f7211 */ /* 0x000fca00078a08ff */
[----:B------:R5:W-:Y:S04]  /*118e0*/  STL [R1+0x2cac], R15 ;  /* 0x002cac0f01007387 */ /* 0x000be80000100800 */
[----:B------:R-:W2:Y:S04]  /*118f0*/  LDL.LU R19, [R1+0x40] ;  /* 0x0000400001137983 */ /* 0x000ea80000300800 */
[----:B------:R-:W-:Y:S04]  /*11900*/  STL [R1+0x2c78], R14 ;  /* 0x002c780e01007387 */ /* 0x000fe80000100800 */
[----:B0-----:R-:W2:Y:S01]  /*11910*/  LDL.LU R16, [R1+0x30] ;  /* 0x0000300001107983 */ /* 0x001ea20000300800 */
[----:B-----5:R-:W-:-:S05]  /*11920*/  LEA R15, P4, R9, R3, 0x1 ;  /* 0x00000003090f7211 */ /* 0x020fca00078808ff */
[----:B------:R0:W-:Y:S04]  /*11930*/  STL [R1+0x2cb4], R15 ;  /* 0x002cb40f01007387 */ /* 0x0001e80000100800 */
[----:B0-----:R-:W5:Y:S01]  /*11940*/  LDL.LU R15, [R1+0x28] ;  /* 0x00002800010f7983 */ /* 0x001f620000300800 */
[----:B------:R-:W-:-:S05]  /*11950*/  LEA.HI.X.SX32 R14, R13, R11, 0x1, P3 ;  /* 0x0000000b0d0e7211 */ /* 0x000fca00018f0eff */
[----:B------:R0:W-:Y:S01]  /*11960*/  STL [R1+0x2c80], R14 ;  /* 0x002c800e01007387 */ /* 0x0001e20000100800 */
[----:B---3--:R-:W-:-:S03]  /*11970*/  LEA R13, P3, R10, R3, 0x1 ;  /* 0x000000030a0d7211 */ /* 0x008fc600078608ff */
[----:B0-----:R-:W3:Y:S04]  /*11980*/  LDL.LU R14, [R1+0x18] ;  /* 0x00001800010e7983 */ /* 0x001ee80000300800 */
[----:B------:R0:W-:Y:S01]  /*11990*/  STL [R1+0x2cbc], R13 ;  /* 0x002cbc0d01007387 */ /* 0x0001e20000100800 */
[-C--:B------:R-:W-:Y:S02]  /*119a0*/  LEA.HI.X.SX32 R6, R6, R11.reuse, 0x1, P1 ;  /* 0x0000000b06067211 */ /* 0x080fe400008f0eff */
[----:B0-----:R-:W-:Y:S02]  /*119b0*/  LEA.HI.X.SX32 R13, R12, R11, 0x1, P2 ;  /* 0x0000000b0c0d7211 */ /* 0x001fe400010f0eff */
[----:B----4-:R-:W-:-:S03]  /*119c0*/  LEA R12, P2, R27, R3, 0x1 ;  /* 0x000000031b0c7211 */ /* 0x010fc600078408ff */
[----:B------:R0:W-:Y:S01]  /*119d0*/  STL [R1+0x2c88], R13 ;  /* 0x002c880d01007387 */ /* 0x0001e20000100800 */
[----:B------:R-:W-:-:S03]  /*119e0*/  LEA.HI.X.SX32 R29, R29, R11, 0x1, P0 ;  /* 0x0000000b1d1d7211 */ /* 0x000fc600000f0eff */
[----:B0-----:R-:W4:Y:S04]  /*119f0*/  LDL.LU R13, [R1+0x10] ;  /* 0x00001000010d7983 */ /* 0x001f280000300800 */
[----:B------:R0:W-:Y:S04]  /*11a00*/  STL [R1+0x2cc4], R12 ;  /* 0x002cc40c01007387 */ /* 0x0001e80000100800 */
[----:B0-----:R-:W3:Y:S04]  /*11a10*/  LDL.LU R12, [R1+0x4] ;  /* 0x00000400010c7983 */ /* 0x001ee80000300800 */
[----:B------:R0:W-:Y:S02]  /*11a20*/  STL [R1+0x2c90], R6 ;  /* 0x002c900601007387 */ /* 0x0001e40000100800 */
[----:B0-----:R-:W-:-:S05]  /*11a30*/  LEA R6, P1, R26, R3, 0x1 ;  /* 0x000000031a067211 */ /* 0x001fca00078208ff */
[----:B------:R0:W-:Y:S01]  /*11a40*/  STL [R1+0x2ccc], R6 ;  /* 0x002ccc0601007387 */ /* 0x0001e20000100800 */
[----:B------:R-:W-:-:S03]  /*11a50*/  LEA.HI.X.SX32 R7, R7, R11, 0x1, P6 ;  /* 0x0000000b07077211 */ /* 0x000fc600030f0eff */
[----:B0-----:R-:W4:Y:S04]  /*11a60*/  LDL.LU R6, [R1+0x3160] ;  /* 0x0031600001067983 */ /* 0x001f280000300800 */
[----:B------:R2:W-:Y:S01]  /*11a70*/  STL [R1+0x2c98], R29 ;  /* 0x002c981d01007387 */ /* 0x0005e20000100800 */
[-C--:B------:R-:W-:Y:S02]  /*11a80*/  LEA.HI.X.SX32 R8, R8, R11.reuse, 0x1, P5 ;  /* 0x0000000b08087211 */ /* 0x080fe400028f0eff */
[-C--:B------:R-:W-:Y:S02]  /*11a90*/  LEA.HI.X.SX32 R9, R9, R11.reuse, 0x1, P4 ;  /* 0x0000000b09097211 */ /* 0x080fe400020f0eff */
[-C--:B------:R-:W-:Y:S02]  /*11aa0*/  LEA.HI.X.SX32 R10, R10, R11.reuse, 0x1, P3 ;  /* 0x0000000b0a0a7211 */ /* 0x080fe400018f0eff */
[----:B------:R-:W-:-:S02]  /*11ab0*/  LEA.HI.X.SX32 R27, R27, R11, 0x1, P2 ;  /* 0x0000000b1b1b7211 */ /* 0x000fc400010f0eff */
[----:B--2---:R-:W-:-:S05]  /*11ac0*/  LEA R29, P0, R25, R3, 0x1 ;  /* 0x00000003191d7211 */ /* 0x004fca00078008ff */
[----:B------:R0:W-:Y:S04]  /*11ad0*/  STL [R1+0x2cd4], R29 ;  /* 0x002cd41d01007387 */ /* 0x0001e80000100800 */
[----:B0-----:R-:W2:Y:S04]  /*11ae0*/  LDL.LU R29, [R1] ;  /* 0x00000000011d7983 */ /* 0x001ea80000300800 */
[----:B------:R0:W-:Y:S02]  /*11af0*/  STL [R1+0x2ca0], R7 ;  /* 0x002ca00701007387 */ /* 0x0001e40000100800 */
[----:B0-----:R-:W-:-:S05]  /*11b00*/  LEA R7, P6, R24, R3, 0x1 ;  /* 0x0000000318077211 */ /* 0x001fca00078c08ff */
[----:B------:R0:W-:Y:S04]  /*11b10*/  STL [R1+0x2cdc], R7 ;  /* 0x002cdc0701007387 */ /* 0x0001e80000100800 */
        /* <DEDUP_REMOVED lines=13> */
[----:B------:R0:W-:Y:S01]  /*11bf0*/  STL [R1+0x2cc0], R27 ;  /* 0x002cc01b01007387 */ /* 0x0001e20000100800 */
[----:B------:R-:W-:Y:S02]  /*11c00*/  LEA.HI.X.SX32 R25, R25, R11, 0x1, P0 ;  /* 0x0000000b19197211 */ /* 0x000fe400000f0eff */
[----:B0-----:R-:W-:-:S05]  /*11c10*/  LEA R27, P2, R21, R3, 0x1 ;  /* 0x00000003151b7211 */ /* 0x001fca00078408ff */
[----:B------:R0:W-:Y:S02]  /*11c20*/  STL [R1+0x2cfc], R27 ;  /* 0x002cfc1b01007387 */ /* 0x0001e40000100800 */
[----:B0-----:R-:W-:Y:S02]  /*11c30*/  LEA.HI.X.SX32 R27, R26, R11, 0x1, P1 ;  /* 0x0000000b1a1b7211 */ /* 0x001fe400008f0eff */
[----:B------:R-:W-:-:S03]  /*11c40*/  LEA R26, P1, R17, R3, 0x1 ;  /* 0x00000003111a7211 */ /* 0x000fc600078208ff */
[----:B------:R0:W-:Y:S04]  /*11c50*/  STL [R1+0x2cc8], R27 ;  /* 0x002cc81b01007387 */ /* 0x0001e80000100800 */
[----:B------:R1:W-:Y:S04]  /*11c60*/  STL [R1+0x2d04], R26 ;  /* 0x002d041a01007387 */ /* 0x0003e80000100800 */
[----:B------:R5:W-:Y:S01]  /*11c70*/  STL [R1+0x2cd0], R25 ;  /* 0x002cd01901007387 */ /* 0x000be20000100800 */
[----:B0-----:R-:W-:Y:S02]  /*11c80*/  LEA R27, P0, R20, R3, 0x1 ;  /* 0x00000003141b7211 */ /* 0x001fe400078008ff */
[----:B-1----:R-:W-:-:S02]  /*11c90*/  LEA.HI.X.SX32 R26, R24, R11, 0x1, P6 ;  /* 0x0000000b181a7211 */ /* 0x002fc400030f0eff */
[----:B------:R-:W-:Y:S02]  /*11ca0*/  LEA.HI.X.SX32 R24, R23, R11, 0x1, P5 ;  /* 0x0000000b17187211 */ /* 0x000fe400028f0eff */
[-C--:B-----5:R-:W-:Y:S01]  /*11cb0*/  LEA R25, P6, R19, R3.reuse, 0x1 ;  /* 0x0000000313197211 */ /* 0x0a0fe200078c08ff */
[----:B------:R-:W-:Y:S01]  /*11cc0*/  STL [R1+0x2d0c], R27 ;  /* 0x002d0c1b01007387 */ /* 0x000fe20000100800 */
[----:B------:R-:W-:-:S03]  /*11cd0*/  LEA R23, P5, R16, R3, 0x1 ;  /* 0x0000000310177211 */ /* 0x000fc600078a08ff */
[----:B------:R-:W-:Y:S01]  /*11ce0*/  STL [R1+0x2cd8], R26 ;  /* 0x002cd81a01007387 */ /* 0x000fe20000100800 */
[----:B------:R-:W-:-:S03]  /*11cf0*/  LEA.HI.X.SX32 R22, R22, R11, 0x1, P4 ;  /* 0x0000000b16167211 */ /* 0x000fc600020f0eff */
[----:B------:R-:W-:Y:S04]  /*11d00*/  STL [R1+0x2d14], R25 ;  /* 0x002d141901007387 */ /* 0x000fe80000100800 */
[----:B------:R0:W-:Y:S04]  /*11d10*/  STL [R1+0x2ce0], R24 ;  /* 0x002ce01801007387 */ /* 0x0001e80000100800 */
[----:B------:R1:W-:Y:S01]  /*11d20*/  STL [R1+0x2d1c], R23 ;  /* 0x002d1c1701007387 */ /* 0x0003e20000100800 */
[----:B0-----:R-:W-:-:S03]  /*11d30*/  LEA R24, P4, R15, R3, 0x1 ;  /* 0x000000030f187211 */ /* 0x001fc600078808ff */
[----:B------:R3:W-:Y:S01]  /*11d40*/  STL [R1+0x2ce8], R22 ;  /* 0x002ce81601007387 */ /* 0x0007e20000100800 */
[----:B-1----:R-:W-:-:S03]  /*11d50*/  LEA.HI.X.SX32 R23, R18, R11, 0x1, P3 ;  /* 0x0000000b12177211 */ /* 0x002fc600018f0eff */
[----:B------:R-:W-:Y:S04]  /*11d60*/  STL [R1+0x2d24], R24 ;  /* 0x002d241801007387 */ /* 0x000fe80000100800 */
[----:B------:R-:W5:Y:S01]  /*11d70*/  LDL.LU R18, [R1+0x260] ;  /* 0x0002600001127983 */ /* 0x000f620000300800 */
[----:B---3--:R-:W-:Y:S02]  /*11d80*/  LEA R22, P3, R14, R3, 0x1 ;  /* 0x000000030e167211 */ /* 0x008fe400078608ff */
[----:B------:R-:W-:Y:S01]  /*11d90*/  LEA.HI.X.SX32 R21, R21, R11, 0x1, P2 ;  /* 0x0000000b15157211 */ /* 0x000fe200010f0eff */
[----:B------:R4:W-:Y:S04]  /*11da0*/  STL [R1+0x2cf0], R23 ;  /* 0x002cf01701007387 */ /* 0x0009e80000100800 */
[----:B------:R0:W-:Y:S01]  /*11db0*/  STL [R1+0x2d2c], R22 ;  /* 0x002d2c1601007387 */ /* 0x0001e20000100800 */
[----:B----4-:R-:W-:-:S03]  /*11dc0*/  LEA R23, P2, R13, R3, 0x1 ;  /* 0x000000030d177211 */ /* 0x010fc600078408ff */
[----:B------:R1:W-:Y:S01]  /*11dd0*/  STL [R1+0x2cf8], R21 ;  /* 0x002cf81501007387 */ /* 0x0003e20000100800 */
[----:B0-----:R-:W-:-:S03]  /*11de0*/  LEA.HI.X.SX32 R22, R17, R11, 0x1, P1 ;  /* 0x0000000b11167211 */ /* 0x001fc600008f0eff */
[----:B------:R-:W-:Y:S04]  /*11df0*/  STL [R1+0x2d34], R23 ;  /* 0x002d341701007387 */ /* 0x000fe80000100800 */
[----:B------:R-:W3:Y:S01]  /*11e00*/  LDL.LU R17, [R1+0x268] ;  /* 0x0002680001117983 */ /* 0x000ee20000300800 */
[----:B-1----:R-:W-:-:S03]  /*11e10*/  LEA R21, P1, R12, R3, 0x1 ;  /* 0x000000030c157211 */ /* 0x002fc600078208ff */
[----:B------:R0:W-:Y:S04]  /*11e20*/  STL [R1+0x2d00], R22 ;  /* 0x002d001601007387 */ /* 0x0001e80000100800 */
[----:B------:R-:W4:Y:S04]  /*11e30*/  LDL.64 R26, [R1+0x1b28] ;  /* 0x001b2800011a7983 */ /* 0x000f280000100a00 */
[----:B------:R2:W-:Y:S01]  /*11e40*/  STL [R1+0x2d3c], R21 ;  /* 0x002d3c1501007387 */ /* 0x0005e20000100800 */
[-C--:B0-----:R-:W-:Y:S02]  /*11e50*/  LEA.HI.X.SX32 R22, R20, R11.reuse, 0x1, P0 ;  /* 0x0000000b14167211 */ /* 0x081fe400000f0eff */
[----:B------:R-:W-:-:S02]  /*11e60*/  LEA.HI.X.SX32 R20, R19, R11, 0x1, P6 ;  /* 0x0000000b13147211 */ /* 0x000fc400030f0eff */
[----:B------:R-:W-:Y:S01]  /*11e70*/  LEA.HI.X.SX32 R16, R16, R11, 0x1, P5 ;  /* 0x0000000b10107211 */ /* 0x000fe200028f0eff */
[----:B------:R-:W-:Y:S01]  /*11e80*/  STL [R1+0x2d08], R22 ;  /* 0x002d081601007387 */ /* 0x000fe20000100800 */
[----:B------:R-:W-:Y:S02]  /*11e90*/  IMAD R4, R4, c[0x0][0x190], RZ ;  /* 0x0000640004047a24 */ /* 0x000fe400078e02ff */
[----:B------:R-:W-:Y:S02]  /*11ea0*/  IMAD R2, R2, c[0x0][0x190], RZ ;  /* 0x0000640002027a24 */ /* 0x000fe400078e02ff */
[----:B------:R-:W-:Y:S02]  /*11eb0*/  IMAD R0, R0, c[0x0][0x190], RZ ;  /* 0x0000640000007a24 */ /* 0x000fe400078e02ff */
[----:B------:R-:W-:Y:S01]  /*11ec0*/  IMAD R28, R28, c[0x0][0x190], RZ ;  /* 0x000064001c1c7a24 */ /* 0x000fe200078e02ff */
[----:B--2---:R-:W-:-:S05]  /*11ed0*/  LEA R21, P0, R29, R3, 0x1 ;  /* 0x000000031d157211 */ /* 0x004fca00078008ff */
[----:B------:R-:W-:Y:S04]  /*11ee0*/  STL [R1+0x2d44], R21 ;  /* 0x002d441501007387 */ /* 0x000fe80000100800 */
[----:B------:R0:W-:Y:S02]  /*11ef0*/  STL [R1+0x2d10], R20 ;  /* 0x002d101401007387 */ /* 0x0001e40000100800 */
[-C--:B0-----:R-:W-:Y:S02]  /*11f00*/  LEA R20, P5, R9, R3.reuse, 0x1 ;  /* 0x0000000309147211 */ /* 0x081fe400078a08ff */
[----:B------:R-:W-:-:S05]  /*11f10*/  LEA R19, P6, R10, R3, 0x1 ;  /* 0x000000030a137211 */ /* 0x000fca00078c08ff */
[----:B------:R0:W-:Y:S04]  /*11f20*/  STL [R1+0x2d4c], R19 ;  /* 0x002d4c1301007387 */ /* 0x0001e80000100800 */
[----:B------:R1:W-:Y:S01]  /*11f30*/  STL [R1+0x2d18], R16 ;  /* 0x002d181001007387 */ /* 0x0003e20000100800 */
[----:B0-----:R-:W-:-:S03]  /*11f40*/  LEA.HI.X.SX32 R19, R15, R11, 0x1, P4 ;  /* 0x0000000b0f137211 */ /* 0x001fc600020f0eff */
[----:B------:R-:W-:Y:S01]  /*11f50*/  STL [R1+0x2d54], R20 ;  /* 0x002d541401007387 */ /* 0x000fe20000100800 */
[----:B-1----:R-:W-:-:S03]  /*11f60*/  LEA R16, P4, R8, R3, 0x1 ;  /* 0x0000000308107211 */ /* 0x002fc600078808ff */
[----:B------:R-:W2:Y:S04]  /*11f70*/  LDL.LU R15, [R1+0x26c] ;  /* 0x00026c00010f7983 */ /* 0x000ea80000300800 */
[----:B------:R0:W-:Y:S04]  /*11f80*/  STL [R1+0x2d20], R19 ;  /* 0x002d201301007387 */ /* 0x0001e80000100800 */
[----:B------:R1:W-:Y:S01]  /*11f90*/  STL [R1+0x2d5c], R16 ;  /* 0x002d5c1001007387 */ /* 0x0003e20000100800 */
[-C--:B0-----:R-:W-:Y:S02]  /*11fa0*/  LEA.HI.X.SX32 R19, R14, R11.reuse, 0x1, P3 ;  /* 0x0000000b0e137211 */ /* 0x081fe400018f0eff */
[----:B------:R-:W-:-:S02]  /*11fb0*/  LEA.HI.X.SX32 R14, R13, R11, 0x1, P2 ;  /* 0x0000000b0d0e7211 */ /* 0x000fc400010f0eff */
[-C--:B-1----:R-:W-:Y:S01]  /*11fc0*/  LEA R16, P3, R7, R3.reuse, 0x1 ;  /* 0x0000000307107211 */ /* 0x082fe200078608ff */
[----:B------:R-:W-:Y:S01]  /*11fd0*/  STL [R1+0x2d28], R19 ;  /* 0x002d281301007387 */ /* 0x000fe20000100800 */
[----:B------:R-:W-:-:S03]  /*11fe0*/  LEA R13, P2, R6, R3, 0x1 ;  /* 0x00000003060d7211 */ /* 0x000fc600078408ff */
[----:B------:R0:W-:Y:S04]  /*11ff0*/  STL [R1+0x2d64], R16 ;  /* 0x002d641001007387 */ /* 0x0001e80000100800 */
[----:B0-----:R-:W2:Y:S04]  /*12000*/  LDL.LU R16, [R1+0x270] ;  /* 0x0002700001107983 */ /* 0x001ea80000300800 */
[----:B------:R0:W-:Y:S04]  /*12010*/  STL [R1+0x2d30], R14 ;  /* 0x002d300e01007387 */ /* 0x0001e80000100800 */
[----:B------:R1:W-:Y:S01]  /*12020*/  STL [R1+0x2d68], R13 ;  /* 0x002d680d01007387 */ /* 0x0003e20000100800 */
[----:B0-----:R-:W-:-:S02]  /*12030*/  LEA.HI.X.SX32 R14, R12, R11, 0x1, P1 ;  /* 0x0000000b0c0e7211 */ /* 0x001fc400008f0eff */
[----:B------:R-:W-:Y:S02]  /*12040*/  LEA.HI.X.SX32 R12, R29, R11, 0x1, P0 ;  /* 0x0000000b1d0c7211 */ /* 0x000fe400000f0eff */
[----:B-1----:R-:W-:Y:S01]  /*12050*/  LEA R13, P1, R5, R3, 0x1 ;  /* 0x00000003050d7211 */ /* 0x002fe200078208ff */
[----:B------:R0:W-:Y:S01]  /*12060*/  STL [R1+0x2d38], R14 ;  /* 0x002d380e01007387 */ /* 0x0001e20000100800 */
[----:B------:R-:W-:-:S03]  /*12070*/  LEA.HI.X.SX32 R9, R9, R11, 0x1, P5 ;  /* 0x0000000b09097211 */ /* 0x000fc600028f0eff */
[----:B0-----:R-:W2:Y:S04]  /*12080*/  LDL.LU R14, [R1+0x274] ;  /* 0x00027400010e7983 */ /* 0x001ea80000300800 */
[----:B------:R0:W-:Y:S04]  /*12090*/  STL [R1+0x2d6c], R13 ;  /* 0x002d6c0d01007387 */ /* 0x0001e80000100800 */
[----:B------:R1:W-:Y:S01]  /*120a0*/  STL [R1+0x2d40], R12 ;  /* 0x002d400c01007387 */ /* 0x0003e20000100800 */
[----:B0-----:R-:W-:Y:S02]  /*120b0*/  LEA R13, P0, R4, R3, 0x1 ;  /* 0x00000003040d7211 */ /* 0x001fe400078008ff */
[----:B-1----:R-:W-:-:S02]  /*120c0*/  LEA.HI.X.SX32 R12, R10, R11, 0x1, P6 ;  /* 0x0000000b0a0c7211 */ /* 0x002fc400030f0eff */
[-C--:B------:R-:W-:Y:S01]  /*120d0*/  LEA R10, P6, R2, R3.reuse, 0x1 ;  /* 0x00000003020a7211 */ /* 0x080fe200078c08ff */
[----:B------:R-:W-:Y:S04]  /*120e0*/  STL [R1+0x2d70], R13 ;  /* 0x002d700d01007387 */ /* 0x000fe80000100800 */
[----:B------:R0:W-:Y:S04]  /*120f0*/  STL [R1+0x2d48], R12 ;  /* 0x002d480c01007387 */ /* 0x0001e80000100800 */
[----:B------:R1:W-:Y:S04]  /*12100*/  STL [R1+0x2d74], R10 ;  /* 0x002d740a01007387 */ /* 0x0003e80000100800 */
[----:B------:R5:W-:Y:S01]  /*12110*/  STL [R1+0x2d50], R9 ;  /* 0x002d500901007387 */ /* 0x000be20000100800 */
[----:B0-----:R-:W-:-:S02]  /*12120*/  LEA R12, P5, R0, R3, 0x1 ;  /* 0x00000003000c7211 */ /* 0x001fc400078a08ff */
[----:B-1----:R-:W-:-:S03]  /*12130*/  LEA.HI.X.SX32 R10, R8, R11, 0x1, P4 ;  /* 0x0000000b080a7211 */ /* 0x002fc600020f0eff */
[----:B------:R0:W-:Y:S01]  /*12140*/  STL [R1+0x2d78], R12 ;  /* 0x002d780c01007387 */ /* 0x0001e20000100800 */
[----:B------:R-:W-:Y:S02]  /*12150*/  LEA.HI.X.SX32 R8, R7, R11, 0x1, P3 ;  /* 0x0000000b07087211 */ /* 0x000fe400018f0eff */
[-C--:B-----5:R-:W-:Y:S01]  /*12160*/  LEA R9, P4, R18, R3.reuse, 0x1 ;  /* 0x0000000312097211 */ /* 0x0a0fe200078808ff */
[----:B------:R-:W-:Y:S01]  /*12170*/  STL [R1+0x2d58], R10 ;  /* 0x002d580a01007387 */ /* 0x000fe20000100800 */
[----:B------:R-:W-:Y:S02]  /*12180*/  LEA R7, P3, R28, R3, 0x1 ;  /* 0x000000031c077211 */ /* 0x000fe400078608ff */
[-C--:B------:R-:W-:Y:S01]  /*12190*/  LEA.HI.X.SX32 R3, R6, R11.reuse, 0x1, P2 ;  /* 0x0000000b06037211 */ /* 0x080fe200010f0eff */
[----:B------:R-:W-:Y:S04]  /*121a0*/  STL [R1+0x2d7c], R9 ;  /* 0x002d7c0901007387 */ /* 0x000fe80000100800 */
[----:B------:R-:W5:Y:S04]  /*121b0*/  LDL.LU R13, [R1+0x27c] ;  /* 0x00027c00010d7983 */ /* 0x000f680000300800 */
[----:B------:R-:W-:Y:S04]  /*121c0*/  STL [R1+0x2d60], R8 ;  /* 0x002d600801007387 */ /* 0x000fe80000100800 */
[----:B------:R-:W-:Y:S04]  /*121d0*/  STL [R1+0x2b44], R7 ;  /* 0x002b440701007387 */ /* 0x000fe80000100800 */
[----:B0-----:R-:W5:Y:S04]  /*121e0*/  LDL.LU R12, [R1+0x278] ;  /* 0x00027800010c7983 */ /* 0x001f680000300800 */
[----:B------:R0:W-:Y:S04]  /*121f0*/  STL [R1+0x2b30], R3 ;  /* 0x002b300301007387 */ /* 0x0001e80000100800 */
[----:B------:R-:W5:Y:S01]  /*12200*/  LDL.LU R29, [R1+0x280] ;  /* 0x00028000011d7983 */ /* 0x000f620000300800 */
[----:B0-----:R-:W-:-:S02]  /*12210*/  LEA.HI.X.SX32 R3, R5, R11, 0x1, P1 ;  /* 0x0000000b05037211 */ /* 0x001fc400008f0eff */
[----:B------:R-:W-:-:S03]  /*12220*/  LEA.HI.X.SX32 R0, R0, R11, 0x1, P5 ;  /* 0x0000000b00007211 */ /* 0x000fc600028f0eff */
[----:B------:R0:W-:Y:S02]  /*12230*/  STL [R1+0x2b34], R3 ;  /* 0x002b340301007387 */ /* 0x0001e40000100800 */
[-C--:B0-----:R-:W-:Y:S02]  /*12240*/  LEA.HI.X.SX32 R3, R4, R11.reuse, 0x1, P0 ;  /* 0x0000000b04037211 */ /* 0x081fe400000f0eff */
[----:B------:R-:W-:-:S03]  /*12250*/  LEA.HI.X.SX32 R4, R2, R11, 0x1, P6 ;  /* 0x0000000b02047211 */ /* 0x000fc600030f0eff */
[----:B------:R-:W-:Y:S04]  /*12260*/  STL [R1+0x2b38], R3 ;  /* 0x002b380301007387 */ /* 0x000fe80000100800 */
[----:B------:R0:W-:Y:S04]  /*12270*/  STL [R1+0x2b3c], R4 ;  /* 0x002b3c0401007387 */ /* 0x0001e80000100800 */
[----:B------:R1:W-:Y:S01]  /*12280*/  STL [R1+0x2b40], R0 ;  /* 0x002b400001007387 */ /* 0x0003e20000100800 */
[----:B------:R-:W-:Y:S01]  /*12290*/  IMAD.MOV.U32 R19, RZ, RZ, c[0x0][0x188] ;  /* 0x00006200ff137624 */ /* 0x000fe200078e00ff */
[----:B0-----:R-:W-:-:S02]  /*122a0*/  LEA.HI.X.SX32 R4, R18, R11, 0x1, P4 ;  /* 0x0000000b12047211 */ /* 0x001fc400020f0eff */
[----:B-1----:R-:W-:-:S03]  /*122b0*/  LEA.HI.X.SX32 R0, R28, R11, 0x1, P3 ;  /* 0x0000000b1c007211 */ /* 0x002fc600018f0eff */
[----:B------:R0:W-:Y:S01]  /*122c0*/  STL [R1+0x2b48], R4 ;  /* 0x002b480401007387 */ /* 0x0001e20000100800 */
[----:B---3--:R-:W-:Y:S01]  /*122d0*/  LEA R24, P2, R17, c[0x0][0x160], 0x1 ;  /* 0x0000580011187a11 */ /* 0x008fe200078408ff */
[----:B------:R-:W-:Y:S02]  /*122e0*/  IMAD R10, R19, 0x3f, RZ ;  /* 0x0000003f130a7824 */ /* 0x000fe400078e02ff */
[----:B------:R-:W-:Y:S01]  /*122f0*/  STL [R1+0x2b28], R0 ;  /* 0x002b280001007387 */ /* 0x000fe20000100800 */
[----:B------:R-:W-:Y:S01]  /*12300*/  LEA.HI.X.SX32 R25, R17, c[0x0][0x164], 0x1, P2 ;  /* 0x0000590011197a11 */ /* 0x000fe200010f0eff */
[----:B----4-:R-:W-:-:S04]  /*12310*/  IMAD.WIDE R2, R10, 0x2, R26 ;  /* 0x000000020a027825 */ /* 0x010fc800078e021a */
[----:B0-----:R-:W-:Y:S01]  /*12320*/  IMAD.WIDE R4, R10, 0x2, R24 ;  /* 0x000000020a047825 */ /* 0x001fe200078e0218 */
[----:B------:R-:W-:Y:S04]  /*12330*/  STL [R1+0x2b2c], R2 ;  /* 0x002b2c0201007387 */ /* 0x000fe80000100800 */
[----:B------:R0:W-:Y:S04]  /*12340*/  STL [R1+0x2b20], R3 ;  /* 0x002b200301007387 */ /* 0x0001e80000100800 */
[----:B------:R-:W-:Y:S01]  /*12350*/  STL.64 [R1+0x1b20], R24 ;  /* 0x001b201801007387 */ /* 0x000fe20000100a00 */
[----:B--2---:R-:W-:-:S04]  /*12360*/  LEA R22, P0, R15, c[0x0][0x160], 0x1 ;  /* 0x000058000f167a11 */ /* 0x004fc800078008ff */
[----:B------:R-:W-:-:S05]  /*12370*/  LEA.HI.X.SX32 R23, R15, c[0x0][0x164], 0x1, P0 ;  /* 0x000059000f177a11 */ /* 0x000fca00000f0eff */
[----:B0-----:R-:W-:Y:S01]  /*12380*/  IMAD.WIDE R2, R10, 0x2, R22 ;  /* 0x000000020a027825 */ /* 0x001fe200078e0216 */
[----:B------:R-:W-:Y:S04]  /*12390*/  STL.64 [R1+0x1af8], R22 ;  /* 0x001af81601007387 */ /* 0x000fe80000100a00 */
[----:B------:R-:W-:Y:S01]  /*123a0*/  STL [R1+0x2b24], R4 ;  /* 0x002b240401007387 */ /* 0x000fe20000100800 */
[----:B------:R-:W-:-:S05]  /*123b0*/  IMAD R0, R16, c[0x0][0x184], RZ ;  /* 0x0000610010007a24 */ /* 0x000fca00078e02ff */
[----:B------:R-:W-:-:S04]  /*123c0*/  LEA R20, P1, R0, c[0x0][0x160], 0x1 ;  /* 0x0000580000147a11 */ /* 0x000fc800078208ff */
[----:B------:R-:W-:Y:S01]  /*123d0*/  LEA.HI.X.SX32 R21, R0, c[0x0][0x164], 0x1, P1 ;  /* 0x0000590000157a11 */ /* 0x000fe200008f0eff */
[----:B------:R0:W-:Y:S04]  /*123e0*/  STL [R1+0x2b18], R5 ;  /* 0x002b180501007387 */ /* 0x0001e80000100800 */
[----:B------:R-:W-:Y:S01]  /*123f0*/  STL [R1+0x2b1c], R2 ;  /* 0x002b1c0201007387 */ /* 0x000fe20000100800 */
[----:B------:R-:W-:-:S05]  /*12400*/  IMAD R6, R14, c[0x0][0x184], RZ ;  /* 0x000061000e067a24 */ /* 0x000fca00078e02ff */
[----:B------:R-:W-:-:S04]  /*12410*/  LEA R18, P0, R6, c[0x0][0x160], 0x1 ;  /* 0x0000580006127a11 */ /* 0x000fc800078008ff */
[----:B------:R-:W-:Y:S01]  /*12420*/  LEA.HI.X.SX32 R19, R6, c[0x0][0x164], 0x1, P0 ;  /* 0x0000590006137a11 */ /* 0x000fe200000f0eff */
[C---:B0-----:R-:W-:Y:S01]  /*12430*/  IMAD.WIDE R4, R10.reuse, 0x2, R20 ;  /* 0x000000020a047825 */ /* 0x041fe200078e0214 */
[----:B------:R0:W-:Y:S04]  /*12440*/  STL [R1+0x2b10], R3 ;  /* 0x002b100301007387 */ /* 0x0001e80000100800 */
[----:B------:R-:W-:Y:S04]  /*12450*/  STL.64 [R1+0x1b10], R20 ;  /* 0x001b101401007387 */ /* 0x000fe80000100a00 */
[----:B------:R-:W-:Y:S01]  /*12460*/  STL.64 [R1+0x1b18], R18 ;  /* 0x001b181201007387 */ /* 0x000fe20000100a00 */
[----:B0-----:R-:W-:-:S03]  /*12470*/  IMAD.WIDE R2, R10, 0x2, R18 ;  /* 0x000000020a027825 */ /* 0x001fc600078e0212 */
[----:B------:R-:W-:Y:S04]  /*12480*/  STL [R1+0x2b14], R4 ;  /* 0x002b140401007387 */ /* 0x000fe80000100800 */
[----:B------:R0:W-:Y:S04]  /*12490*/  STL [R1+0x2b08], R5 ;  /* 0x002b080501007387 */ /* 0x0001e80000100800 */
[----:B------:R-:W-:Y:S04]  /*124a0*/  STL [R1+0x2b0c], R2 ;  /* 0x002b0c0201007387 */ /* 0x000fe80000100800 */
[----:B------:R1:W-:Y:S01]  /*124b0*/  STL [R1+0x2b00], R3 ;  /* 0x002b000301007387 */ /* 0x0003e20000100800 */
[----:B-----5:R-:W-:-:S02]  /*124c0*/  IMAD R7, R13, c[0x0][0x184], RZ ;  /* 0x000061000d077a24 */ /* 0x020fc400078e02ff */
[----:B------:R-:W-:-:S03]  /*124d0*/  IMAD R0, R12, c[0x0][0x184], RZ ;  /* 0x000061000c007a24 */ /* 0x000fc600078e02ff */
[----:B------:R-:W-:Y:S02]  /*124e0*/  LEA R12, P0, R7, c[0x0][0x160], 0x1 ;  /* 0x00005800070c7a11 */ /* 0x000fe400078008ff */
[----:B------:R-:W-:Y:S01]  /*124f0*/  LEA R16, P2, R0, c[0x0][0x160], 0x1 ;  /* 0x0000580000107a11 */ /* 0x000fe200078408ff */
[----:B------:R-:W-:-:S03]  /*12500*/  IMAD R6, R29, c[0x0][0x184], RZ ;  /* 0x000061001d067a24 */ /* 0x000fc600078e02ff */
[----:B------:R-:W-:Y:S02]  /*12510*/  LEA.HI.X.SX32 R17, R0, c[0x0][0x164], 0x1, P2 ;  /* 0x0000590000117a11 */ /* 0x000fe400010f0eff */
[C---:B------:R-:W-:Y:S01]  /*12520*/  LEA R14, P1, R6.reuse, c[0x0][0x160], 0x1 ;  /* 0x00005800060e7a11 */ /* 0x040fe200078208ff */
[----:B------:R-:W-:Y:S01]  /*12530*/  IMAD.MOV.U32 R29, RZ, RZ, c[0x0][0x188] ;  /* 0x00006200ff1d7624 */ /* 0x000fe200078e00ff */
[----:B------:R-:W-:Y:S02]  /*12540*/  LEA.HI.X.SX32 R13, R7, c[0x0][0x164], 0x1, P0 ;  /* 0x00005900070d7a11 */ /* 0x000fe400000f0eff */
[----:B------:R-:W-:Y:S01]  /*12550*/  LEA.HI.X.SX32 R15, R6, c[0x0][0x164], 0x1, P1 ;  /* 0x00005900060f7a11 */ /* 0x000fe200008f0eff */
[C---:B0-----:R-:W-:Y:S01]  /*12560*/  IMAD.WIDE R4, R10.reuse, 0x2, R16 ;  /* 0x000000020a047825 */ /* 0x041fe200078e0210 */
[----:B------:R-:W-:Y:S03]  /*12570*/  STL.64 [R1+0x1b30], R16 ;  /* 0x001b301001007387 */ /* 0x000fe60000100a00 */
[----:B------:R-:W-:Y:S01]  /*12580*/  IMAD R0, R29, 0x3e, RZ ;  /* 0x0000003e1d007824 */ /* 0x000fe200078e02ff */
[----:B------:R-:W-:Y:S01]  /*12590*/  STL.64 [R1+0x1b40], R12 ;  /* 0x001b400c01007387 */ /* 0x000fe20000100a00 */
[----:B-1----:R-:W-:-:S03]  /*125a0*/  IMAD.WIDE R2, R10, 0x2, R14 ;  /* 0x000000020a027825 */ /* 0x002fc600078e020e */
[----:B------:R-:W-:Y:S01]  /*125b0*/  STL.64 [R1+0x1b38], R14 ;  /* 0x001b380e01007387 */ /* 0x000fe20000100a00 */
[----:B------:R-:W-:-:S03]  /*125c0*/  IMAD.WIDE R6, R10, 0x2, R12 ;  /* 0x000000020a067825 */ /* 0x000fc600078e020c */
[----:B------:R-:W-:Y:S04]  /*125d0*/  STL [R1+0x2b04], R4 ;  /* 0x002b040401007387 */ /* 0x000fe80000100800 */
[----:B------:R0:W-:Y:S04]  /*125e0*/  STL [R1+0x2af8], R5 ;  /* 0x002af80501007387 */ /* 0x0001e80000100800 */
[----:B------:R-:W-:Y:S04]  /*125f0*/  STL [R1+0x2afc], R2 ;  /* 0x002afc0201007387 */ /* 0x000fe80000100800 */
[----:B------:R1:W-:Y:S01]  /*12600*/  STL [R1+0x2af0], R3 ;  /* 0x002af00301007387 */ /* 0x0003e20000100800 */
[----:B0-----:R-:W-:-:S03]  /*12610*/  IMAD.WIDE R4, R0, 0x2, R26 ;  /* 0x0000000200047825 */ /* 0x001fc600078e021a */
[----:B------:R-:W-:Y:S04]  /*12620*/  STL [R1+0x2af4], R6 ;  /* 0x002af40601007387 */ /* 0x000fe80000100800 */
[----:B------:R0:W-:Y:S01]  /*12630*/  STL [R1+0x2ae8], R7 ;  /* 0x002ae80701007387 */ /* 0x0001e20000100800 */
[----:B-1----:R-:W-:-:S03]  /*12640*/  IMAD.WIDE R2, R0, 0x2, R24 ;  /* 0x0000000200027825 */ /* 0x002fc600078e0218 */
[----:B------:R-:W-:Y:S04]  /*12650*/  STL [R1+0x2aec], R4 ;  /* 0x002aec0401007387 */ /* 0x000fe80000100800 */
[----:B------:R1:W-:Y:S01]  /*12660*/  STL [R1+0x2ae0], R5 ;  /* 0x002ae00501007387 */ /* 0x0003e20000100800 */
[----:B0-----:R-:W-:-:S03]  /*12670*/  IMAD.WIDE R6, R0, 0x2, R20 ;  /* 0x0000000200067825 */ /* 0x001fc600078e0214 */
[----:B------:R-:W-:Y:S01]  /*12680*/  STL [R1+0x2ae4], R2 ;  /* 0x002ae40201007387 */ /* 0x000fe20000100800 */
[----:B-1----:R-:W-:-:S03]  /*12690*/  IMAD.WIDE R4, R0, 0x2, R22 ;  /* 0x0000000200047825 */ /* 0x002fc600078e0216 */
[----:B------:R0:W-:Y:S04]  /*126a0*/  STL [R1+0x2ad8], R3 ;  /* 0x002ad80301007387 */ /* 0x0001e80000100800 */
[----:B------:R-:W-:Y:S04]  /*126b0*/  STL [R1+0x2adc], R4 ;  /* 0x002adc0401007387 */ /* 0x000fe80000100800 */
[----:B------:R1:W-:Y:S01]  /*126c0*/  STL [R1+0x2ad0], R5 ;  /* 0x002ad00501007387 */ /* 0x0003e20000100800 */
[----:B0-----:R-:W-:-:S03]  /*126d0*/  IMAD.WIDE R2, R0, 0x2, R18 ;  /* 0x0000000200027825 */ /* 0x001fc600078e0212 */
[----:B------:R-:W-:Y:S04]  /*126e0*/  STL [R1+0x2ad4], R6 ;  /* 0x002ad40601007387 */ /* 0x000fe80000100800 */
[----:B------:R0:W-:Y:S01]  /*126f0*/  STL [R1+0x2ac8], R7 ;  /* 0x002ac80701007387 */ /* 0x0001e20000100800 */
[----:B-1----:R-:W-:-:S03]  /*12700*/  IMAD.WIDE R4, R0, 0x2, R16 ;  /* 0x0000000200047825 */ /* 0x002fc600078e0210 */
[----:B------:R-:W-:Y:S01]  /*12710*/  STL [R1+0x2acc], R2 ;  /* 0x002acc0201007387 */ /* 0x000fe20000100800 */
[----:B------:R-:W-:-:S03]  /*12720*/  IMAD R8, R29, 0x3d, RZ ;  /* 0x0000003d1d087824 */ /* 0x000fc600078e02ff */
        /* <DEDUP_REMOVED lines=118> */
[----:B------:R-:W-:Y:S01]  /*12e90*/  STL [R1+0x2990], R5 ;  /* 0x0029900501007387 */ /* 0x000fe20000100800 */
[----:B0-----:R-:W-:-:S03]  /*12ea0*/  IMAD.WIDE R2, R8, 0x2, R18 ;  /* 0x0000000208027825 */ /* 0x001fc600078e0212 */
[----:B------:R-:W-:Y:S04]  /*12eb0*/  STL [R1+0x2994], R6 ;  /* 0x0029940601007387 */ /* 0x000fe80000100800 */
[----:B------:R0:W-:Y:S01]  /*12ec0*/  STL [R1+0x2988], R7 ;  /* 0x0029880701007387 */ /* 0x0001e20000100800 */
[----:B------:R-:W-:-:S03]  /*12ed0*/  IMAD R0, R29, 0x38, RZ ;  /* 0x000000381d007824 */ /* 0x000fc600078e02ff */
[----:B------:R-:W-:Y:S04]  /*12ee0*/  STL [R1+0x298c], R2 ;  /* 0x00298c0201007387 */ /* 0x000fe80000100800 */
[----:B------:R1:W-:Y:S01]  /*12ef0*/  STL [R1+0x2980], R3 ;  /* 0x0029800301007387 */ /* 0x0003e20000100800 */
[----:B0-----:R-:W-:-:S04]  /*12f00*/  IMAD.WIDE R6, R8, 0x2, R16 ;  /* 0x0000000208067825 */ /* 0x001fc800078e0210 */
[C---:B------:R-:W-:Y:S01]  /*12f10*/  IMAD.WIDE R4, R8.reuse, 0x2, R12 ;  /* 0x0000000208047825 */ /* 0x040fe200078e020c */
[----:B------:R-:W-:Y:S03]  /*12f20*/  STL [R1+0x2984], R6 ;  /* 0x0029840601007387 */ /* 0x000fe60000100800 */
[----:B-1----:R-:W-:Y:S01]  /*12f30*/  IMAD.WIDE R2, R8, 0x2, R14 ;  /* 0x0000000208027825 */ /* 0x002fe200078e020e */
        /* <DEDUP_REMOVED lines=161> */
[----:B------:R-:W-:-:S04]  /*13950*/  IMAD.WIDE R8, R0, 0x2, R18 ;  /* 0x0000000200087825 */ /* 0x000fc800078e0212 */
[----:B-1----:R-:W-:Y:S01]  /*13960*/  IMAD.WIDE R4, R0, 0x2, R22 ;  /* 0x0000000200047825 */ /* 0x002fe200078e0216 */
[----:B------:R0:W-:Y:S04]  /*13970*/  STL [R1+0x1b6c], R3 ;  /* 0x001b6c0301007387 */ /* 0x0001e80000100800 */
[----:B------:R-:W-:Y:S01]  /*13980*/  STL [R1+0x1b74], R4 ;  /* 0x001b740401007387 */ /* 0x000fe20000100800 */
[----:B------:R-:W-:-:S03]  /*13990*/  IMAD R10, R29, 0x31, RZ ;  /* 0x000000311d0a7824 */ /* 0x000fc600078e02ff */
        /* <DEDUP_REMOVED lines=424> */
[----:B------:R-:W-:-:S03]  /*15420*/  IMAD.SHL.U32 R0, R29, 0x20, RZ ;  /* 0x000000201d007824 */ /* 0x000fc600078e00ff */
        /* <DEDUP_REMOVED lines=752> */
[----:B------:R-:W-:-:S03]  /*18330*/  IMAD.SHL.U32 R0, R29, 0x2, RZ ;  /* 0x000000021d007824 */ /* 0x000fc600078e00ff */
[----:B------:R0:W-:Y:S01]  /*18340*/  STL [R1+0x2738], R7 ;  /* 0x0027380701007387 */ /* 0x0001e20000100800 */
[----:B-1----:R-:W-:-:S03]  /*18350*/  IMAD.WIDE R4, R10, 0x2, R14 ;  /* 0x000000020a047825 */ /* 0x002fc600078e020e */
[----:B------:R-:W-:Y:S04]  /*18360*/  STL [R1+0x2744], R8 ;  /* 0x0027440801007387 */ /* 0x000fe80000100800 */
[----:B------:R-:W-:Y:S01]  /*18370*/  STL [R1+0x2740], R9 ;  /* 0x0027400901007387 */ /* 0x000fe20000100800 */
[----:B0-----:R-:W-:-:S03]  /*18380*/  IMAD.WIDE R6, R10, 0x2, R12 ;  /* 0x000000020a067825 */ /* 0x001fc600078e020c */
        /* <DEDUP_REMOVED lines=9> */
[----:B------:R-:W-:-:S03]  /*18420*/  IMAD.WIDE R8, R0, 0x2, R20 ;  /* 0x0000000200087825 */ /* 0x000fc600078e0214 */
        /* <DEDUP_REMOVED lines=27> */
[----:B------:R-:W-:Y:S01]  /*185e0*/  STL [R1+0x27a8], R5 ;  /* 0x0027a80501007387 */ /* 0x000fe20000100800 */
[----:B-1----:R-:W-:-:S03]  /*185f0*/  IMAD.WIDE R2, R29, 0x2, R18 ;  /* 0x000000021d027825 */ /* 0x002fc600078e0212 */
[----:B------:R-:W-:Y:S04]  /*18600*/  STL [R1+0x27b4], R6 ;  /* 0x0027b40601007387 */ /* 0x000fe80000100800 */
[----:B------:R-:W-:Y:S04]  /*18610*/  STL [R1+0x27b0], R7 ;  /* 0x0027b00701007387 */ /* 0x000fe80000100800 */
[----:B------:R-:W-:Y:S04]  /*18620*/  STL [R1+0x27bc], R8 ;  /* 0x0027bc0801007387 */ /* 0x000fe80000100800 */
[----:B------:R-:W-:Y:S04]  /*18630*/  STL [R1+0x27b8], R9 ;  /* 0x0027b80901007387 */ /* 0x000fe80000100800 */
[----:B------:R-:W-:Y:S04]  /*18640*/  STL [R1+0x27c4], R2 ;  /* 0x0027c40201007387 */ /* 0x000fe80000100800 */
[----:B------:R0:W-:Y:S02]  /*18650*/  STL [R1+0x27c0], R3 ;  /* 0x0027c00301007387 */ /* 0x0001e40000100800 */
[----:B0-----:R-:W-:-:S02]  /*18660*/  IMAD.WIDE R2, R29, 0x2, R12 ;  /* 0x000000021d027825 */ /* 0x001fc400078e020c */
[----:B------:R-:W0:Y:S02]  /*18670*/  S2R R12, SR_TID.X ;  /* 0x00000000000c7919 */ /* 0x000e240000002100 */
[----:B------:R-:W-:-:S04]  /*18680*/  IMAD.WIDE R4, R29, 0x2, R16 ;  /* 0x000000021d047825 */ /* 0x000fc800078e0210 */
[----:B------:R-:W-:Y:S01]  /*18690*/  IMAD.WIDE R6, R29, 0x2, R14 ;  /* 0x000000021d067825 */ /* 0x000fe200078e020e */
[----:B------:R0:W-:Y:S04]  /*186a0*/  STL [R1+0x27cc], R4 ;  /* 0x0027cc0401007387 */ /* 0x0001e80000100800 */
[----:B------:R-:W-:Y:S04]  /*186b0*/  STL [R1+0x27c8], R5 ;  /* 0x0027c80501007387 */ /* 0x000fe80000100800 */
[----:B------:R-:W-:Y:S04]  /*186c0*/  STL [R1+0x27d4], R6 ;  /* 0x0027d40601007387 */ /* 0x000fe80000100800 */
[----:B------:R-:W-:Y:S04]  /*186d0*/  STL [R1+0x27d0], R7 ;  /* 0x0027d00701007387 */ /* 0x000fe80000100800 */
[----:B------:R-:W-:Y:S01]  /*186e0*/  STL [R1+0x27dc], R2 ;  /* 0x0027dc0201007387 */ /* 0x000fe20000100800 */
[----:B0-----:R-:W-:-:S03]  /*186f0*/  IMAD.SHL.U32 R4, R12, 0x200, RZ ;  /* 0x000002000c047824 */ /* 0x001fc600078e00ff */
[----:B------:R0:W-:Y:S04]  /*18700*/  STL [R1+0x27d8], R3 ;  /* 0x0027d80301007387 */ /* 0x0001e80000100800 */
[----:B------:R1:W-:Y:S04]  /*18710*/  STL [R1+0x1b68], RZ ;  /* 0x001b68ff01007387 */ /* 0x0003e80000100800 */
[----:B------:R1:W-:Y:S04]  /*18720*/  STL [R1+0x1b00], RZ ;  /* 0x001b00ff01007387 */ /* 0x0003e80000100800 */
[----:B------:R1:W-:Y:S04]  /*18730*/  STL [R1+0x2f50], R4 ;  /* 0x002f500401007387 */ /* 0x0003e80000100800 */
        /* <DEDUP_REMOVED lines=874> */
[----:B------:R-:W2:Y:S04]  /*1bde0*/  S2R R13, SR_TID.X ;  /* 0x00000000000d7919 */ /* 0x000ea80000002100 */
        /* <DEDUP_REMOVED lines=10> */
[----:B--2---:R-:W-:Y:S01]  /*1be90*/  LOP3.LUT R13, R13, 0x3f, RZ, 0xc0, !PT ;  /* 0x0000003f0d0d7812 */ /* 0x004fe200078ec0ff */
[----:B0-----:R-:W-:Y:S01]  /*1bea0*/  IMAD.SHL.U32 R3, R29, 0x40, RZ ;  /* 0x000000401d037824 */ /* 0x001fe200078e00ff */
[----:B------:R-:W-:-:S02]  /*1beb0*/  ULDC UR4, c[0x0][0x18c] ;  /* 0x0000630000047ab9 */ /* 0x000fc40000000800 */
[----:B------:R-:W-:Y:S01]  /*1bec0*/  USHF.L.U32 UR4, UR4, 0x6, URZ ;  /* 0x0000000604047899 */ /* 0x000fe2000800063f */
[----:B------:R-:W-:Y:S01]  /*1bed0*/  IMAD.SHL.U32 R2, R13, 0x2, RZ ;  /* 0x000000020d027824 */ /* 0x000fe200078e00ff */
[----:B------:R-:W-:Y:S02]  /*1bee0*/  SHF.R.S32.HI R0, RZ, 0x1f, R3 ;  /* 0x0000001fff007819 */ /* 0x000fe40000011403 */
[----:B------:R-:W-:Y:S02]  /*1bef0*/  USHF.R.S32.HI UR5, URZ, 0x1f, UR4 ;  /* 0x0000001f3f057899 */ /* 0x000fe40008011404 */
[----:B-1----:R0:W-:Y:S01]  /*1bf00*/  STL [R1+0x1124], RZ ;  /* 0x001124ff01007387 */ /* 0x0021e20000100800 */
[----:B------:R-:W-:Y:S01]  /*1bf10*/  IMAD.MOV.U32 R16, RZ, RZ, 0x3f ;  /* 0x0000003fff107424 */ /* 0x000fe200078e00ff */
[C---:B------:R-:W-:Y:S01]  /*1bf20*/  SHF.L.U64.HI R0, R3.reuse, 0x1, R0 ;  /* 0x0000000103007819 */ /* 0x040fe20000010200 */
[----:B------:R-:W-:Y:S01]  /*1bf30*/  IMAD.SHL.U32 R12, R12, 0x2, RZ ;  /* 0x000000020c0c7824 */ /* 0x000fe200078e00ff */
[----:B------:R0:W-:Y:S01]  /*1bf40*/  STL [R1+0x1128], RZ ;  /* 0x001128ff01007387 */ /* 0x0001e20000100800 */
[----:B------:R-:W-:Y:S01]  /*1bf50*/  LOP3.LUT R6, R2, 0x20, RZ, 0x3c, !PT ;  /* 0x0000002002067812 */ /* 0x000fe200078e3cff */
[----:B------:R-:W-:Y:S01]  /*1bf60*/  IMAD.SHL.U32 R3, R3, 0x2, RZ ;  /* 0x0000000203037824 */ /* 0x000fe200078e00ff */
[----:B------:R-:W-:Y:S01]  /*1bf70*/  IADD3 R16, R16, c[0x0][0x180], RZ ;  /* 0x0000600010107a10 */ /* 0x000fe20007ffe0ff */
[----:B------:R0:W-:Y:S01]  /*1bf80*/  STL [R1+0x112c], RZ ;  /* 0x00112cff01007387 */ /* 0x0001e20000100800 */
[----:B------:R-:W-:Y:S01]  /*1bf90*/  LOP3.LUT R6, R2, 0x60, RZ, 0x3c, !PT ;  /* 0x0000006002067812 */ /* 0x000fe200078e3cff */
[----:B------:R-:W-:-:S02]  /*1bfa0*/  USHF.L.U32 UR8, UR4, 0x1, URZ ;  /* 0x0000000104087899 */ /* 0x000fc4000800063f */
[----:B------:R0:W-:Y:S01]  /*1bfb0*/  STL [R1+0x1110], RZ ;  /* 0x001110ff01007387 */ /* 0x0001e20000100800 */
[----:B------:R-:W-:-:S03]  /*1bfc0*/  USHF.L.U64.HI UR5, UR4, 0x1, UR5 ;  /* 0x0000000104057899 */ /* 0x000fc60008010205 */
        /* <DEDUP_REMOVED lines=72> */
[----:B------:R-:W1:Y:S04]  /*1c450*/  S2R R13, SR_TID.X ;  /* 0x00000000000d7919 */ /* 0x000e680000002100 */
[----:B------:R0:W-:Y:S04]  /*1c460*/  STL [R1+0x1734], RZ ;  /* 0x001734ff01007387 */ /* 0x0001e80000100800 */
[----:B------:R0:W-:Y:S04]  /*1c470*/  STL [R1+0x1738], RZ ;  /* 0x001738ff01007387 */ /* 0x0001e80000100800 */
[----:B------:R0:W-:Y:S04]  /*1c480*/  STL [R1+0x173c], RZ ;  /* 0x00173cff01007387 */ /* 0x0001e80000100800 */
[----:B------:R0:W-:Y:S04]  /*1c490*/  STL [R1+0x16e0], RZ ;  /* 0x0016e0ff01007387 */ /* 0x0001e80000100800 */
[----:B------:R0:W-:Y:S04]  /*1c4a0*/  STL [R1+0x16e4], RZ ;  /* 0x0016e4ff01007387 */ /* 0x0001e80000100800 */
[----:B------:R0:W-:Y:S01]  /*1c4b0*/  STL [R1+0x16e8], RZ ;  /* 0x0016e8ff01007387 */ /* 0x0001e20000100800 */
[C---:B-1----:R-:W-:Y:S01]  /*1c4c0*/  IMAD.SHL.U32 R29, R13.reuse, 0x2, RZ ;  /* 0x000000020d1d7824 */ /* 0x042fe200078e00ff */
[----:B------:R-:W-:-:S02]  /*1c4d0*/  LOP3.LUT R14, R13, 0x7, RZ, 0xc0, !PT ;  /* 0x000000070d0e7812 */ /* 0x000fc400078ec0ff */
[----:B------:R0:W-:Y:S01]  /*1c4e0*/  STL [R1+0x16ec], RZ ;  /* 0x0016ecff01007387 */ /* 0x0001e20000100800 */
[----:B------:R-:W-:Y:S02]  /*1c4f0*/  SHF.R.S32.HI R13, RZ, 0x1f, R16 ;  /* 0x0000001fff0d7819 */ /* 0x000fe40000011410 */
[----:B------:R-:W-:Y:S01]  /*1c500*/  LOP3.LUT R29, R29, 0x10, RZ, 0xc0, !PT ;  /* 0x000000101d1d7812 */ /* 0x000fe200078ec0ff */
[----:B------:R0:W-:Y:S01]  /*1c510*/  STL [R1+0x16a0], RZ ;  /* 0x0016a0ff01007387 */ /* 0x0001e20000100800 */
[----:B------:R-:W-:Y:S01]  /*1c520*/  IMAD R14, R14, 0x410, RZ ;  /* 0x000004100e0e7824 */ /* 0x000fe200078e02ff */
[----:B------:R-:W-:Y:S02]  /*1c530*/  LEA.HI R13, R13, R16, RZ, 0x6 ;  /* 0x000000100d0d7211 */ /* 0x000fe400078f30ff */
[----:B------:R0:W-:Y:S02]  /*1c540*/  STL [R1+0x16a4], RZ ;  /* 0x0016a4ff01007387 */ /* 0x0001e40000100800 */
[----:B------:R-:W-:-:S02]  /*1c550*/  SHF.R.S32.HI R5, RZ, 0x6, R13 ;  /* 0x00000006ff057819 */ /* 0x000fc4000001140d */
[----:B------:R-:W1:Y:S01]  /*1c560*/  S2R R15, SR_TID.X ;  /* 0x00000000000f7919 */ /* 0x000e620000002100 */
[C---:B------:R-:W-:Y:S02]  /*1c570*/  LOP3.LUT R5, R2.reuse, 0x40, RZ, 0x3c, !PT ;  /* 0x0000004002057812 */ /* 0x040fe400078e3cff */
[----:B------:R-:W-:Y:S01]  /*1c580*/  LOP3.LUT R5, R2, 0x70, RZ, 0x3c, !PT ;  /* 0x0000007002057812 */ /* 0x000fe200078e3cff */
[----:B------:R0:W-:Y:S04]  /*1c590*/  STL [R1+0x16a8], RZ ;  /* 0x0016a8ff01007387 */ /* 0x0001e80000100800 */
[----:B------:R0:W-:Y:S04]  /*1c5a0*/  STL [R1+0x16ac], RZ ;  /* 0x0016acff01007387 */ /* 0x0001e80000100800 */
[----:B------:R0:W-:Y:S04]  /*1c5b0*/  STL [R1+0x1680], RZ ;  /* 0x001680ff01007387 */ /* 0x0001e80000100800 */
[----:B------:R0:W-:Y:S04]  /*1c5c0*/  STL [R1+0x1684], RZ ;  /* 0x001684ff01007387 */ /* 0x0001e80000100800 */
[----:B------:R0:W-:Y:S04]  /*1c5d0*/  STL [R1+0x1688], RZ ;  /* 0x001688ff01007387 */ /* 0x0001e80000100800 */
[----:B------:R0:W-:Y:S01]  /*1c5e0*/  STL [R1+0x168c], RZ ;  /* 0x00168cff01007387 */ /* 0x0001e20000100800 */
[----:B-1----:R-:W-:-:S03]  /*1c5f0*/  LOP3.LUT R29, R29, 0x20, R15, 0xf8, !PT ;  /* 0x000000201d1d7812 */ /* 0x002fc600078ef80f */
[----:B------:R0:W-:Y:S01]  /*1c600*/  STL [R1+0x10e0], RZ ;  /* 0x0010e0ff01007387 */ /* 0x0001e20000100800 */
[----:B------:R-:W-:-:S03]  /*1c610*/  LOP3.LUT R29, R14, R29, RZ, 0x3c, !PT ;  /* 0x0000001d0e1d7212 */ /* 0x000fc600078e3cff */
[----:B------:R0:W-:Y:S01]  /*1c620*/  STL [R1+0x10e4], RZ ;  /* 0x0010e4ff01007387 */ /* 0x0001e20000100800 */
[----:B------:R-:W-:Y:S02]  /*1c630*/  LOP3.LUT R28, R29, 0x2000, R4, 0xf8, !PT ;  /* 0x000020001d1c7812 */ /* 0x000fe400078ef804 */
[C---:B------:R-:W-:Y:S01]  /*1c640*/  LOP3.LUT R4, R2.reuse, 0x10, RZ, 0x3c, !PT ;  /* 0x0000001002047812 */ /* 0x040fe200078e3cff */
[----:B------:R0:W-:Y:S01]  /*1c650*/  STL [R1+0x10e8], RZ ;  /* 0x0010e8ff01007387 */ /* 0x0001e20000100800 */
[C---:B------:R-:W-:Y:S02]  /*1c660*/  LOP3.LUT R4, R2.reuse, 0x30, RZ, 0x3c, !PT ;  /* 0x0000003002047812 */ /* 0x040fe400078e3cff */
[----:B------:R-:W-:Y:S01]  /*1c670*/  LOP3.LUT R4, R2, 0x50, RZ, 0x3c, !PT ;  /* 0x0000005002047812 */ /* 0x000fe200078e3cff */
        /* <DEDUP_REMOVED lines=33> */
[----:B-1----:R-:W-:-:S03]  /*1c890*/  LOP3.LUT R29, R29, 0x7, RZ, 0xc0, !PT ;  /* 0x000000071d1d7812 */ /* 0x002fc600078ec0ff */
[----:B------:R0:W-:Y:S02]  /*1c8a0*/  STL [R1+0x10bc], RZ ;  /* 0x0010bcff01007387 */ /* 0x0001e40000100800 */
[----:B------:R-:W-:Y:S02]  /*1c8b0*/  IMAD R29, R29, 0x90, RZ ;  /* 0x000000901d1d7824 */ /* 0x000fe400078e02ff */
[----:B------:R0:W-:Y:S03]  /*1c8c0*/  STL [R1+0x420], RZ ;  /* 0x000420ff01007387 */ /* 0x0001e60000100800 */
[----:B------:R-:W-:Y:S01]  /*1c8d0*/  LOP3.LUT R29, R29, 0x30, R12, 0x78, !PT ;  /* 0x000000301d1d7812 */ /* 0x000fe200078e780c */
[----:B------:R0:W-:Y:S03]  /*1c8e0*/  STL [R1+0x424], RZ ;  /* 0x000424ff01007387 */ /* 0x0001e60000100800 */
[----:B------:R-:W-:Y:S01]  /*1c8f0*/  LOP3.LUT R4, R29, 0x40, RZ, 0x3c, !PT ;  /* 0x000000401d047812 */ /* 0x000fe200078e3cff */
[----:B------:R0:W-:Y:S01]  /*1c900*/  STL [R1+0x428], RZ ;  /* 0x000428ff01007387 */ /* 0x0001e20000100800 */
[----:B------:R-:W-:-:S03]  /*1c910*/  LOP3.LUT R29, R28, 0x40, RZ, 0x3c, !PT ;  /* 0x000000401c1d7812 */ /* 0x000fc600078e3cff */
        /* <DEDUP_REMOVED lines=8> */
[----:B------:R0:W-:Y:S02]  /*1c9a0*/  STL [R1+0x4c], RZ ;  /* 0x00004cff01007387 */ /* 0x0001e40000100800 */
.L_x_3:
[----:B0-----:R-:W2:Y:S04]  /*1c9b0*/  LDL.64 R6, [R1+0x1b40] ;  /* 0x001b400001067983 */ /* 0x001ea80000100a00 */
[----:B--2---:R1:W-:Y:S04]  /*1c9c0*/  STL [R1+0x8260], R7 ;  /* 0x0082600701007387 */ /* 0x0043e80000100800 */
[----:B-1----:R-:W2:Y:S01]  /*1c9d0*/  LDL R7, [R1+0x1b68] ;  /* 0x001b680001077983 */ /* 0x002ea20000100800 */
[----:B------:R-:W-:-:S03]  /*1c9e0*/  IMAD.MOV.U32 R4, RZ, RZ, -0x40 ;  /* 0xffffffc0ff047424 */ /* 0x000fc600078e00ff */
[----:B------:R-:W-:Y:S04]  /*1c9f0*/  STL [R1+0x7b64], R2 ;  /* 0x007b640201007387 */ /* 0x000fe80000100800 */
        /* <DEDUP_REMOVED lines=73> */
[----:B------:R-:W-:Y:S01]  /*1ce90*/  STL [R1+0x7c8c], R2 ;  /* 0x007c8c0201007387 */ /* 0x000fe20000100800 */
[----:B--2---:R-:W-:-:S03]  /*1cea0*/  IMAD R4, R7, R4, c[0x0][0x180] ;  /* 0x0000600007047624 */ /* 0x004fc600078e0204 */
        /* <DEDUP_REMOVED lines=373> */
[----:B------:R1:W-:Y:S04]  /*1e600*/  STL [R1+0x825c], R26 ;  /* 0x00825c1a01007387 */ /* 0x0003e80000100800 */
        /* <DEDUP_REMOVED lines=100> */
[----:B------:R-:W2:Y:S01]  /*1ec50*/  LDL.LU R7, [R1+0x8260] ;  /* 0x0082600001077983 */ /* 0x000ea20000300800 */
[----:B------:R-:W-:-:S02]  /*1ec60*/  ISETP.GT.AND P0, PT, R4, RZ, PT ;  /* 0x000000ff0400720c */ /* 0x000fc40003f04270 */
[----:B-1----:R-:W-:Y:S02]  /*1ec70*/  PRMT R26, RZ, 0x7610, R26 ;  /* 0x00007610ff1a7816 */ /* 0x002fe4000000001a */
[----:B------:R-:W-:Y:S02]  /*1ec80*/  PRMT R2, RZ, 0x7610, R2 ;  /* 0x00007610ff027816 */ /* 0x000fe40000000002 */
[----:B------:R-:W-:-:S07]  /*1ec90*/  PRMT R27, RZ, 0x7610, R27 ;  /* 0x00007610ff1b7816 */ /* 0x000fce000000001b */
[----:B--2---:R-:W2:Y:S04]  /*1eca0*/  @P0 LDG.E.U16 R26, [R6.64] ;  /* 0x00000006061a0981 */ /* 0x004ea8000c1e1500 */
[----:B--2---:R1:W-:Y:S04]  /*1ecb0*/  STL [R1+0xaf8], R26 ;  /* 0x000af81a01007387 */ /* 0x0043e80000100800 */
[----:B-1----:R-:W2:Y:S04]  /*1ecc0*/  LDL.LU R26, [R1+0x825c] ;  /* 0x00825c00011a7983 */ /* 0x002ea80000300800 */
[----:B------:R-:W3:Y:S04]  /*1ecd0*/  LDL.64 R6, [R1+0x1b38] ;  /* 0x001b380001067983 */ /* 0x000ee80000100a00 */
[----:B---3--:R-:W3:Y:S04]  /*1ece0*/  @P0 LDG.E.U16 R2, [R6.64] ;  /* 0x0000000606020981 */ /* 0x008ee8000c1e1500 */
[----:B---3--:R1:W-:Y:S04]  /*1ecf0*/  STL [R1+0xaf4], R2 ;  /* 0x000af40201007387 */ /* 0x0083e80000100800 */
[----:B-1----:R-:W3:Y:S04]  /*1ed00*/  LDL.LU R2, [R1+0x8258] ;  /* 0x0082580001027983 */ /* 0x002ee80000300800 */
[----:B------:R-:W4:Y:S01]  /*1ed10*/  LDL.64 R6, [R1+0x1b30] ;  /* 0x001b300001067983 */ /* 0x000f220000100a00 */
[----:B---3--:R-:W-:-:S03]  /*1ed20*/  PRMT R2, RZ, 0x7610, R2 ;  /* 0x00007610ff027816 */ /* 0x008fc60000000002 */
[----:B----4-:R-:W3:Y:S04]  /*1ed30*/  @P0 LDG.E.U16 R27, [R6.64] ;  /* 0x00000006061b0981 */ /* 0x010ee8000c1e1500 */
        /* <DEDUP_REMOVED lines=8> */
[----:B------:R-:W-:-:S02]  /*1edc0*/  ISETP.GT.AND P1, PT, R4, 0x1, PT ;  /* 0x000000010400780c */ /* 0x000fc40003f24270 */
[----:B---3--:R-:W-:Y:S01]  /*1edd0*/  PRMT R2, RZ, 0x7610, R2 ;  /* 0x00007610ff027816 */ /* 0x008fe20000000002 */
        /* <DEDUP_REMOVED lines=18> */
[----:B------:R-:W4:Y:S04]  /*1ef00*/  LDL R6, [R1+0x27d8] ;  /* 0x0027d80001067983 */ /* 0x000f280000100800 */
[----:B------:R-:W4:Y:S01]  /*1ef10*/  LDL R7, [R1+0x27dc] ;  /* 0x0027dc0001077983 */ /* 0x000f220000100800 */
[----:B---3--:R-:W-:-:S02]  /*1ef20*/  PRMT R2, RZ, 0x7610, R2 ;  /* 0x00007610ff027816 */ /* 0x008fc40000000002 */
[----:B----4-:R-:W-:-:S04]  /*1ef30*/  @P1 LOP3.LUT R7, R7, R6, RZ, 0x3c, !PT ;  /* 0x0000000607071212 */ /* 0x010fc800078e3cff */
[----:B------:R-:W-:-:S04]  /*1ef40*/  @P1 LOP3.LUT R6, R7, R6, RZ, 0x3c, !PT ;  /* 0x0000000607061212 */ /* 0x000fc800078e3cff */
[----:B------:R-:W-:-:S05]  /*1ef50*/  @P1 LOP3.LUT R7, R7, R6, RZ, 0x3c, !PT ;  /* 0x0000000607071212 */ /* 0x000fca00078e3cff */
[----:B------:R-:W3:Y:S04]  /*1ef60*/  @P1 LDG.E.U16 R27, [R6.64] ;  /* 0x00000006061b1981 */ /* 0x000ee8000c1e1500 */
        /* <DEDUP_REMOVED lines=31> */
[----:B------:R-:W-:-:S02]  /*1f160*/  ISETP.GT.AND P0, PT, R4, 0x2, PT ;  /* 0x000000020400780c */ /* 0x000fc40003f04270 */
[----:B---3--:R-:W-:Y:S02]  /*1f170*/  PRMT R2, RZ, 0x7610, R2 ;  /* 0x00007610ff027816 */ /* 0x008fe40000000002 */
        /* <DEDUP_REMOVED lines=1300> */
[----:B-1----:R-:W3:Y:S01]  /*242c0*/  LDL.LU R27, [R1+0x7ff4] ;  /* 0x007ff400011b7983 */ /* 0x002ee20000300800 */
[----:B------:R-:W4:Y:S02]  /*242d0*/  LDL R6, [R1+0x2340] ;  /* 0x0023400001067983 */ /* 0x000f240000100800 */
        /* <DEDUP_REMOVED lines=184> */
[----:B------:R-:W-:-:S02]  /*24e60*/  PRMT R28, RZ, 0x7610, R28 ;  /* 0x00007610ff1c7816 */ /* 0x000fc4000000001c */
[----:B----4-:R-:W-:-:S04]  /*24e70*/  @P1 LOP3.LUT R7, R7, R6, RZ, 0x3c, !PT ;  /* 0x0000000607071212 */ /* 0x010fc800078e3cff */
[----:B------:R-:W-:-:S04]  /*24e80*/  @P1 LOP3.LUT R6, R7, R6, RZ, 0x3c, !PT ;  /* 0x0000000607061212 */ /* 0x000fc800078e3cff */
[----:B------:R-:W-:-:S05]  /*24e90*/  @P1 LOP3.LUT R7, R7, R6, RZ, 0x3c, !PT ;  /* 0x0000000607071212 */ /* 0x000fca00078e3cff */
[----:B------:R-:W4:Y:S04]  /*24ea0*/  @P1 LDG.E.U16 R2, [R6.64] ;  /* 0x0000000606021981 */ /* 0x000f28000c1e1500 */
[----:B----4-:R1:W-:Y:S04]  /*24eb0*/  STL [R1+0x5bc], R2 ;  /* 0x0005bc0201007387 */ /* 0x0103e80000100800 */
[----:B-1----:R-:W4:Y:S01]  /*24ec0*/  LDL.LU R2, [R1+0x7fa0] ;  /* 0x007fa00001027983 */ /* 0x002f220000300800 */
[----:B------:R-:W2:Y:S02]  /*24ed0*/  LDL R6, [R1+0x2298] ;  /* 0x0022980001067983 */ /* 0x000ea40000100800 */
[----:B------:R-:W2:Y:S01]  /*24ee0*/  LDL R7, [R1+0x229c] ;  /* 0x00229c0001077983 */ /* 0x000ea20000100800 */
[----:B----4-:R-:W-:-:S02]  /*24ef0*/  PRMT R2, RZ, 0x7610, R2 ;  /* 0x00007610ff027816 */ /* 0x010fc40000000002 */
[----:B--2---:R-:W-:-:S04]  /*24f00*/  @P0 LOP3.LUT R7, R7, R6, RZ, 0x3c, !PT ;  /* 0x0000000607070212 */ /* 0x004fc800078e3cff */
[----:B------:R-:W-:-:S04]  /*24f10*/  @P0 LOP3.LUT R6, R7, R6, RZ, 0x3c, !PT ;  /* 0x0000000607060212 */ /* 0x000fc800078e3cff */
[----:B------:R-:W-:-:S05]  /*24f20*/  @P0 LOP3.LUT R7, R7, R6, RZ, 0x3c, !PT ;  /* 0x0000000607070212 */ /* 0x000fca00078e3cff */
[----:B------:R1:W2:Y:S04]  /*24f30*/  @P0 LDG.E.U16 R28, [R6.64] ;  /* 0x00000006061c0981 */ /* 0x0002a8000c1e1500 */
[----:B-1----:R-:W4:Y:S04]  /*24f40*/  LDL R6, [R1+0x2290] ;  /* 0x0022900001067983 */ /* 0x002f280000100800 */
[----:B------:R-:W4:Y:S01]  /*24f50*/  LDL R7, [R1+0x2294] ;  /* 0x0022940001077983 */ /* 0x000f220000100800 */
[----:B---3--:R-:W-:-:S03]  /*24f60*/  PRMT R27, RZ, 0x7610, R27 ;  /* 0x00007610ff1b7816 */ /* 0x008fc6000000001b */
[----:B--2---:R-:W-:Y:S01]  /*24f70*/  STL [R1+0x79fc], R28 ;  /* 0x0079fc1c01007387 */ /* 0x004fe20000100800 */
[----:B----4-:R-:W-:-:S04]  /*24f80*/  @P0 LOP3.LUT R7, R7, R6, RZ, 0x3c, !PT ;  /* 0x0000000607070212 */ /* 0x010fc800078e3cff */
[----:B------:R-:W-:-:S04]  /*24f90*/  @P0 LOP3.LUT R6, R7, R6, RZ, 0x3c, !PT ;  /* 0x0000000607060212 */ /* 0x000fc800078e3cff */
[----:B------:R-:W-:-:S05]  /*24fa0*/  @P0 LOP3.LUT R7, R7, R6, RZ, 0x3c, !PT ;  /* 0x0000000607070212 */ /* 0x000fca00078e3cff */
[----:B------:R-:W2:Y:S04]  /*24fb0*/  @P0 LDG.E.U16 R2, [R6.64] ;  /* 0x0000000606020981 */ /* 0x000ea8000c1e1500 */
[----:B--2---:R1:W-:Y:S04]  /*24fc0*/  STL [R1+0xa48], R2 ;  /* 0x000a480201007387 */ /* 0x0043e80000100800 */
[----:B-1----:R-:W2:Y:S01]  /*24fd0*/  LDL.LU R2, [R1+0x7f9c] ;  /* 0x007f9c0001027983 */ /* 0x002ea20000300800 */
[----:B------:R-:W3:Y:S02]  /*24fe0*/  LDL R6, [R1+0x2288] ;  /* 0x0022880001067983 */ /* 0x000ee40000100800 */
[----:B------:R-:W3:Y:S01]  /*24ff0*/  LDL R7, [R1+0x228c] ;  /* 0x00228c0001077983 */ /* 0x000ee20000100800 */
[----:B--2---:R-:W-:-:S02]  /*25000*/  PRMT R2, RZ, 0x7610, R2 ;  /* 0x00007610ff027816 */ /* 0x004fc40000000002 */
[----:B---3--:R-:W-:-:S04]  /*25010*/  @P0 LOP3.LUT R7, R7, R6, RZ, 0x3c, !PT ;  /* 0x0000000607070212 */ /* 0x008fc800078e3cff */
        /* <DEDUP_REMOVED lines=16> */
[----:B------:R-:W-:-:S02]  /*25120*/  ISETP.GT.AND P1, PT, R4, 0x17, PT ;  /* 0x000000170400780c */ /* 0x000fc40003f24270 */
[----:B--2---:R-:W-:Y:S02]  /*25130*/  PRMT R2, RZ, 0x7610, R2 ;  /* 0x00007610ff027816 */ /* 0x004fe40000000002 */
        /* <DEDUP_REMOVED lines=1393> */
[----:B------:R-:W3:Y:S02]  /*2a850*/  LDL R7, [R1+0x1db4] ;  /* 0x001db40001077983 */ /* 0x000ee40000100800 */
[----:B---3--:R-:W-:-:S04]  /*2a860*/  @P1 LOP3.LUT R7, R7, R6, RZ, 0x3c, !PT ;  /* 0x0000000607071212 */ /* 0x008fc800078e3cff */
        /* <DEDUP_REMOVED lines=878> */
[----:B------:R1:W4:Y:S04]  /*2df50*/  @P1 LDG.E.U16 R28, [R6.64] ;  /* 0x00000006061c1981 */ /* 0x000328000c1e1500 */
[----:B-1----:R-:W2:Y:S04]  /*2df60*/  LDL R6, [R1+0x2898] ;  /* 0x0028980001067983 */ /* 0x002ea80000100800 */
[----:B------:R-:W2:Y:S01]  /*2df70*/  LDL R7, [R1+0x28a4] ;  /* 0x0028a40001077983 */ /* 0x000ea20000100800 */
[----:B---3--:R-:W-:-:S03]  /*2df80*/  PRMT R2, RZ, 0x7610, R2 ;  /* 0x00007610ff027816 */ /* 0x008fc60000000002 */
[----:B----4-:R-:W-:Y:S01]  /*2df90*/  STL [R1+0x7a3c], R28 ;  /* 0x007a3c1c01007387 */ /* 0x010fe20000100800 */
[----:B--2---:R-:W-:-:S04]  /*2dfa0*/  @P1 LOP3.LUT R7, R7, R6, RZ, 0x3c, !PT ;  /* 0x0000000607071212 */ /* 0x004fc800078e3cff */
        /* <DEDUP_REMOVED lines=172> */
[----:B------:R-:W-:-:S02]  /*2ea70*/  PRMT R27, RZ, 0x7610, R27 ;  /* 0x00007610ff1b7816 */ /* 0x000fc4000000001b */
        /* <DEDUP_REMOVED lines=17> */
[----:B------:R-:W-:-:S02]  /*2eb90*/  PRMT R25, RZ, 0x7610, R25 ;  /* 0x00007610ff197816 */ /* 0x000fc40000000019 */
[----:B--2---:R-:W-:-:S04]  /*2eba0*/  @P0 LOP3.LUT R7, R7, R6, RZ, 0x3c, !PT ;  /* 0x0000000607070212 */ /* 0x004fc800078e3cff */
[----:B------:R-:W-:-:S04]  /*2ebb0*/  @P0 LOP3.LUT R6, R7, R6, RZ, 0x3c, !PT ;  /* 0x0000000607060212 */ /* 0x000fc800078e3cff */
[----:B------:R-:W-:-:S05]  /*2ebc0*/  @P0 LOP3.LUT R7, R7, R6, RZ, 0x3c, !PT ;  /* 0x0000000607070212 */ /* 0x000fca00078e3cff */
[----:B------:R-:W2:Y:S04]  /*2ebd0*/  @P0 LDG.E.U16 R25, [R6.64] ;  /* 0x0000000606190981 */ /* 0x000ea8000c1e1500 */
[----:B--2---:R1:W-:Y:S04]  /*2ebe0*/  STL [R1+0x6c], R25 ;  /* 0x00006c1901007387 */ /* 0x0043e80000100800 */
[----:B-1----:R-:W2:Y:S01]  /*2ebf0*/  LDL.LU R25, [R1+0x7b58] ;  /* 0x007b580001197983 */ /* 0x002ea20000300800 */
        /* <DEDUP_REMOVED lines=30> */
[----:B------:R-:W-:Y:S02]  /*2ede0*/  ISETP.GT.AND P1, PT, R4, 0x39, PT ;  /* 0x000000390400780c */ /* 0x000fe40003f24270 */
        /* <DEDUP_REMOVED lines=48> */
[----:B------:R1:W2:Y:S04]  /*2f0f0*/  @P1 LDG.E.U16 R29, [R6.64] ;  /* 0x00000006061d1981 */ /* 0x0002a8000c1e1500 */
[----:B-1----:R-:W3:Y:S04]  /*2f100*/  LDL R6, [R1+0x2990] ;  /* 0x0029900001067983 */ /* 0x002ee80000100800 */
[----:B------:R-:W3:Y:S01]  /*2f110*/  LDL R7, [R1+0x299c] ;  /* 0x00299c0001077983 */ /* 0x000ee20000100800 */
[----:B------:R-:W-:-:S03]  /*2f120*/  PRMT R16, RZ, 0x7610, R16 ;  /* 0x00007610ff107816 */ /* 0x000fc60000000010 */
[----:B--2---:R1:W-:Y:S04]  /*2f130*/  STL [R1+0x38], R29 ;  /* 0x0000381d01007387 */ /* 0x0043e80000100800 */
[----:B-1----:R-:W2:Y:S01]  /*2f140*/  LDL R29, [R1+0x29c4] ;  /* 0x0029c400011d7983 */ /* 0x002ea20000100800 */
[----:B---3--:R-:W-:-:S04]  /*2f150*/  @P1 LOP3.LUT R7, R7, R6, RZ, 0x3c, !PT ;  /* 0x0000000607071212 */ /* 0x008fc800078e3cff */
[----:B------:R-:W-:-:S04]  /*2f160*/  @P1 LOP3.LUT R6, R7, R6, RZ, 0x3c, !PT ;  /* 0x0000000607061212 */ /* 0x000fc800078e3cff */
[----:B------:R-:W-:-:S05]  /*2f170*/  @P1 LOP3.LUT R7, R7, R6, RZ, 0x3c, !PT ;  /* 0x0000000607071212 */ /* 0x000fca00078e3cff */
[----:B------:R-:W3:Y:S04]  /*2f180*/  @P1 LDG.E.U16 R16, [R6.64] ;  /* 0x0000000606101981 */ /* 0x000ee8000c1e1500 */
[----:B---3--:R1:W-:Y:S04]  /*2f190*/  STL [R1+0x34], R16 ;  /* 0x0000341001007387 */ /* 0x0083e80000100800 */
[----:B-1----:R-:W3:Y:S01]  /*2f1a0*/  LDL.LU R16, [R1+0x7b34] ;  /* 0x007b340001107983 */ /* 0x002ee20000300800 */
        /* <DEDUP_REMOVED lines=34> */
[----:B------:R-:W2:Y:S01]  /*2f3d0*/  @P0 LDG.E.U16 R12, [R6.64] ;  /* 0x00000006060c0981 */ /* 0x000ea2000c1e1500 */
[----:B------:R-:W-:-:S03]  /*2f3e0*/  PRMT R11, RZ, 0x7610, R11 ;  /* 0x00007610ff0b7816 */ /* 0x000fc6000000000b */
[----:B--2---:R1:W-:Y:S04]  /*2f3f0*/  STL [R1+0x24], R12 ;  /* 0x0000240c01007387 */ /* 0x0043e80000100800 */
[----:B-1----:R-:W2:Y:S01]  /*2f400*/  LDL.LU R12, [R1+0x7b24] ;  /* 0x007b2400010c7983 */ /* 0x002ea20000300800 */
[----:B------:R-:W2:Y:S02]  /*2f410*/  LDL R7, [R1+0x29b8] ;  /* 0x0029b80001077983 */ /* 0x000ea40000100800 */
[----:B------:R-:W-:Y:S02]  /*2f420*/  @P0 IMAD.MOV.U32 R6, RZ, RZ, R29 ;  /* 0x000000ffff060224 */ /* 0x000fe400078e001d */
[----:B------:R-:W3:Y:S04]  /*2f430*/  LDL R29, [R1+0x29ec] ;  /* 0x0029ec00011d7983 */ /* 0x000ee80000100800 */
[----:B--2---:R-:W2:Y:S04]  /*2f440*/  @P0 LDG.E.U16 R11, [R6.64] ;  /* 0x00000006060b0981 */ /* 0x004ea8000c1e1500 */
        /* <DEDUP_REMOVED lines=21> */
[----:B--2---:R-:W-:Y:S01]  /*2f5a0*/  STL [R1+0x7ac8], R3 ;  /* 0x007ac80301007387 */ /* 0x004fe20000100800 */
        /* <DEDUP_REMOVED lines=12> */
[----:B------:R-:W3:Y:S01]  /*2f670*/  @P0 LDG.E.U16 R8, [R6.64] ;  /* 0x0000000606080981 */ /* 0x000ee2000c1e1500 */
[----:B------:R-:W-:-:S03]  /*2f680*/  PRMT R3, RZ, 0x7610, R3 ;  /* 0x00007610ff037816 */ /* 0x000fc60000000003 */
[----:B---3--:R1:W-:Y:S04]  /*2f690*/  STL [R1+0x10], R8 ;  /* 0x0000100801007387 */ /* 0x0083e80000100800 */
[----:B-1----:R-:W3:Y:S01]  /*2f6a0*/  LDL.LU R8, [R1+0x7b14] ;  /* 0x007b140001087983 */ /* 0x002ee20000300800 */
[----:B------:R-:W2:Y:S02]  /*2f6b0*/  LDL R7, [R1+0x29e0] ;  /* 0x0029e00001077983 */ /* 0x000ea40000100800 */
[----:B------:R-:W-:Y:S01]  /*2f6c0*/  @P0 IMAD.MOV.U32 R6, RZ, RZ, R29 ;  /* 0x000000ffff060224 */ /* 0x000fe200078e001d */
[----:B------:R-:W-:Y:S02]  /*2f6d0*/  ISETP.GT.AND P1, PT, R4, 0x3b, PT ;  /* 0x0000003b0400780c */ /* 0x000fe40003f24270 */
[----:B------:R-:W-:Y:S01]  /*2f6e0*/  PRMT R5, RZ, 0x7610, R5 ;  /* 0x00007610ff057816 */ /* 0x000fe20000000005 */
[----:B------:R-:W3:Y:S04]  /*2f6f0*/  LDL R29, [R1+0x2a08] ;  /* 0x002a0800011d7983 */ /* 0x000ee80000100800 */
[----:B--2---:R1:W2:Y:S04]  /*2f700*/  @P0 LDG.E.U16 R3, [R6.64] ;  /* 0x0000000606030981 */ /* 0x0042a8000c1e1500 */
[----:B-1----:R-:W2:Y:S04]  /*2f710*/  LDL R6, [R1+0x29e8] ;  /* 0x0029e80001067983 */ /* 0x002ea80000100800 */
[----:B------:R-:W2:Y:S02]  /*2f720*/  LDL R7, [R1+0x29f4] ;  /* 0x0029f40001077983 */ /* 0x000ea40000100800 */
[----:B--2---:R-:W-:-:S04]  /*2f730*/  @P1 LOP3.LUT R7, R7, R6, RZ, 0x3c, !PT ;  /* 0x0000000607071212 */ /* 0x004fc800078e3cff */
[----:B------:R-:W-:-:S04]  /*2f740*/  @P1 LOP3.LUT R6, R7, R6, RZ, 0x3c, !PT ;  /* 0x0000000607061212 */ /* 0x000fc800078e3cff */
[----:B------:R-:W-:-:S05]  /*2f750*/  @P1 LOP3.LUT R7, R7, R6, RZ, 0x3c, !PT ;  /* 0x0000000607071212 */ /* 0x000fca00078e3cff */
[----:B------:R-:W2:Y:S04]  /*2f760*/  @P1 LDG.E.U16 R5, [R6.64] ;  /* 0x0000000606051981 */ /* 0x000ea8000c1e1500 */
[----:B------:R1:W-:Y:S04]  /*2f770*/  STL [R1+0xc], R3 ;  /* 0x00000c0301007387 */ /* 0x0003e80000100800 */
[----:B-1----:R-:W3:Y:S04]  /*2f780*/  LDL R3, [R1+0x2a14] ;  /* 0x002a140001037983 */ /* 0x002ee80000100800 */
        /* <DEDUP_REMOVED lines=9> */
[----:B--2---:R-:W-:Y:S01]  /*2f820*/  STL [R1+0x4], R2 ;  /* 0x0000040201007387 */ /* 0x004fe20000100800 */
[----:B------:R-:W2:Y:S02]  /*2f830*/  LDL R6, [R1+0x29f8] ;  /* 0x0029f80001067983 */ /* 0x000ea40000100800 */
[----:B------:R-:W2:Y:S01]  /*2f840*/  LDL R7, [R1+0x2a04] ;  /* 0x002a040001077983 */ /* 0x000ea20000100800 */
[----:B------:R-:W-:Y:S02]  /*2f850*/  PRMT R28, RZ, 0x7610, R28 ;  /* 0x00007610ff1c7816 */ /* 0x000fe4000000001c */
[----:B--2---:R-:W-:-:S04]  /*2f860*/  @P1 LOP3.LUT R7, R7, R6, RZ, 0x3c, !PT ;  /* 0x0000000607071212 */ /* 0x004fc800078e3cff */
[----:B------:R-:W-:-:S04]  /*2f870*/  @P1 LOP3.LUT R6, R7, R6, RZ, 0x3c, !PT ;  /* 0x0000000607061212 */ /* 0x000fc800078e3cff */
[----:B------:R-:W-:-:S05]  /*2f880*/  @P1 LOP3.LUT R7, R7, R6, RZ, 0x3c, !PT ;  /* 0x0000000607071212 */ /* 0x000fca00078e3cff */
[----:B------:R1:W2:Y:S04]  /*2f890*/  @P1 LDG.E.U16 R28, [R6.64] ;  /* 0x00000006061c1981 */ /* 0x0002a8000c1e1500 */
[----:B-1----:R-:W2:Y:S04]  /*2f8a0*/  LDL R6, [R1+0x2a00] ;  /* 0x002a000001067983 */ /* 0x002ea80000100800 */
[----:B------:R-:W2:Y:S01]  /*2f8b0*/  LDL R7, [R1+0x2a0c] ;  /* 0x002a0c0001077983 */ /* 0x000ea20000100800 */
[----:B------:R-:W-:Y:S02]  /*2f8c0*/  PRMT R27, RZ, 0x7610, R27 ;  /* 0x00007610ff1b7816 */ /* 0x000fe4000000001b */
[----:B--2---:R-:W-:-:S04]  /*2f8d0*/  @P1 LOP3.LUT R7, R7, R6, RZ, 0x3c, !PT ;  /* 0x0000000607071212 */ /* 0x004fc800078e3cff */
[----:B------:R-:W-:-:S04]  /*2f8e0*/  @P1 LOP3.LUT R6, R7, R6, RZ, 0x3c, !PT ;  /* 0x0000000607061212 */ /* 0x000fc800078e3cff */
[----:B------:R-:W-:-:S05]  /*2f8f0*/  @P1 LOP3.LUT R7, R7, R6, RZ, 0x3c, !PT ;  /* 0x0000000607071212 */ /* 0x000fca00078e3cff */
[----:B------:R3:W2:Y:S01]  /*2f900*/  @P1 LDG.E.U16 R27, [R6.64] ;  /* 0x00000006061b1981 */ /* 0x0006a2000c1e1500 */
[----:B----4-:R-:W-:-:S03]  /*2f910*/  PRMT R26, RZ, 0x7610, R26 ;  /* 0x00007610ff1a7816 */ /* 0x010fc6000000001a */
[----:B------:R1:W-:Y:S01]  /*2f920*/  STL [R1+0x7a98], R28 ;  /* 0x007a981c01007387 */ /* 0x0003e20000100800 */
[----:B---3--:R-:W-:Y:S02]  /*2f930*/  @P1 IMAD.MOV.U32 R6, RZ, RZ, R3 ;  /* 0x000000ffff061224 */ /* 0x008fe400078e0003 */
[----:B------:R-:W-:Y:S01]  /*2f940*/  @P1 IMAD.MOV.U32 R7, RZ, RZ, R29 ;  /* 0x000000ffff071224 */ /* 0x000fe200078e001d */
[----:B-1----:R-:W3:Y:S04]  /*2f950*/  LDL R28, [R1+0x2a24] ;  /* 0x002a2400011c7983 */ /* 0x002ee80000100800 */
[----:B------:R1:W4:Y:S04]  /*2f960*/  @P1 LDG.E.U16 R26, [R6.64] ;  /* 0x00000006061a1981 */ /* 0x000328000c1e1500 */
[----:B--2---:R2:W-:Y:S01]  /*2f970*/  STL [R1+0x7a9c], R27 ;  /* 0x007a9c1b01007387 */ /* 0x0045e20000100800 */
[----:B-1----:R-:W3:Y:S02]  /*2f980*/  LDL R6, [R1+0x2a10] ;  /* 0x002a100001067983 */ /* 0x002ee40000100800 */
[----:B------:R-:W3:Y:S01]  /*2f990*/  LDL R7, [R1+0x2a1c] ;  /* 0x002a1c0001077983 */ /* 0x000ee20000100800 */
[----:B------:R-:W-:-:S02]  /*2f9a0*/  PRMT R25, RZ, 0x7610, R25 ;  /* 0x00007610ff197816 */ /* 0x000fc40000000019 */
[----:B------:R-:W-:Y:S01]  /*2f9b0*/  PRMT R24, RZ, 0x7610, R24 ;  /* 0x00007610ff187816 */ /* 0x000fe20000000018 */
[----:B------:R-:W4:Y:S04]  /*2f9c0*/  LDL R29, [R1+0x2a28] ;  /* 0x002a2800011d7983 */ /* 0x000f280000100800 */
[----:B------:R-:W4:Y:S04]  /*2f9d0*/  LDL R3, [R1+0x2a34] ;  /* 0x002a340001037983 */ /* 0x000f280000100800 */
[----:B--2---:R-:W2:Y:S01]  /*2f9e0*/  LDL R27, [R1+0x2a18] ;  /* 0x002a1800011b7983 */ /* 0x004ea20000100800 */
[----:B---3--:R-:W-:-:S04]  /*2f9f0*/  @P1 LOP3.LUT R7, R7, R6, RZ, 0x3c, !PT ;  /* 0x0000000607071212 */ /* 0x008fc800078e3cff */
[----:B------:R-:W-:-:S04]  /*2fa00*/  @P1 LOP3.LUT R6, R7, R6, RZ, 0x3c, !PT ;  /* 0x0000000607061212 */ /* 0x000fc800078e3cff */
[----:B------:R-:W-:-:S05]  /*2fa10*/  @P1 LOP3.LUT R7, R7, R6, RZ, 0x3c, !PT ;  /* 0x0000000607071212 */ /* 0x000fca00078e3cff */
[----:B------:R1:W3:Y:S04]  /*2fa20*/  @P1 LDG.E.U16 R25, [R6.64] ;  /* 0x0000000606191981 */ /* 0x0002e8000c1e1500 */
[----:B----4-:R4:W-:Y:S01]  /*2fa30*/  STL [R1+0x7aa0], R26 ;  /* 0x007aa01a01007387 */ /* 0x0109e20000100800 */
[----:B-1----:R-:W-:Y:S02]  /*2fa40*/  @P1 IMAD.MOV.U32 R6, RZ, RZ, R28 ;  /* 0x000000ffff061224 */ /* 0x002fe400078e001c */
[----:B--2---:R-:W-:-:S05]  /*2fa50*/  @P1 IMAD.MOV.U32 R7, RZ, RZ, R27 ;  /* 0x000000ffff071224 */ /* 0x004fca00078e001b */
[----:B------:R1:W2:Y:S04]  /*2fa60*/  @P1 LDG.E.U16 R24, [R6.64] ;  /* 0x0000000606181981 */ /* 0x0002a8000c1e1500 */
[----:B---3--:R-:W-:Y:S01]  /*2fa70*/  STL [R1+0x7aa4], R25 ;  /* 0x007aa41901007387 */ /* 0x008fe20000100800 */
[----:B-1----:R-:W3:Y:S02]  /*2fa80*/  LDL R6, [R1+0x2a20] ;  /* 0x002a200001067983 */ /* 0x002ee40000100800 */
[----:B------:R-:W3:Y:S01]  /*2fa90*/  LDL R7, [R1+0x2a2c] ;  /* 0x002a2c0001077983 */ /* 0x000ee20000100800 */
[----:B------:R-:W-:Y:S02]  /*2faa0*/  ISETP.GT.AND P0, PT, R4, 0x3c, PT ;  /* 0x0000003c0400780c */ /* 0x000fe40003f04270 */
[----:B------:R-:W-:-:S02]  /*2fab0*/  PRMT R23, RZ, 0x7610, R23 ;  /* 0x00007610ff177816 */ /* 0x000fc40000000017 */
[----:B------:R-:W-:Y:S01]  /*2fac0*/  PRMT R22, RZ, 0x7610, R22 ;  /* 0x00007610ff167816 */ /* 0x000fe20000000016 */
[----:B------:R-:W2:Y:S04]  /*2fad0*/  LDL R28, [R1+0x2a30] ;  /* 0x002a3000011c7983 */ /* 0x000ea80000100800 */
[----:B------:R-:W2:Y:S04]  /*2fae0*/  LDL R27, [R1+0x2a3c] ;  /* 0x002a3c00011b7983 */ /* 0x000ea80000100800 */
[----:B----4-:R-:W4:Y:S01]  /*2faf0*/  LDL R26, [R1+0x2a44] ;  /* 0x002a4400011a7983 */ /* 0x010f220000100800 */
[----:B---3--:R-:W-:-:S04]  /*2fb00*/  @P1 LOP3.LUT R7, R7, R6, RZ, 0x3c, !PT ;  /* 0x0000000607071212 */ /* 0x008fc800078e3cff */
[----:B------:R-:W-:-:S04]  /*2fb10*/  @P1 LOP3.LUT R6, R7, R6, RZ, 0x3c, !PT ;  /* 0x0000000607061212 */ /* 0x000fc800078e3cff */
[----:B------:R-:W-:-:S05]  /*2fb20*/  @P1 LOP3.LUT R7, R7, R6, RZ, 0x3c, !PT ;  /* 0x0000000607071212 */ /* 0x000fca00078e3cff */
[----:B------:R1:W3:Y:S02]  /*2fb30*/  @P1 LDG.E.U16 R23, [R6.64] ;  /* 0x0000000606171981 */ /* 0x0002e4000c1e1500 */
[----:B-1----:R-:W-:Y:S02]  /*2fb40*/  @P0 IMAD.MOV.U32 R6, RZ, RZ, R3 ;  /* 0x000000ffff060224 */ /* 0x002fe400078e0003 */
[----:B------:R-:W-:-:S05]  /*2fb50*/  @P0 IMAD.MOV.U32 R7, RZ, RZ, R29 ;  /* 0x000000ffff070224 */ /* 0x000fca00078e001d */
[----:B------:R1:W4:Y:S04]  /*2fb60*/  @P0 LDG.E.U16 R22, [R6.64] ;  /* 0x0000000606160981 */ /* 0x000328000c1e1500 */
[----:B--2---:R-:W-:Y:S01]  /*2fb70*/  STL [R1+0x7aa8], R24 ;  /* 0x007aa81801007387 */ /* 0x004fe20000100800 */
[----:B------:R-:W-:Y:S01]  /*2fb80*/  PRMT R21, RZ, 0x7610, R21 ;  /* 0x00007610ff157816 */ /* 0x000fe20000000015 */
[----:B-1----:R-:W-:Y:S02]  /*2fb90*/  @P0 IMAD.MOV.U32 R6, RZ, RZ, R27 ;  /* 0x000000ffff060224 */ /* 0x002fe400078e001b */
[----:B------:R-:W-:-:S05]  /*2fba0*/  @P0 IMAD.MOV.U32 R7, RZ, RZ, R28 ;  /* 0x000000ffff070224 */ /* 0x000fca00078e001c */
[----:B------:R1:W2:Y:S04]  /*2fbb0*/  @P0 LDG.E.U16 R21, [R6.64] ;  /* 0x0000000606150981 */ /* 0x0002a8000c1e1500 */
[----:B---3--:R-:W-:Y:S01]  /*2fbc0*/  STL [R1+0x7aac], R23 ;  /* 0x007aac1701007387 */ /* 0x008fe20000100800 */
[----:B------:R-:W3:Y:S02]  /*2fbd0*/  LDL R29, [R1+0x2a48] ;  /* 0x002a4800011d7983 */ /* 0x000ee40000100800 */
[----:B------:R-:W3:Y:S01]  /*2fbe0*/  LDL R3, [R1+0x2a54] ;  /* 0x002a540001037983 */ /* 0x000ee20000100800 */
[----:B----4-:R4:W-:Y:S01]  /*2fbf0*/  STL [R1+0x7a6c], R22 ;  /* 0x007a6c1601007387 */ /* 0x0109e20000100800 */
[----:B------:R-:W-:Y:S01]  /*2fc00*/  PRMT R20, RZ, 0x7610, R20 ;  /* 0x00007610ff147816 */ /* 0x000fe20000000014 */
[----:B-1----:R-:W-:-:S02]  /*2fc10*/  @P0 IMAD.MOV.U32 R6, RZ, RZ, R26 ;  /* 0x000000ffff060224 */ /* 0x002fc400078e001a */
[----:B------:R-:W3:Y:S01]  /*2fc20*/  LDL R28, [R1+0x2a50] ;  /* 0x002a5000011c7983 */ /* 0x000ee20000100800 */
[----:B------:R-:W3:Y:S04]  /*2fc30*/  LDL R27, [R1+0x2a5c] ;  /* 0x002a5c00011b7983 */ /* 0x000ee80000100800 */
[----:B----4-:R-:W4:Y:S04]  /*2fc40*/  LDL R22, [R1+0x2a38] ;  /* 0x002a380001167983 */ /* 0x010f280000100800 */
[----:B--2---:R-:W-:Y:S01]  /*2fc50*/  STL [R1+0x7a70], R21 ;  /* 0x007a701501007387 */ /* 0x004fe20000100800 */
[----:B------:R-:W-:-:S02]  /*2fc60*/  PRMT R19, RZ, 0x7610, R19 ;  /* 0x00007610ff137816 */ /* 0x000fc40000000013 */
[----:B------:R-:W-:Y:S01]  /*2fc70*/  PRMT R18, RZ, 0x7610, R18 ;  /* 0x00007610ff127816 */ /* 0x000fe20000000012 */
[----:B------:R-:W2:Y:S02]  /*2fc80*/  LDL R26, [R1+0x2a58] ;  /* 0x002a5800011a7983 */ /* 0x000ea40000100800 */
[----:B----4-:R-:W-:Y:S02]  /*2fc90*/  @P0 IMAD.MOV.U32 R7, RZ, RZ, R22 ;  /* 0x000000ffff070224 */ /* 0x010fe400078e0016 */
[----:B------:R-:W4:Y:S04]  /*2fca0*/  LDL R22, [R1+0x2a64] ;  /* 0x002a640001167983 */ /* 0x000f280000100800 */
[----:B------:R1:W2:Y:S04]  /*2fcb0*/  @P0 LDG.E.U16 R20, [R6.64] ;  /* 0x0000000606140981 */ /* 0x0002a8000c1e1500 */
[----:B-1----:R-:W2:Y:S04]  /*2fcc0*/  LDL R6, [R1+0x2a40] ;  /* 0x002a400001067983 */ /* 0x002ea80000100800 */
[----:B------:R-:W2:Y:S02]  /*2fcd0*/  LDL R7, [R1+0x2a4c] ;  /* 0x002a4c0001077983 */ /* 0x000ea40000100800 */
[----:B--2---:R-:W-:-:S04]  /*2fce0*/  @P0 LOP3.LUT R7, R7, R6, RZ, 0x3c, !PT ;  /* 0x0000000607070212 */ /* 0x004fc800078e3cff */
[----:B------:R-:W-:-:S04]  /*2fcf0*/  @P0 LOP3.LUT R6, R7, R6, RZ, 0x3c, !PT ;  /* 0x0000000607060212 */ /* 0x000fc800078e3cff */
[----:B------:R-:W-:-:S05]  /*2fd00*/  @P0 LOP3.LUT R7, R7, R6, RZ, 0x3c, !PT ;  /* 0x0000000607070212 */ /* 0x000fca00078e3cff */
[----:B------:R3:W2:Y:S02]  /*2fd10*/  @P0 LDG.E.U16 R19, [R6.64] ;  /* 0x0000000606130981 */ /* 0x0006a4000c1e1500 */
[----:B---3--:R-:W-:Y:S02]  /*2fd20*/  @P0 IMAD.MOV.U32 R6, RZ, RZ, R3 ;  /* 0x000000ffff060224 */ /* 0x008fe400078e0003 */
[----:B------:R-:W-:-:S05]  /*2fd30*/  @P0 IMAD.MOV.U32 R7, RZ, RZ, R29 ;  /* 0x000000ffff070224 */ /* 0x000fca00078e001d */
[----:B------:R1:W3:Y:S04]  /*2fd40*/  @P0 LDG.E.U16 R18, [R6.64] ;  /* 0x0000000606120981 */ /* 0x0002e8000c1e1500 */
[----:B------:R-:W-:Y:S01]  /*2fd50*/  STL [R1+0x7a74], R20 ;  /* 0x007a741401007387 */ /* 0x000fe20000100800 */
[----:B------:R-:W-:Y:S01]  /*2fd60*/  PRMT R17, RZ, 0x7610, R17 ;  /* 0x00007610ff117816 */ /* 0x000fe20000000011 */
[----:B-1----:R-:W-:Y:S02]  /*2fd70*/  @P0 IMAD.MOV.U32 R6, RZ, RZ, R27 ;  /* 0x000000ffff060224 */ /* 0x002fe400078e001b */
[----:B------:R-:W-:-:S05]  /*2fd80*/  @P0 IMAD.MOV.U32 R7, RZ, RZ, R28 ;  /* 0x000000ffff070224 */ /* 0x000fca00078e001c */
[----:B------:R4:W4:Y:S04]  /*2fd90*/  @P0 LDG.E.U16 R17, [R6.64] ;  /* 0x0000000606110981 */ /* 0x000928000c1e1500 */
[----:B--2---:R-:W-:Y:S01]  /*2fda0*/  STL [R1+0x7a78], R19 ;  /* 0x007a781301007387 */ /* 0x004fe20000100800 */
[----:B------:R-:W2:Y:S02]  /*2fdb0*/  LDL R29, [R1+0x2a60] ;  /* 0x002a6000011d7983 */ /* 0x000ea40000100800 */
[----:B------:R-:W2:Y:S01]  /*2fdc0*/  LDL R3, [R1+0x2a6c] ;  /* 0x002a6c0001037983 */ /* 0x000ea20000100800 */
[----:B---3--:R1:W-:Y:S01]  /*2fdd0*/  STL [R1+0x7a7c], R18 ;  /* 0x007a7c1201007387 */ /* 0x0083e20000100800 */
[----:B------:R-:W3:Y:S02]  /*2fde0*/  LDL R28, [R1+0x2a68] ;  /* 0x002a6800011c7983 */ /* 0x000ee40000100800 */
[----:B------:R-:W3:Y:S01]  /*2fdf0*/  LDL R27, [R1+0x2a74] ;  /* 0x002a7400011b7983 */ /* 0x000ee20000100800 */
[----:B------:R-:W-:Y:S01]  /*2fe00*/  PRMT R16, RZ, 0x7610, R16 ;  /* 0x00007610ff107816 */ /* 0x000fe20000000010 */
[----:B----4-:R-:W-:-:S02]  /*2fe10*/  @P0 IMAD.MOV.U32 R6, RZ, RZ, R22 ;  /* 0x000000ffff060224 */ /* 0x010fc400078e0016 */
[----:B------:R-:W-:Y:S01]  /*2fe20*/  @P0 IMAD.MOV.U32 R7, RZ, RZ, R26 ;  /* 0x000000ffff070224 */ /* 0x000fe200078e001a */
[----:B------:R-:W-:Y:S02]  /*2fe30*/  ISETP.GT.AND P1, PT, R4, 0x3d, PT ;  /* 0x0000003d0400780c */ /* 0x000fe40003f24270 */
[----:B------:R-:W-:Y:S02]  /*2fe40*/  PRMT R15, RZ, 0x7610, R15 ;  /* 0x00007610ff0f7816 */ /* 0x000fe4000000000f */
[----:B------:R2:W4:Y:S01]  /*2fe50*/  @P0 LDG.E.U16 R16, [R6.64] ;  /* 0x0000000606100981 */ /* 0x000522000c1e1500 */
[----:B------:R-:W-:-:S03]  /*2fe60*/  PRMT R14, RZ, 0x7610, R14 ;  /* 0x00007610ff0e7816 */ /* 0x000fc6000000000e */
[----:B------:R-:W-:Y:S01]  /*2fe70*/  STL [R1+0x7a80], R17 ;  /* 0x007a801101007387 */ /* 0x000fe20000100800 */
[----:B------:R-:W4:Y:S02]  /*2fe80*/  LDL R26, [R1+0x2a70] ;  /* 0x002a7000011a7983 */ /* 0x000f240000100800 */
[----:B------:R-:W4:Y:S02]  /*2fe90*/  LDL R22, [R1+0x2a7c] ;  /* 0x002a7c0001167983 */ /* 0x000f240000100800 */
[----:B--2---:R-:W-:Y:S02]  /*2fea0*/  @P0 IMAD.MOV.U32 R7, RZ, RZ, R29 ;  /* 0x000000ffff070224 */ /* 0x004fe400078e001d */
[----:B------:R-:W-:-:S05]  /*2feb0*/  @P0 IMAD.MOV.U32 R6, RZ, RZ, R3 ;  /* 0x000000ffff060224 */ /* 0x000fca00078e0003 */
[----:B------:R3:W2:Y:S02]  /*2fec0*/  @P0 LDG.E.U16 R15, [R6.64] ;  /* 0x00000006060f0981 */ /* 0x0006a4000c1e1500 */
[----:B---3--:R-:W-:Y:S02]  /*2fed0*/  @P1 IMAD.MOV.U32 R7, RZ, RZ, R28 ;  /* 0x000000ffff071224 */ /* 0x008fe400078e001c */
[----:B------:R-:W-:-:S05]  /*2fee0*/  @P1 IMAD.MOV.U32 R6, RZ, RZ, R27 ;  /* 0x000000ffff061224 */ /* 0x000fca00078e001b */
[----:B------:R3:W2:Y:S04]  /*2fef0*/  @P1 LDG.E.U16 R14, [R6.64] ;  /* 0x00000006060e1981 */ /* 0x0006a8000c1e1500 */
[----:B----4-:R4:W-:Y:S01]  /*2ff00*/  STL [R1+0x7a84], R16 ;  /* 0x007a841001007387 */ /* 0x0109e20000100800 */
[----:B-1----:R-:W2:Y:S02]  /*2ff10*/  LDL R18, [R1+0x2a78] ;  /* 0x002a780001127983 */ /* 0x002ea40000100800 */
[----:B------:R-:W2:Y:S02]  /*2ff20*/  LDL R3, [R1+0x2a84] ;  /* 0x002a840001037983 */ /* 0x000ea40000100800 */
[----:B---3--:R-:W-:Y:S02]  /*2ff30*/  @P1 IMAD.MOV.U32 R7, RZ, RZ, R26 ;  /* 0x000000ffff071224 */ /* 0x008fe400078e001a */
[----:B------:R-:W-:Y:S01]  /*2ff40*/  @P1 IMAD.MOV.U32 R6, RZ, RZ, R22 ;  /* 0x000000ffff061224 */ /* 0x000fe200078e0016 */
[----:B--2---:R1:W-:Y:S01]  /*2ff50*/  STL [R1+0x7a88], R15 ;  /* 0x007a880f01007387 */ /* 0x0043e20000100800 */
[----:B------:R-:W2:Y:S02]  /*2ff60*/  LDL R28, [R1+0x2a80] ;  /* 0x002a8000011c7983 */ /* 0x000ea40000100800 */
[----:B------:R-:W3:Y:S02]  /*2ff70*/  LDL R27, [R1+0x2a8c] ;  /* 0x002a8c00011b7983 */ /* 0x000ee40000100800 */
[----:B----4-:R-:W4:Y:S01]  /*2ff80*/  LDL R16, [R1+0x2a88] ;  /* 0x002a880001107983 */ /* 0x010f220000100800 */
[----:B-1----:R-:W4:Y:S04]  /*2ff90*/  LDL R15, [R1+0x2a94] ;  /* 0x002a9400010f7983 */ /* 0x002f280000100800 */
[----:B------:R-:W-:Y:S01]  /*2ffa0*/  STL [R1+0x7a34], R14 ;  /* 0x007a340e01007387 */ /* 0x000fe20000100800 */
[----:B------:R-:W4:Y:S02]  /*2ffb0*/  LDL R26, [R1+0x2a90] ;  /* 0x002a9000011a7983 */ /* 0x000f240000100800 */
[----:B------:R-:W4:Y:S01]  /*2ffc0*/  LDL R22, [R1+0x2a9c] ;  /* 0x002a9c0001167983 */ /* 0x000f220000100800 */
[----:B------:R-:W-:-:S02]  /*2ffd0*/  PRMT R13, RZ, 0x7610, R13 ;  /* 0x00007610ff0d7816 */ /* 0x000fc4000000000d */
[----:B------:R-:W-:-:S04]  /*2ffe0*/  PRMT R12, RZ, 0x7610, R12 ;  /* 0x00007610ff0c7816 */ /* 0x000fc8000000000c */
[----:B------:R1:W4:Y:S01]  /*2fff0*/  @P1 LDG.E.U16 R13, [R6.64] ;  /* 0x00000006060d1981 */ /* 0x000322000c1e1500 */
[----:B------:R-:W-:Y:S01]  /*30000*/  PRMT R11, RZ, 0x7610, R11 ;  /* 0x00007610ff0b7816 */ /* 0x000fe2000000000b */
[----:B-1----:R-:W-:Y:S02]  /*30010*/  @P1 IMAD.MOV.U32 R6, RZ, RZ, R3 ;  /* 0x000000ffff061224 */ /* 0x002fe400078e0003 */
[----:B------:R-:W-:-:S05]  /*30020*/  @P1 IMAD.MOV.U32 R7, RZ, RZ, R18 ;  /* 0x000000ffff071224 */ /* 0x000fca00078e0012 */
[----:B------:R2:W4:Y:S01]  /*30030*/  @P1 LDG.E.U16 R12, [R6.64] ;  /* 0x00000006060c1981 */ /* 0x000522000c1e1500 */
[----:B------:R-:W-:Y:S02]  /*30040*/  PRMT R10, RZ, 0x7610, R10 ;  /* 0x00007610ff0a7816 */ /* 0x000fe4000000000a */
[----:B------:R-:W-:Y:S01]  /*30050*/  PRMT R9, RZ, 0x7610, R9 ;  /* 0x00007610ff097816 */ /* 0x000fe20000000009 */
[----:B--2---:R-:W-:Y:S02]  /*30060*/  @P1 IMAD.MOV.U32 R7, RZ, RZ, R28 ;  /* 0x000000ffff071224 */ /* 0x004fe400078e001c */
[----:B---3--:R-:W-:-:S05]  /*30070*/  @P1 IMAD.MOV.U32 R6, RZ, RZ, R27 ;  /* 0x000000ffff061224 */ /* 0x008fca00078e001b */
[----:B------:R4:W2:Y:S02]  /*30080*/  @P1 LDG.E.U16 R11, [R6.64] ;  /* 0x00000006060b1981 */ /* 0x0008a4000c1e1500 */
[----:B----4-:R-:W-:Y:S02]  /*30090*/  @P1 IMAD.MOV.U32 R6, RZ, RZ, R15 ;  /* 0x000000ffff061224 */ /* 0x010fe400078e000f */
[----:B------:R-:W-:-:S05]  /*300a0*/  @P1 IMAD.MOV.U32 R7, RZ, RZ, R16 ;  /* 0x000000ffff071224 */ /* 0x000fca00078e0010 */
[----:B------:R1:W3:Y:S02]  /*300b0*/  @P1 LDG.E.U16 R10, [R6.64] ;  /* 0x00000006060a1981 */ /* 0x0002e4000c1e1500 */
[----:B-1----:R-:W-:Y:S02]  /*300c0*/  @P1 IMAD.MOV.U32 R6, RZ, RZ, R22 ;  /* 0x000000ffff061224 */ /* 0x002fe400078e0016 */
[----:B------:R-:W-:-:S05]  /*300d0*/  @P1 IMAD.MOV.U32 R7, RZ, RZ, R26 ;  /* 0x000000ffff071224 */ /* 0x000fca00078e001a */
[----:B------:R-:W4:Y:S04]  /*300e0*/  @P1 LDG.E.U16 R9, [R6.64] ;  /* 0x0000000606091981 */ /* 0x000f28000c1e1500 */
[----:B------:R-:W-:Y:S01]  /*300f0*/  STL [R1+0x7a38], R13 ;  /* 0x007a380d01007387 */ /* 0x000fe20000100800 */
[----:B------:R-:W4:Y:S02]  /*30100*/  LDL R18, [R1+0x2a98] ;  /* 0x002a980001127983 */ /* 0x000f240000100800 */
[----:B------:R-:W4:Y:S02]  /*30110*/  LDL R3, [R1+0x2aa4] ;  /* 0x002aa40001037983 */ /* 0x000f240000100800 */
[----:B------:R1:W-:Y:S01]  /*30120*/  STL [R1+0x7a40], R12 ;  /* 0x007a400c01007387 */ /* 0x0003e20000100800 */
[----:B--2---:R-:W-:Y:S01]  /*30130*/  STL [R1+0x7a44], R11 ;  /* 0x007a440b01007387 */ /* 0x004fe20000100800 */
[----:B------:R-:W2:Y:S02]  /*30140*/  LDL R16, [R1+0x2aa0] ;  /* 0x002aa00001107983 */ /* 0x000ea40000100800 */
[----:B------:R-:W2:Y:S01]  /*30150*/  LDL R15, [R1+0x2aac] ;  /* 0x002aac00010f7983 */ /* 0x000ea20000100800 */
[----:B---3--:R3:W-:Y:S01]  /*30160*/  STL [R1+0x7a48], R10 ;  /* 0x007a480a01007387 */ /* 0x0087e20000100800 */
[----:B------:R-:W2:Y:S02]  /*30170*/  LDL R27, [R1+0x2aa8] ;  /* 0x002aa800011b7983 */ /* 0x000ea40000100800 */
[----:B-1----:R-:W2:Y:S01]  /*30180*/  LDL R12, [R1+0x2ab4] ;  /* 0x002ab400010c7983 */ /* 0x002ea20000100800 */
[----:B----4-:R-:W-:Y:S01]  /*30190*/  STL [R1+0x7a4c], R9 ;  /* 0x007a4c0901007387 */ /* 0x010fe20000100800 */
[----:B------:R-:W4:Y:S02]  /*301a0*/  LDL R26, [R1+0x2ab0] ;  /* 0x002ab000011a7983 */ /* 0x000f240000100800 */
[----:B------:R-:W4:Y:S01]  /*301b0*/  LDL R22, [R1+0x2abc] ;  /* 0x002abc0001167983 */ /* 0x000f220000100800 */
[----:B------:R-:W-:-:S02]  /*301c0*/  PRMT R8, RZ, 0x7610, R8 ;  /* 0x00007610ff087816 */ /* 0x000fc40000000008 */
[----:B------:R-:W-:Y:S01]  /*301d0*/  ISETP.GT.AND P0, PT, R4, 0x3e, PT ;  /* 0x0000003e0400780c */ /* 0x000fe20003f04270 */
[----:B------:R-:W-:Y:S02]  /*301e0*/  @P1 IMAD.MOV.U32 R6, RZ, RZ, R3 ;  /* 0x000000ffff061224 */ /* 0x000fe400078e0003 */
[----:B------:R-:W-:Y:S01]  /*301f0*/  @P1 IMAD.MOV.U32 R7, RZ, RZ, R18 ;  /* 0x000000ffff071224 */ /* 0x000fe200078e0012 */
[----:B------:R-:W-:Y:S02]  /*30200*/  PRMT R5, RZ, 0x7610, R5 ;  /* 0x00007610ff057816 */ /* 0x000fe40000000005 */
[----:B---3--:R-:W-:Y:S02]  /*30210*/  PRMT R10, RZ, 0x7610, R10 ;  /* 0x00007610ff0a7816 */ /* 0x008fe4000000000a */
[----:B------:R-:W-:Y:S01]  /*30220*/  PRMT R21, RZ, 0x7610, R21 ;  /* 0x00007610ff157816 */ /* 0x000fe20000000015 */
[----:B------:R-:W3:Y:S04]  /*30230*/  LDL R18, [R1+0x2ab8] ;  /* 0x002ab80001127983 */ /* 0x000ee80000100800 */
[----:B------:R2:W3:Y:S04]  /*30240*/  @P1 LDG.E.U16 R8, [R6.64] ;  /* 0x0000000606081981 */ /* 0x0004e8000c1e1500 */
[----:B------:R-:W3:Y:S01]  /*30250*/  LDL R3, [R1+0x2ac4] ;  /* 0x002ac40001037983 */ /* 0x000ee20000100800 */
[----:B--2---:R-:W-:-:S02]  /*30260*/  @P1 IMAD.MOV.U32 R7, RZ, RZ, R16 ;  /* 0x000000ffff071224 */ /* 0x004fc400078e0010 */
[----:B------:R-:W-:-:S05]  /*30270*/  @P1 IMAD.MOV.U32 R6, RZ, RZ, R15 ;  /* 0x000000ffff061224 */ /* 0x000fca00078e000f */
[----:B------:R1:W2:Y:S02]  /*30280*/  @P1 LDG.E.U16 R5, [R6.64] ;  /* 0x0000000606051981 */ /* 0x0002a4000c1e1500 */
[----:B-1----:R-:W-:Y:S02]  /*30290*/  @P0 IMAD.MOV.U32 R7, RZ, RZ, R27 ;  /* 0x000000ffff070224 */ /* 0x002fe400078e001b */
[----:B------:R-:W-:-:S05]  /*302a0*/  @P0 IMAD.MOV.U32 R6, RZ, RZ, R12 ;  /* 0x000000ffff060224 */ /* 0x000fca00078e000c */
[----:B------:R4:W2:Y:S02]  /*302b0*/  @P0 LDG.E.U16 R10, [R6.64] ;  /* 0x00000006060a0981 */ /* 0x0008a4000c1e1500 */
[----:B----4-:R-:W-:Y:S02]  /*302c0*/  @P0 IMAD.MOV.U32 R7, RZ, RZ, R26 ;  /* 0x000000ffff070224 */ /* 0x010fe400078e001a */
[----:B------:R-:W-:-:S05]  /*302d0*/  @P0 IMAD.MOV.U32 R6, RZ, RZ, R22 ;  /* 0x000000ffff060224 */ /* 0x000fca00078e0016 */
[----:B------:R1:W4:Y:S04]  /*302e0*/  @P0 LDG.E.U16 R21, [R6.64] ;  /* 0x0000000606150981 */ /* 0x000328000c1e1500 */
[----:B---3--:R-:W-:Y:S01]  /*302f0*/  STL [R1+0x7a50], R8 ;  /* 0x007a500801007387 */ /* 0x008fe20000100800 */
[----:B------:R-:W3:Y:S02]  /*30300*/  LDL R16, [R1+0x2ac0] ;  /* 0x002ac00001107983 */ /* 0x000ee40000100800 */
[----:B------:R-:W3:Y:S02]  /*30310*/  LDL R15, [R1+0x2acc] ;  /* 0x002acc00010f7983 */ /* 0x000ee40000100800 */
[----:B-1----:R-:W-:Y:S02]  /*30320*/  @P0 IMAD.MOV.U32 R6, RZ, RZ, R3 ;  /* 0x000000ffff060224 */ /* 0x002fe400078e0003 */
[----:B------:R-:W-:Y:S01]  /*30330*/  @P0 IMAD.MOV.U32 R7, RZ, RZ, R18 ;  /* 0x000000ffff070224 */ /* 0x000fe200078e0012 */
[----:B--2---:R-:W-:Y:S01]  /*30340*/  STL [R1+0x7a54], R5 ;  /* 0x007a540501007387 */ /* 0x004fe20000100800 */
[----:B------:R-:W2:Y:S03]  /*30350*/  LDL R12, [R1+0x2ac8] ;  /* 0x002ac800010c7983 */ /* 0x000ea60000100800 */
[----:B------:R1:W-:Y:S01]  /*30360*/  STL [R1+0x18c], R10 ;  /* 0x00018c0a01007387 */ /* 0x0003e20000100800 */
[----:B------:R-:W2:Y:S03]  /*30370*/  LDL R22, [R1+0x2ad0] ;  /* 0x002ad00001167983 */ /* 0x000ea60000100800 */
[----:B-1----:R-:W2:Y:S04]  /*30380*/  LDL R10, [R1+0x2ad4] ;  /* 0x002ad400010a7983 */ /* 0x002ea80000100800 */
[----:B----4-:R1:W-:Y:S01]  /*30390*/  STL [R1+0x184], R21 ;  /* 0x0001841501007387 */ /* 0x0103e20000100800 */
[----:B------:R-:W4:Y:S02]  /*303a0*/  LDL R18, [R1+0x2ad8] ;  /* 0x002ad80001127983 */ /* 0x000f240000100800 */
[----:B------:R-:W4:Y:S01]  /*303b0*/  LDL R3, [R1+0x2ae4] ;  /* 0x002ae40001037983 */ /* 0x000f220000100800 */
[----:B-1----:R-:W4:Y:S01]  /*303c0*/  LDL R21, [R1+0x2adc] ;  /* 0x002adc0001157983 */ /* 0x002f220000100800 */
[----:B------:R-:W-:-:S02]  /*303d0*/  PRMT R25, RZ, 0x7610, R25 ;  /* 0x00007610ff197816 */ /* 0x000fc40000000019 */
[----:B------:R-:W-:-:S04]  /*303e0*/  PRMT R24, RZ, 0x7610, R24 ;  /* 0x00007610ff187816 */ /* 0x000fc80000000018 */
[----:B------:R3:W4:Y:S01]  /*303f0*/  @P0 LDG.E.U16 R25, [R6.64] ;  /* 0x0000000606190981 */ /* 0x000722000c1e1500 */
[----:B------:R-:W-:Y:S01]  /*30400*/  PRMT R0, RZ, 0x7610, R0 ;  /* 0x00007610ff007816 */ /* 0x000fe20000000000 */
[----:B---3--:R-:W-:Y:S02]  /*30410*/  @P0 IMAD.MOV.U32 R6, RZ, RZ, R15 ;  /* 0x000000ffff060224 */ /* 0x008fe400078e000f */
[----:B------:R-:W-:Y:S01]  /*30420*/  @P0 IMAD.MOV.U32 R7, RZ, RZ, R16 ;  /* 0x000000ffff070224 */ /* 0x000fe200078e0010 */
[----:B------:R-:W3:Y:S04]  /*30430*/  LDL R15, [R1+0x2aec] ;  /* 0x002aec00010f7983 */ /* 0x000ee80000100800 */
[----:B------:R-:W3:Y:S04]  /*30440*/  LDL R16, [R1+0x2ae0] ;  /* 0x002ae00001107983 */ /* 0x000ee80000100800 */
[----:B------:R2:W3:Y:S01]  /*30450*/  @P0 LDG.E.U16 R24, [R6.64] ;  /* 0x0000000606180981 */ /* 0x0004e2000c1e1500 */
[----:B------:R-:W-:-:S02]  /*30460*/  PRMT R19, RZ, 0x7610, R19 ;  /* 0x00007610ff137816 */ /* 0x000fc40000000013 */
[----:B------:R-:W-:Y:S01]  /*30470*/  PRMT R5, RZ, 0x7610, R5 ;  /* 0x00007610ff057816 */ /* 0x000fe20000000005 */
[----:B--2---:R-:W-:Y:S02]  /*30480*/  @P0 IMAD.MOV.U32 R7, RZ, RZ, R12 ;  /* 0x000000ffff070224 */ /* 0x004fe400078e000c */
[----:B------:R-:W2:Y:S01]  /*30490*/  LDL R12, [R1+0x2ae8] ;  /* 0x002ae800010c7983 */ /* 0x000ea20000100800 */
[----:B------:R-:W-:-:S03]  /*304a0*/  @P0 IMAD.MOV.U32 R6, RZ, RZ, R10 ;  /* 0x000000ffff060224 */ /* 0x000fc600078e000a */
[----:B------:R-:W2:Y:S04]  /*304b0*/  LDL R10, [R1+0x2af4] ;  /* 0x002af400010a7983 */ /* 0x000ea80000100800 */
[----:B------:R1:W2:Y:S02]  /*304c0*/  @P0 LDG.E.U16 R0, [R6.64] ;  /* 0x0000000606000981 */ /* 0x0002a4000c1e1500 */
[----:B-1----:R-:W-:Y:S02]  /*304d0*/  @P0 IMAD.MOV.U32 R7, RZ, RZ, R22 ;  /* 0x000000ffff070224 */ /* 0x002fe400078e0016 */
[----:B----4-:R-:W-:-:S05]  /*304e0*/  @P0 IMAD.MOV.U32 R6, RZ, RZ, R21 ;  /* 0x000000ffff060224 */ /* 0x010fca00078e0015 */
[----:B------:R1:W4:Y:S02]  /*304f0*/  @P0 LDG.E.U16 R19, [R6.64] ;  /* 0x0000000606130981 */ /* 0x000324000c1e1500 */
[----:B-1----:R-:W-:Y:S02]  /*30500*/  @P0 IMAD.MOV.U32 R6, RZ, RZ, R3 ;  /* 0x000000ffff060224 */ /* 0x002fe400078e0003 */
[----:B------:R-:W-:-:S05]  /*30510*/  @P0 IMAD.MOV.U32 R7, RZ, RZ, R18 ;  /* 0x000000ffff070224 */ /* 0x000fca00078e0012 */
[----:B------:R3:W4:Y:S01]  /*30520*/  @P0 LDG.E.U16 R5, [R6.64] ;  /* 0x0000000606050981 */ /* 0x000722000c1e1500 */
[----:B------:R-:W-:Y:S02]  /*30530*/  PRMT R13, RZ, 0x7610, R13 ;  /* 0x00007610ff0d7816 */ /* 0x000fe4000000000d */
[----:B------:R-:W-:Y:S01]  /*30540*/  ISETP.GT.AND P1, PT, R4, 0x3f, PT ;  /* 0x0000003f0400780c */ /* 0x000fe20003f24270 */
[----:B---3--:R-:W-:Y:S02]  /*30550*/  @P0 IMAD.MOV.U32 R6, RZ, RZ, R15 ;  /* 0x000000ffff060224 */ /* 0x008fe400078e000f */
[----:B------:R-:W-:-:S05]  /*30560*/  @P0 IMAD.MOV.U32 R7, RZ, RZ, R16 ;  /* 0x000000ffff070224 */ /* 0x000fca00078e0010 */
[----:B------:R2:W3:Y:S01]  /*30570*/  @P0 LDG.E.U16 R13, [R6.64] ;  /* 0x00000006060d0981 */ /* 0x0004e2000c1e1500 */
[----:B------:R-:W-:-:S04]  /*30580*/  PRMT R8, RZ, 0x7610, R8 ;  /* 0x00007610ff087816 */ /* 0x000fc80000000008 */
[----:B--2---:R-:W-:Y:S01]  /*30590*/  @P1 IMAD.MOV.U32 R7, RZ, RZ, R12 ;  /* 0x000000ffff071224 */ /* 0x004fe200078e000c */
[----:B------:R-:W-:Y:S01]  /*305a0*/  STL [R1+0x79f0], R0 ;  /* 0x0079f00001007387 */ /* 0x000fe20000100800 */
[----:B------:R-:W-:Y:S02]  /*305b0*/  STL [R1+0x7a00], R0 ;  /* 0x007a000001007387 */ /* 0x000fe40000100800 */
[----:B------:R-:W2:Y:S02]  /*305c0*/  LDL R3, [R1+0x2afc] ;  /* 0x002afc0001037983 */ /* 0x000ea40000100800 */
[----:B------:R-:W-:-:S05]  /*305d0*/  @P1 IMAD.MOV.U32 R6, RZ, RZ, R10 ;  /* 0x000000ffff061224 */ /* 0x000fca00078e000a */
[----:B------:R2:W2:Y:S04]  /*305e0*/  @P1 LDG.E.U16 R8, [R6.64] ;  /* 0x0000000606081981 */ /* 0x0004a8000c1e1500 */
[----:B----4-:R1:W-:Y:S01]  /*305f0*/  STL [R1+0x160], R5 ;  /* 0x0001600501007387 */ /* 0x0103e20000100800 */
[----:B------:R-:W4:Y:S02]  /*30600*/  LDL R22, [R1+0x2af8] ;  /* 0x002af80001167983 */ /* 0x000f240000100800 */
[----:B------:R-:W4:Y:S01]  /*30610*/  LDL R21, [R1+0x2b04] ;  /* 0x002b040001157983 */ /* 0x000f220000100800 */
[----:B-1----:R-:W4:Y:S01]  /*30620*/  LDL R5, [R1+0x2af0] ;  /* 0x002af00001057983 */ /* 0x002f220000100800 */
[----:B------:R1:W-:Y:S03]  /*30630*/  STL [R1+0x164], R19 ;  /* 0x0001641301007387 */ /* 0x0003e60000100800 */
[----:B-1----:R-:W4:Y:S01]  /*30640*/  LDL R19, [R1+0x2b00] ;  /* 0x002b000001137983 */ /* 0x002f220000100800 */
[----:B------:R-:W-:Y:S02]  /*30650*/  STL [R1+0x17c], R25 ;  /* 0x00017c1901007387 */ /* 0x000fe40000100800 */
[----:B------:R-:W4:Y:S02]  /*30660*/  LDL R18, [R1+0x2b0c] ;  /* 0x002b0c0001127983 */ /* 0x000f240000100800 */
[----:B------:R-:W4:Y:S01]  /*30670*/  LDL R16, [R1+0x2b08] ;  /* 0x002b080001107983 */ /* 0x000f220000100800 */
[----:B------:R-:W4:Y:S01]  /*30680*/  LDL R15, [R1+0x2b14] ;  /* 0x002b1400010f7983 */ /* 0x000f220000100800 */
[----:B---3--:R1:W-:Y:S03]  /*30690*/  STL [R1+0x15c], R13 ;  /* 0x00015c0d01007387 */ /* 0x0083e60000100800 */
[----:B-1----:R-:W3:Y:S01]  /*306a0*/  LDL R13, [R1+0x2b10] ;  /* 0x002b1000010d7983 */ /* 0x002ee20000100800 */
[----:B------:R-:W-:Y:S02]  /*306b0*/  STL [R1+0x174], R24 ;  /* 0x0001741801007387 */ /* 0x000fe40000100800 */
[----:B------:R-:W3:Y:S02]  /*306c0*/  LDL R12, [R1+0x2b1c] ;  /* 0x002b1c00010c7983 */ /* 0x000ee40000100800 */
[----:B------:R-:W3:Y:S01]  /*306d0*/  LDL.LU R27, [R1+0xaf8] ;  /* 0x000af800011b7983 */ /* 0x000ee20000300800 */
[----:B------:R-:W3:Y:S01]  /*306e0*/  LDL.LU R28, [R1+0xaf4] ;  /* 0x000af400011c7983 */ /* 0x000ee20000300800 */
[----:B------:R-:W3:Y:S02]  /*306f0*/  LDL R10, [R1+0x2b18] ;  /* 0x002b1800010a7983 */ /* 0x000ee40000100800 */
[----:B--2---:R-:W-:-:S02]  /*30700*/  @P1 IMAD.MOV.U32 R6, RZ, RZ, R3 ;  /* 0x000000ffff061224 */ /* 0x004fc400078e0003 */
[----:B------:R-:W2:Y:S04]  /*30710*/  LDL R3, [R1+0x2b24] ;  /* 0x002b240001037983 */ /* 0x000ea80000100800 */
[----:B------:R1:W-:Y:S04]  /*30720*/  STL [R1+0x158], R8 ;  /* 0x0001580801007387 */ /* 0x0003e80000100800 */
[----:B-1----:R-:W2:Y:S01]  /*30730*/  LDL R8, [R1+0x2b20] ;  /* 0x002b200001087983 */ /* 0x002ea20000100800 */
[----:B----4-:R-:W-:-:S03]  /*30740*/  @P1 IMAD.MOV.U32 R7, RZ, RZ, R5 ;  /* 0x000000ffff071224 */ /* 0x010fc600078e0005 */
[----:B------:R-:W4:Y:S01]  /*30750*/  LDL R5, [R1+0x2b2c] ;  /* 0x002b2c0001057983 */ /* 0x000f220000100800 */
[----:B------:R-:W-:Y:S02]  /*30760*/  PRMT R23, RZ, 0x7610, R23 ;  /* 0x00007610ff177816 */ /* 0x000fe40000000017 */
[----:B------:R-:W-:-:S04]  /*30770*/  PRMT R20, RZ, 0x7610, R20 ;  /* 0x00007610ff147816 */ /* 0x000fc80000000014 */
[----:B------:R1:W4:Y:S01]  /*30780*/  @P1 LDG.E.U16 R23, [R6.64] ;  /* 0x0000000606171981 */ /* 0x000322000c1e1500 */
[----:B------:R-:W-:Y:S01]  /*30790*/  PRMT R17, RZ, 0x7610, R17 ;  /* 0x00007610ff117816 */ /* 0x000fe20000000011 */
[----:B-1----:R-:W-:Y:S02]  /*307a0*/  @P1 IMAD.MOV.U32 R6, RZ, RZ, R21 ;  /* 0x000000ffff061224 */ /* 0x002fe400078e0015 */
[----:B------:R-:W-:-:S05]  /*307b0*/  @P1 IMAD.MOV.U32 R7, RZ, RZ, R22 ;  /* 0x000000ffff071224 */ /* 0x000fca00078e0016 */
        /* <DEDUP_REMOVED lines=9> */
[----:B------:R-:W-:-:S03]  /*30850*/  PRMT R9, RZ, 0x7610, R9 ;  /* 0x00007610ff097816 */ /* 0x000fc60000000009 */
[----:B------:R-:W1:Y:S01]  /*30860*/  S2R R2, SR_TID.X ;  /* 0x0000000000027919 */ /* 0x000e620000002100 */
[----:B---3--:R-:W-:Y:S02]  /*30870*/  @P1 IMAD.MOV.U32 R6, RZ, RZ, R12 ;  /* 0x000000ffff061224 */ /* 0x008fe400078e000c */
[----:B------:R-:W-:-:S05]  /*30880*/  @P1 IMAD.MOV.U32 R7, RZ, RZ, R13 ;  /* 0x000000ffff071224 */ /* 0x000fca00078e000d */
[----:B------:R3:W4:Y:S01]  /*30890*/  @P1 LDG.E.U16 R11, [R6.64] ;  /* 0x00000006060b1981 */ /* 0x000722000c1e1500 */
[----:B------:R-:W-:Y:S01]  /*308a0*/  PRMT R0, RZ, 0x7610, R0 ;  /* 0x00007610ff007816 */ /* 0x000fe20000000000 */
[----:B---3--:R-:W-:Y:S01]  /*308b0*/  @P1 IMAD.MOV.U32 R7, RZ, RZ, R10 ;  /* 0x000000ffff071224 */ /* 0x008fe200078e000a */
[----:B-1----:R-:W-:-:S05]  /*308c0*/  LOP3.LUT R2, R2, 0x3f, RZ, 0xc0, !PT ;  /* 0x0000003f02027812 */ /* 0x002fca00078ec0ff */
[----:B------:R-:W-:Y:S02]  /*308d0*/  IMAD.SHL.U32 R2, R2, 0x2, RZ ;  /* 0x0000000202027824 */ /* 0x000fe400078e00ff */
[----:B--2---:R-:W-:Y:S02]  /*308e0*/  @P1 IMAD.MOV.U32 R6, RZ, RZ, R3 ;  /* 0x000000ffff061224 */ /* 0x004fe400078e0003 */
[----:B------:R-:W1:Y:S04]  /*308f0*/  S2R R3, SR_TID.X ;  /* 0x0000000000037919 */ /* 0x000e680000002100 */
[----:B------:R2:W3:Y:S02]  /*30900*/  @P1 LDG.E.U16 R9, [R6.64] ;  /* 0x0000000606091981 */ /* 0x0004e4000c1e1500 */
[----:B--2---:R-:W-:-:S02]  /*30910*/  @P1 IMAD.MOV.U32 R7, RZ, RZ, R8 ;  /* 0x000000ffff071224 */ /* 0x004fc400078e0008 */
[----:B----4-:R-:W-:-:S05]  /*30920*/  @P1 IMAD.MOV.U32 R6, RZ, RZ, R5 ;  /* 0x000000ffff061224 */ /* 0x010fca00078e0005 */
[----:B------:R2:W4:Y:S01]  /*30930*/  @P1 LDG.E.U16 R0, [R6.64] ;  /* 0x0000000606001981 */ /* 0x000522000c1e1500 */
[----:B------:R-:W-:Y:S01]  /*30940*/  BAR.SYNC.DEFER_BLOCKING 0x0 ;  /* 0x0000000000007b1d */ /* 0x000fe20000010000 */
[----:B-1----:R-:W-:-:S05]  /*30950*/  LOP3.LUT R29, R3, 0x3f, RZ, 0xc0, !PT ;  /* 0x0000003f031d7812 */ /* 0x002fca00078ec0ff */
[----:B------:R-:W-:Y:S01]  /*30960*/  STL [R1+0x7ae8], R3 ;  /* 0x007ae80301007387 */ /* 0x000fe20000100800 */
[----:B------:R-:W-:Y:S02]  /*30970*/  STL [R1+0x7a08], R6 ;  /* 0x007a080601007387 */ /* 0x000fe40000100800 */
[----:B------:R-:W-:Y:S01]  /*30980*/  STL [R1+0x7a04], R7 ;  /* 0x007a040701007387 */ /* 0x000fe20000100800 */
[----:B------:R-:W-:Y:S01]  /*30990*/  ISETP.GE.AND P0, PT, R29, R4, PT ;  /* 0x000000041d00720c */ /* 0x000fe20003f06270 */
[----:B------:R-:W-:Y:S04]  /*309a0*/  STL [R1+0x7a58], R29 ;  /* 0x007a581d01007387 */ /* 0x000fe80000100800 */
[----:B------:R1:W-:Y:S04]  /*309b0*/  STS.U16 [R2], R27 ;  /* 0x0000001b02007388 */ /* 0x0003e80000000400 */
[----:B-1----:R-:W2:Y:S01]  /*309c0*/  LDL.LU R27, [R1+0xaf0] ;  /* 0x000af000011b7983 */ /* 0x002ea20000300800 */
[----:B------:R-:W2:Y:S03]  /*309d0*/  LDL.LU R29, [R1+0xae4] ;  /* 0x000ae400011d7983 */ /* 0x000ea60000300800 */
[----:B--2---:R1:W-:Y:S01]  /*309e0*/  STL [R1+0x7b08], R29 ;  /* 0x007b081d01007387 */ /* 0x0043e20000100800 */
[----:B------:R-:W-:Y:S03]  /*309f0*/  STL [R1+0x154], R23 ;  /* 0x0001541701007387 */ /* 0x000fe60000100800 */
[----:B-1----:R-:W2:Y:S04]  /*30a00*/  LDL.LU R29, [R1+0xae8] ;  /* 0x000ae800011d7983 */ /* 0x002ea80000300800 */
[----:B------:R-:W-:Y:S04]  /*30a10*/  STS.U16 [R2+0x80], R28 ;  /* 0x0000801c02007388 */ /* 0x000fe80000000400 */
[----:B--2---:R1:W-:Y:S04]  /*30a20*/  STL [R1+0x7b0c], R29 ;  /* 0x007b0c1d01007387 */ /* 0x0043e80000100800 */
[----:B-1----:R-:W2:Y:S01]  /*30a30*/  LDL.LU R29, [R1+0xaec] ;  /* 0x000aec00011d7983 */ /* 0x002ea20000300800 */
[----:B------:R-:W-:Y:S02]  /*30a40*/  STL [R1+0x150], R20 ;  /* 0x0001501401007387 */ /* 0x000fe40000100800 */
[----:B------:R-:W2:Y:S02]  /*30a50*/  LDL.LU R4, [R1+0xae0] ;  /* 0x000ae00001047983 */ /* 0x000ea40000300800 */
[----:B------:R-:W2:Y:S01]  /*30a60*/  LDL.LU R7, [R1+0xadc] ;  /* 0x000adc0001077983 */ /* 0x000ea20000300800 */
[----:B------:R-:W2:Y:S01]  /*30a70*/  LDL.LU R6, [R1+0x96c] ;  /* 0x00096c0001067983 */ /* 0x000ea20000300800 */
[----:B------:R-:W-:Y:S02]  /*30a80*/  STL [R1+0x14c], R17 ;  /* 0x00014c1101007387 */ /* 0x000fe40000100800 */
[----:B------:R-:W2:Y:S02]  /*30a90*/  LDL.LU R3, [R1+0x968] ;  /* 0x0009680001037983 */ /* 0x000ea40000300800 */
[----:B----4-:R1:W-:Y:S02]  /*30aa0*/  STL [R1+0x13c], R0 ;  /* 0x00013c0001007387 */ /* 0x0103e40000100800 */
[----:B-1----:R-:W4:Y:S01]  /*30ab0*/  LDL.LU R0, [R1+0x964] ;  /* 0x0009640001007983 */ /* 0x002f220000300800 */
[----:B------:R-:W-:Y:S02]  /*30ac0*/  STL [R1+0x148], R14 ;  /* 0x0001480e01007387 */ /* 0x000fe40000100800 */
[----:B------:R-:W4:Y:S02]  /*30ad0*/  LDL.LU R5, [R1+0x960] ;  /* 0x0009600001057983 */ /* 0x000f240000300800 */
[----:B------:R-:W4:Y:S01]  /*30ae0*/  LDL.LU R8, [R1+0x95c] ;  /* 0x00095c0001087983 */ /* 0x000f220000300800 */
[----:B---3--:R1:W-:Y:S01]  /*30af0*/  STL [R1+0x140], R9 ;  /* 0x0001400901007387 */ /* 0x0083e20000100800 */
[----:B------:R3:W-:Y:S03]  /*30b00*/  STL [R1+0x144], R11 ;  /* 0x0001440b01007387 */ /* 0x0007e60000100800 */
[----:B-1----:R-:W4:Y:S01]  /*30b10*/  LDL.LU R9, [R1+0x958] ;  /* 0x0009580001097983 */ /* 0x002f220000300800 */
[----:B------:R-:W4:Y:S02]  /*30b20*/  LDL.LU R10, [R1+0x954] ;  /* 0x00095400010a7983 */ /* 0x000f240000300800 */
[----:B---3--:R-:W3:Y:S02]  /*30b30*/  LDL.LU R11, [R1+0x950] ;  /* 0x00095000010b7983 */ /* 0x008ee40000300800 */
[----:B------:R-:W3:Y:S01]  /*30b40*/  LDL.LU R12, [R1+0x76c] ;  /* 0x00076c00010c7983 */ /* 0x000ee20000300800 */
[----:B------:R-:W3:Y:S01]  /*30b50*/  LDL.LU R13, [R1+0x768] ;  /* 0x00076800010d7983 */ /* 0x000ee20000300800 */
[----:B------:R-:W3:Y:S02]  /*30b60*/  LDL.LU R14, [R1+0x764] ;  /* 0x00076400010e7983 */ /* 0x000ee40000300800 */
[----:B------:R-:W3:Y:S02]  /*30b70*/  LDL.LU R15, [R1+0x760] ;  /* 0x00076000010f7983 */ /* 0x000ee40000300800 */
        /* <DEDUP_REMOVED lines=11> */
[----:B------:R-:W3:Y:S01]  /*30c30*/  LDL.LU R28, [R1+0x56c] ;  /* 0x00056c00011c7983 */ /* 0x000ee20000300800 */
[----:B------:R1:W-:Y:S04]  /*30c40*/  STS.U16 [R2+0x100], R27 ;  /* 0x0001001b02007388 */ /* 0x0003e80000000400 */
[----:B-1----:R-:W3:Y:S04]  /*30c50*/  LDL.LU R27, [R1+0x3a8] ;  /* 0x0003a800011b7983 */ /* 0x002ee80000300800 */
[----:B--2---:R1:W-:Y:S04]  /*30c60*/  STS.U16 [R2+0x180], R29 ;  /* 0x0001801d02007388 */ /* 0x0043e80000000400 */
[----:B-1----:R-:W2:Y:S04]  /*30c70*/  LDL.LU R29, [R1+0x7b0c] ;  /* 0x007b0c00011d7983 */ /* 0x002ea80000300800 */
[----:B--2---:R1:W-:Y:S04]  /*30c80*/  STS.U16 [R2+0x200], R29 ;  /* 0x0002001d02007388 */ /* 0x0043e80000000400 */
[----:B-1----:R-:W2:Y:S04]  /*30c90*/  LDL.LU R29, [R1+0x7b08] ;  /* 0x007b0800011d7983 */ /* 0x002ea80000300800 */
[----:B---3--:R1:W-:Y:S04]  /*30ca0*/  STS.U16 [R2+0x6380], R28 ;  /* 0x0063801c02007388 */ /* 0x0083e80000000400 */
[----:B-1----:R-:W3:Y:S04]  /*30cb0*/  LDL.LU R28, [R1+0x3a4] ;  /* 0x0003a400011c7983 */ /* 0x002ee80000300800 */
[----:B--2---:R1:W-:Y:S04]  /*30cc0*/  STS.U16 [R2+0x280], R29 ;  /* 0x0002801d02007388 */ /* 0x0043e80000000400 */
[----:B-1----:R-:W2:Y:S04]  /*30cd0*/  LDL.LU R29, [R1+0x398] ;  /* 0x00039800011d7983 */ /* 0x002ea80000300800 */
[----:B--2---:R1:W-:Y:S04]  /*30ce0*/  STL [R1+0x7b00], R29 ;  /* 0x007b001d01007387 */ /* 0x0043e80000100800 */
[----:B-1----:R-:W2:Y:S04]  /*30cf0*/  LDL.LU R29, [R1+0x39c] ;  /* 0x00039c00011d7983 */ /* 0x002ea80000300800 */
[----:B------:R-:W-:Y:S04]  /*30d00*/  STS.U16 [R2+0x300], R4 ;  /* 0x0003000402007388 */ /* 0x000fe80000000400 */
[----:B------:R-:W-:Y:S04]  /*30d10*/  STS.U16 [R2+0x380], R7 ;  /* 0x0003800702007388 */ /* 0x000fe80000000400 */
[----:B------:R-:W-:Y:S04]  /*30d20*/  STS.U16 [R2+0x2000], R6 ;  /* 0x0020000602007388 */ /* 0x000fe80000000400 */
[----:B------:R-:W-:Y:S04]  /*30d30*/  STS.U16 [R2+0x2080], R3 ;  /* 0x0020800302007388 */ /* 0x000fe80000000400 */
[----:B----4-:R-:W-:Y:S04]  /*30d40*/  STS.U16 [R2+0x2100], R0 ;  /* 0x0021000002007388 */ /* 0x010fe80000000400 */
[----:B------:R-:W-:Y:S04]  /*30d50*/  STS.U16 [R2+0x2180], R5 ;  /* 0x0021800502007388 */ /* 0x000fe80000000400 */
[----:B------:R-:W-:Y:S04]  /*30d60*/  STS.U16 [R2+0x2200], R8 ;  /* 0x0022000802007388 */ /* 0x000fe80000000400 */
[----:B------:R-:W-:Y:S04]  /*30d70*/  STS.U16 [R2+0x2280], R9 ;  /* 0x0022800902007388 */ /* 0x000fe80000000400 */
[----:B------:R-:W-:Y:S04]  /*30d80*/  STS.U16 [R2+0x2300], R10 ;  /* 0x0023000a02007388 */ /* 0x000fe80000000400 */
[----:B------:R-:W-:Y:S04]  /*30d90*/  STS.U16 [R2+0x2380], R11 ;  /* 0x0023800b02007388 */ /* 0x000fe80000000400 */
[----:B------:R-:W-:Y:S04]  /*30da0*/  STS.U16 [R2+0x4000], R12 ;  /* 0x0040000c02007388 */ /* 0x000fe80000000400 */
[----:B------:R-:W-:Y:S04]  /*30db0*/  STS.U16 [R2+0x4080], R13 ;  /* 0x0040800d02007388 */ /* 0x000fe80000000400 */
[----:B------:R-:W-:Y:S04]  /*30dc0*/  STS.U16 [R2+0x4100], R14 ;  /* 0x0041000e02007388 */ /* 0x000fe80000000400 */
[----:B--2---:R1:W-:Y:S04]  /*30dd0*/  STL [R1+0x7b04], R29 ;  /* 0x007b041d01007387 */ /* 0x0043e80000100800 */
[----:B-1----:R-:W2:Y:S01]  /*30de0*/  LDL.LU R29, [R1+0x3a0] ;  /* 0x0003a000011d7983 */ /* 0x002ea20000300800 */
[----:B------:R-:W4:Y:S02]  /*30df0*/  LDL.LU R4, [R1+0x394] ;  /* 0x0003940001047983 */ /* 0x000f240000300800 */
[----:B------:R-:W4:Y:S02]  /*30e00*/  LDL.LU R7, [R1+0x390] ;  /* 0x0003900001077983 */ /* 0x000f240000300800 */
[----:B------:R-:W4:Y:S01]  /*30e10*/  LDL.LU R6, [R1+0x38c] ;  /* 0x00038c0001067983 */ /* 0x000f220000300800 */
[----:B------:R-:W4:Y:S01]  /*30e20*/  LDL.LU R3, [R1+0x2a8] ;  /* 0x0002a80001037983 */ /* 0x000f220000300800 */
[----:B------:R-:W4:Y:S02]  /*30e30*/  LDL.LU R0, [R1+0x2a4] ;  /* 0x0002a40001007983 */ /* 0x000f240000300800 */
[----:B------:R-:W4:Y:S02]  /*30e40*/  LDL.LU R5, [R1+0x2a0] ;  /* 0x0002a00001057983 */ /* 0x000f240000300800 */
[----:B------:R-:W4:Y:S01]  /*30e50*/  LDL.LU R8, [R1+0x29c] ;  /* 0x00029c0001087983 */ /* 0x000f220000300800 */
[----:B------:R-:W4:Y:S01]  /*30e60*/  LDL.LU R9, [R1+0x298] ;  /* 0x0002980001097983 */ /* 0x000f220000300800 */
[----:B------:R-:W4:Y:S02]  /*30e70*/  LDL.LU R10, [R1+0x294] ;  /* 0x00029400010a7983 */ /* 0x000f240000300800 */
[----:B------:R-:W4:Y:S02]  /*30e80*/  LDL.LU R11, [R1+0x290] ;  /* 0x00029000010b7983 */ /* 0x000f240000300800 */
[----:B------:R-:W4:Y:S01]  /*30e90*/  LDL.LU R12, [R1+0x28c] ;  /* 0x00028c00010c7983 */ /* 0x000f220000300800 */
[----:B------:R-:W4:Y:S04]  /*30ea0*/  LDL.LU R13, [R1+0x138] ;  /* 0x00013800010d7983 */ /* 0x000f280000300800 */
[----:B------:R1:W-:Y:S01]  /*30eb0*/  STS.U16 [R2+0x4180], R15 ;  /* 0x0041800f02007388 */ /* 0x0003e20000000400 */
[----:B------:R-:W4:Y:S03]  /*30ec0*/  LDL.LU R14, [R1+0x134] ;  /* 0x00013400010e7983 */ /* 0x000f260000300800 */
[----:B------:R0:W-:Y:S04]  /*30ed0*/  STS.U16 [R2+0x4200], R16 ;  /* 0x0042001002007388 */ /* 0x0001e80000000400 */
[----:B------:R0:W-:Y:S04]  /*30ee0*/  STS.U16 [R2+0x4280], R17 ;  /* 0x0042801102007388 */ /* 0x0001e80000000400 */
[----:B------:R3:W-:Y:S04]  /*30ef0*/  STS.U16 [R2+0x4300], R18 ;  /* 0x0043001202007388 */ /* 0x0007e80000000400 */
[----:B------:R3:W-:Y:S04]  /*30f00*/  STS.U16 [R2+0x4380], R19 ;  /* 0x0043801302007388 */ /* 0x0007e80000000400 */
[----:B------:R3:W-:Y:S04]  /*30f10*/  STS.U16 [R2+0x6000], R20 ;  /* 0x0060001402007388 */ /* 0x0007e80000000400 */
[----:B-1----:R-:W4:Y:S01]  /*30f20*/  LDL.LU R15, [R1+0x130] ;  /* 0x00013000010f7983 */ /* 0x002f220000300800 */
[----:B0-----:R-:W4:Y:S02]  /*30f30*/  LDL.LU R16, [R1+0x12c] ;  /* 0x00012c0001107983 */ /* 0x001f240000300800 */
[----:B------:R-:W4:Y:S01]  /*30f40*/  LDL.LU R17, [R1+0x128] ;  /* 0x0001280001117983 */ /* 0x000f220000300800 */
[----:B---3--:R-:W3:Y:S01]  /*30f50*/  LDL.LU R18, [R1+0x124] ;  /* 0x0001240001127983 */ /* 0x008ee20000300800 */
[----:B------:R-:W3:Y:S03]  /*30f60*/  LDL.LU R19, [R1+0x120] ;  /* 0x0001200001137983 */ /* 0x000ee60000300800 */
[----:B------:R0:W-:Y:S01]  /*30f70*/  STS.U16 [R2+0x6080], R21 ;  /* 0x0060801502007388 */ /* 0x0001e20000000400 */
[----:B------:R-:W3:Y:S03]  /*30f80*/  LDL.LU R20, [R1+0x11c] ;  /* 0x00011c0001147983 */ /* 0x000ee60000300800 */
[----:B------:R1:W-:Y:S04]  /*30f90*/  STS.U16 [R2+0x6100], R22 ;  /* 0x0061001602007388 */ /* 0x0003e80000000400 */
[----:B------:R1:W-:Y:S04]  /*30fa0*/  STS.U16 [R2+0x6180], R23 ;  /* 0x0061801702007388 */ /* 0x0003e80000000400 */
[----:B------:R1:W-:Y:S04]  /*30fb0*/  STS.U16 [R2+0x6200], R24 ;  /* 0x0062001802007388 */ /* 0x0003e80000000400 */
[----:B------:R1:W-:Y:S04]  /*30fc0*/  STS.U16 [R2+0x6280], R25 ;  /* 0x0062801902007388 */ /* 0x0003e80000000400 */
[----:B------:R1:W-:Y:S04]  /*30fd0*/  STS.U16 [R2+0x6300], R26 ;  /* 0x0063001a02007388 */ /* 0x0003e80000000400 */
[----:B0-----:R-:W3:Y:S01]  /*30fe0*/  LDL.LU R21, [R1+0x78] ;  /* 0x0000780001157983 */ /* 0x001ee20000300800 */
[----:B-1----:R-:W3:Y:S02]  /*30ff0*/  LDL.LU R22, [R1+0x74] ;  /* 0x0000740001167983 */ /* 0x002ee40000300800 */
[----:B------:R-:W3:Y:S01]  /*31000*/  LDL.LU R23, [R1+0x70] ;  /* 0x0000700001177983 */ /* 0x000ee20000300800 */
[----:B------:R-:W3:Y:S01]  /*31010*/  LDL.LU R24, [R1+0x6c] ;  /* 0x00006c0001187983 */ /* 0x000ee20000300800 */
[----:B------:R-:W3:Y:S03]  /*31020*/  LDL.LU R25, [R1+0x68] ;  /* 0x0000680001197983 */ /* 0x000ee60000300800 */
[----:B------:R0:W-:Y:S01]  /*31030*/  STS.U16 [R2+0x8000], R27 ;  /* 0x0080001b02007388 */ /* 0x0001e20000000400 */
[----:B------:R-:W3:Y:S03]  /*31040*/  LDL.LU R26, [R1+0x64] ;  /* 0x00006400011a7983 */ /* 0x000ee60000300800 */
[----:B------:R1:W-:Y:S04]  /*31050*/  STS.U16 [R2+0x8080], R28 ;  /* 0x0080801c02007388 */ /* 0x0003e80000000400 */
[----:B0-----:R-:W3:Y:S01]  /*31060*/  LDL.LU R27, [R1+0x60] ;  /* 0x00006000011b7983 */ /* 0x001ee20000300800 */
[----:B-1----:R-:W3:Y:S03]  /*31070*/  LDL.LU R28, [R1+0x5c] ;  /* 0x00005c00011c7983 */ /* 0x002ee60000300800 */
[----:B--2---:R0:W-:Y:S04]  /*31080*/  STS.U16 [R2+0x8100], R29 ;  /* 0x0081001d02007388 */ /* 0x0041e80000000400 */
[----:B0-----:R-:W2:Y:S04]  /*31090*/  LDL.LU R29, [R1+0x7b04] ;  /* 0x007b0400011d7983 */ /* 0x001ea80000300800 */
[----:B--2---:R0:W-:Y:S04]  /*310a0*/  STS.U16 [R2+0x8180], R29 ;  /* 0x0081801d02007388 */ /* 0x0041e80000000400 */
[----:B0-----:R-:W2:Y:S04]  /*310b0*/  LDL.LU R29, [R1+0x7b00] ;  /* 0x007b0000011d7983 */ /* 0x001ea80000300800 */
[----:B----4-:R0:W-:Y:S04]  /*310c0*/  STS.U16 [R2+0x8280], R4 ;  /* 0x0082800402007388 */ /* 0x0101e80000000400 */
        /* <DEDUP_REMOVED lines=15> */
[----:B---3--:R-:W-:Y:S04]  /*311c0*/  STS.U16 [R2+0xc280], R18 ;  /* 0x00c2801202007388 */ /* 0x008fe80000000400 */
[----:B------:R-:W-:Y:S04]  /*311d0*/  STS.U16 [R2+0xc300], R19 ;  /* 0x00c3001302007388 */ /* 0x000fe80000000400 */
[----:B------:R-:W-:Y:S04]  /*311e0*/  STS.U16 [R2+0xc380], R20 ;  /* 0x00c3801402007388 */ /* 0x000fe80000000400 */
[----:B------:R-:W-:Y:S04]  /*311f0*/  STS.U16 [R2+0xe000], R21 ;  /* 0x00e0001502007388 */ /* 0x000fe80000000400 */
[----:B------:R-:W-:Y:S04]  /*31200*/  STS.U16 [R2+0xe080], R22 ;  /* 0x00e0801602007388 */ /* 0x000fe80000000400 */
[----:B------:R-:W-:Y:S04]  /*31210*/  STS.U16 [R2+0xe100], R23 ;  /* 0x00e1001702007388 */ /* 0x000fe80000000400 */
[----:B------:R-:W-:Y:S04]  /*31220*/  STS.U16 [R2+0xe180], R24 ;  /* 0x00e1801802007388 */ /* 0x000fe80000000400 */
[----:B------:R-:W-:Y:S01]  /*31230*/  STS.U16 [R2+0xe200], R25 ;  /* 0x00e2001902007388 */ /* 0x000fe20000000400 */
[----:B0-----:R-:W-:-:S03]  /*31240*/  LOP3.LUT R4, R2, 0x10, RZ, 0x3c, !PT ;  /* 0x0000001002047812 */ /* 0x001fc600078e3cff */
[----:B------:R-:W-:Y:S04]  /*31250*/  STS.U16 [R2+0xe280], R26 ;  /* 0x00e2801a02007388 */ /* 0x000fe80000000400 */
[----:B------:R-:W-:Y:S04]  /*31260*/  STS.U16 [R2+0xe300], R27 ;  /* 0x00e3001b02007388 */ /* 0x000fe80000000400 */
[----:B------:R-:W-:Y:S04]  /*31270*/  STS.U16 [R2+0xe380], R28 ;  /* 0x00e3801c02007388 */ /* 0x000fe80000000400 */
[----:B--2---:R0:W-:Y:S04]  /*31280*/  STS.U16 [R2+0x8200], R29 ;  /* 0x0082001d02007388 */ /* 0x0041e80000000400 */
[----:B0-----:R-:W2:Y:S04]  /*31290*/  LDL.LU R2, [R1+0xacc] ;  /* 0x000acc0001027983 */ /* 0x001ea80000300800 */
[----:B--2---:R0:W-:Y:S04]  /*312a0*/  STL [R1+0x7af4], R2 ;  /* 0x007af40201007387 */ /* 0x0041e80000100800 */
[----:B0-----:R-:W2:Y:S04]  /*312b0*/  LDL.LU R2, [R1+0xad0] ;  /* 0x000ad00001027983 */ /* 0x001ea80000300800 */
[----:B--2---:R0:W-:Y:S04]  /*312c0*/  STL [R1+0x7af8], R2 ;  /* 0x007af80201007387 */ /* 0x0041e80000100800 */
[----:B0-----:R-:W2:Y:S04]  /*312d0*/  LDL.LU R2, [R1+0xad4] ;  /* 0x000ad40001027983 */ /* 0x001ea80000300800 */
[----:B--2---:R0:W-:Y:S04]  /*312e0*/  STL [R1+0x7afc], R2 ;  /* 0x007afc0201007387 */ /* 0x0041e80000100800 */
[----:B0-----:R-:W2:Y:S01]  /*312f0*/  LDL.LU R2, [R1+0xad8] ;  /* 0x000ad80001027983 */ /* 0x001ea20000300800 */
[----:B------:R-:W3:Y:S02]  /*31300*/  LDL.LU R29, [R1+0xac8] ;  /* 0x000ac800011d7983 */ /* 0x000ee40000300800 */
[----:B------:R-:W4:Y:S02]  /*31310*/  LDL.LU R7, [R1+0xac4] ;  /* 0x000ac40001077983 */ /* 0x000f240000300800 */
        /* <DEDUP_REMOVED lines=25> */
[----:B--2---:R0:W-:Y:S04]  /*314b0*/  STS.U16 [R4+0x400], R2 ;  /* 0x0004000204007388 */ /* 0x0041e80000000400 */
[----:B0-----:R-:W2:Y:S04]  /*314c0*/  LDL.LU R2, [R1+0x7afc] ;  /* 0x007afc0001027983 */ /* 0x001ea80000300800 */
[----:B--2---:R0:W-:Y:S04]  /*314d0*/  STS.U16 [R4+0x480], R2 ;  /* 0x0004800204007388 */ /* 0x0041e80000000400 */
[----:B0-----:R-:W2:Y:S04]  /*314e0*/  LDL.LU R2, [R1+0x7af8] ;  /* 0x007af80001027983 */ /* 0x001ea80000300800 */
[----:B--2---:R0:W-:Y:S04]  /*314f0*/  STS.U16 [R4+0x500], R2 ;  /* 0x0005000204007388 */ /* 0x0041e80000000400 */
[----:B0-----:R-:W2:Y:S04]  /*31500*/  LDL.LU R2, [R1+0x7af4] ;  /* 0x007af40001027983 */ /* 0x001ea80000300800 */
[----:B--2---:R-:W-:Y:S01]  /*31510*/  STS.U16 [R4+0x580], R2 ;  /* 0x0005800204007388 */ /* 0x004fe20000000400 */
[----:B---3--:R-:W-:Y:S02]  /*31520*/  STS.U16 [R4+0x600], R29 ;  /* 0x0006001d04007388 */ /* 0x008fe40000000400 */
[----:B----4-:R-:W-:Y:S02]  /*31530*/  STS.U16 [R4+0x680], R7 ;  /* 0x0006800704007388 */ /* 0x010fe40000000400 */
[----:B------:R-:W-:Y:S01]  /*31540*/  STS.U16 [R4+0x700], R6 ;  /* 0x0007000604007388 */ /* 0x000fe20000000400 */
[----:B------:R-:W-:Y:S01]  /*31550*/  STS.U16 [R4+0x780], R3 ;  /* 0x0007800304007388 */ /* 0x000fe20000000400 */
[----:B------:R-:W-:Y:S02]  /*31560*/  STS.U16 [R4+0x2400], R0 ;  /* 0x0024000004007388 */ /* 0x000fe40000000400 */
[----:B------:R-:W-:Y:S02]  /*31570*/  STS.U16 [R4+0x2480], R5 ;  /* 0x0024800504007388 */ /* 0x000fe40000000400 */
        /* <DEDUP_REMOVED lines=20> */
[----:B------:R0:W-:Y:S02]  /*316c0*/  STS.U16 [R4+0x6700], R28 ;  /* 0x0067001c04007388 */ /* 0x0001e40000000400 */
[----:B0-----:R-:W2:Y:S04]  /*316d0*/  LDL.LU R28, [R1+0x388] ;  /* 0x00038800011c7983 */ /* 0x001ea80000300800 */
[----:B--2---:R0:W-:Y:S04]  /*316e0*/  STL [R1+0x7af0], R28 ;  /* 0x007af01c01007387 */ /* 0x0041e80000100800 */
[----:B0-----:R-:W2:Y:S01]  /*316f0*/  LDL.LU R28, [R1+0x54c] ;  /* 0x00054c00011c7983 */ /* 0x001ea20000300800 */
[----:B------:R-:W3:Y:S03]  /*31700*/  LDL.LU R3, [R1+0x380] ;  /* 0x0003800001037983 */ /* 0x000ee60000300800 */
[----:B---3--:R0:W-:Y:S04]  /*31710*/  STL [R1+0x7aec], R3 ;  /* 0x007aec0301007387 */ /* 0x0081e80000100800 */
[----:B0-----:R-:W3:Y:S01]  /*31720*/  LDL.LU R3, [R1+0x384] ;  /* 0x0003840001037983 */ /* 0x001ee20000300800 */
[----:B------:R-:W4:Y:S02]  /*31730*/  LDL.LU R2, [R1+0x37c] ;  /* 0x00037c0001027983 */ /* 0x000f240000300800 */
        /* <DEDUP_REMOVED lines=25> */
[----:B--2---:R0:W-:Y:S04]  /*318d0*/  STS.U16 [R4+0x6780], R28 ;  /* 0x0067801c04007388 */ /* 0x0041e80000000400 */
[----:B0-----:R-:W2:Y:S04]  /*318e0*/  LDL.LU R28, [R1+0x7af0] ;  /* 0x007af000011c7983 */ /* 0x001ea80000300800 */
[----:B--2---:R0:W-:Y:S01]  /*318f0*/  STS.U16 [R4+0x8400], R28 ;  /* 0x0084001c04007388 */ /* 0x0041e20000000400 */
[----:B---3--:R1:W-:Y:S03]  /*31900*/  STS.U16 [R4+0x8480], R3 ;  /* 0x0084800304007388 */ /* 0x0083e60000000400 */
[----:B0-----:R-:W2:Y:S01]  /*31910*/  LDL.LU R28, [R1+0x34] ;  /* 0x00003400011c7983 */ /* 0x001ea20000300800 */
[----:B-1----:R-:W3:Y:S03]  /*31920*/  LDL.LU R3, [R1+0x7aec] ;  /* 0x007aec0001037983 */ /* 0x002ee60000300800 */
[----:B---3--:R0:W-:Y:S01]  /*31930*/  STS.U16 [R4+0x8500], R3 ;  /* 0x0085000304007388 */ /* 0x0081e20000000400 */
[----:B----4-:R1:W-:Y:S03]  /*31940*/  STS.U16 [R4+0x8580], R2 ;  /* 0x0085800204007388 */ /* 0x0103e60000000400 */
[----:B0-----:R-:W3:Y:S04]  /*31950*/  LDL.LU R3, [R1+0x7ae8] ;  /* 0x007ae80001037983 */ /* 0x001ee80000300800 */
[----:B-1----:R-:W0:Y:S01]  /*31960*/  S2R R2, SR_TID.X ;  /* 0x0000000000027919 */ /* 0x002e220000002100 */
[----:B------:R-:W-:Y:S02]  /*31970*/  STS.U16 [R4+0x8600], R29 ;  /* 0x0086001d04007388 */ /* 0x000fe40000000400 */
[----:B------:R-:W-:Y:S02]  /*31980*/  STS.U16 [R4+0x8680], R7 ;  /* 0x0086800704007388 */ /* 0x000fe40000000400 */
[----:B------:R-:W-:Y:S01]  /*31990*/  STS.U16 [R4+0x8700], R6 ;  /* 0x0087000604007388 */ /* 0x000fe20000000400 */
[----:B------:R1:W-:Y:S01]  /*319a0*/  STS.U16 [R4+0x8780], R0 ;  /* 0x0087800004007388 */ /* 0x0003e20000000400 */
[----:B0-----:R-:W-:-:S05]  /*319b0*/  LOP3.LUT R2, R2, 0x3f, RZ, 0xc0, !PT ;  /* 0x0000003f02027812 */ /* 0x001fca00078ec0ff */
[----:B------:R-:W-:-:S05]  /*319c0*/  IMAD.SHL.U32 R2, R2, 0x2, RZ ;  /* 0x0000000202027824 */ /* 0x000fca00078e00ff */
[----:B-1----:R-:W-:-:S05]  /*319d0*/  LOP3.LUT R0, R2, 0x20, RZ, 0x3c, !PT ;  /* 0x0000002002007812 */ /* 0x002fca00078e3cff */
[----:B------:R0:W-:Y:S04]  /*319e0*/  STL [R1+0x7adc], R0 ;  /* 0x007adc0001007387 */ /* 0x0001e80000100800 */
[----:B0-----:R-:W4:Y:S04]  /*319f0*/  LDL.LU R0, [R1+0x2c] ;  /* 0x00002c0001007983 */ /* 0x001f280000300800 */
[----:B----4-:R0:W-:Y:S04]  /*31a00*/  STL [R1+0x7ae4], R0 ;  /* 0x007ae40001007387 */ /* 0x0101e80000100800 */
[----:B0-----:R-:W4:Y:S01]  /*31a10*/  LDL.LU R0, [R1+0x30] ;  /* 0x0000300001007983 */ /* 0x001f220000300800 */
[----:B------:R-:W2:Y:S03]  /*31a20*/  LDL.LU R2, [R1+0xab4] ;  /* 0x000ab40001027983 */ /* 0x000ea60000300800 */
        /* <DEDUP_REMOVED lines=9> */
[----:B------:R-:W-:Y:S03]  /*31ac0*/  STS.U16 [R4+0xc480], R16 ;  /* 0x00c4801004007388 */ /* 0x000fe60000000400 */
[----:B--2---:R0:W-:Y:S04]  /*31ad0*/  STL [R1+0x7ad8], R2 ;  /* 0x007ad80201007387 */ /* 0x0041e80000100800 */
[----:B0-----:R-:W2:Y:S01]  /*31ae0*/  LDL.LU R2, [R1+0xab8] ;  /* 0x000ab80001027983 */ /* 0x001ea20000300800 */
        /* <DEDUP_REMOVED lines=11> */
[----:B------:R0:W-:Y:S01]  /*31ba0*/  STS.U16 [R4+0xe680], R28 ;  /* 0x00e6801c04007388 */ /* 0x0001e20000000400 */
[----:B---3--:R-:W-:-:S03]  /*31bb0*/  LOP3.LUT R3, R3, 0x3f, RZ, 0xc0, !PT ;  /* 0x0000003f03037812 */ /* 0x008fc600078ec0ff */
[----:B--2---:R1:W-:Y:S01]  /*31bc0*/  STL [R1+0x7ae0], R2 ;  /* 0x007ae00201007387 */ /* 0x0043e20000100800 */
[----:B------:R-:W2:Y:S02]  /*31bd0*/  LDL.LU R29, [R1+0xab0] ;  /* 0x000ab000011d7983 */ /* 0x000ea40000300800 */
[----:B0-----:R-:W3:Y:S02]  /*31be0*/  LDL.LU R4, [R1+0xaac] ;  /* 0x000aac0001047983 */ /* 0x001ee40000300800 */
[----:B------:R-:W2:Y:S01]  /*31bf0*/  LDL.LU R7, [R1+0xaa8] ;  /* 0x000aa80001077983 */ /* 0x000ea20000300800 */
[----:B------:R-:W2:Y:S01]  /*31c00*/  LDL.LU R6, [R1+0xaa4] ;  /* 0x000aa40001067983 */ /* 0x000ea20000300800 */
[----:B------:R-:W2:Y:S02]  /*31c10*/  LDL.LU R5, [R1+0xaa0] ;  /* 0x000aa00001057983 */ /* 0x000ea40000300800 */
[----:B------:R-:W2:Y:S02]  /*31c20*/  LDL.LU R8, [R1+0xa9c] ;  /* 0x000a9c0001087983 */ /* 0x000ea40000300800 */
        /* <DEDUP_REMOVED lines=11> */
[----:B-1----:R-:W-:-:S02]  /*31ce0*/  IMAD.SHL.U32 R2, R3, 0x2, RZ ;  /* 0x0000000203027824 */ /* 0x002fc400078e00ff */
[----:B------:R-:W2:Y:S01]  /*31cf0*/  LDL.LU R20, [R1+0x6b0] ;  /* 0x0006b00001147983 */ /* 0x000ea20000300800 */
[----:B------:R-:W2:Y:S01]  /*31d00*/  LDL.LU R21, [R1+0x6ac] ;  /* 0x0006ac0001157983 */ /* 0x000ea20000300800 */
[----:B------:R-:W2:Y:S02]  /*31d10*/  LDL.LU R22, [R1+0x6a8] ;  /* 0x0006a80001167983 */ /* 0x000ea40000300800 */
[----:B------:R-:W2:Y:S02]  /*31d20*/  LDL.LU R23, [R1+0x6a4] ;  /* 0x0006a40001177983 */ /* 0x000ea40000300800 */
[----:B------:R-:W2:Y:S01]  /*31d30*/  LDL.LU R24, [R1+0x6a0] ;  /* 0x0006a00001187983 */ /* 0x000ea20000300800 */
[----:B------:R-:W-:Y:S01]  /*31d40*/  LOP3.LUT R2, R2, 0x10, RZ, 0x3c, !PT ;  /* 0x0000001002027812 */ /* 0x000fe200078e3cff */
[----:B------:R-:W2:Y:S01]  /*31d50*/  LDL.LU R25, [R1+0x548] ;  /* 0x0005480001197983 */ /* 0x000ea20000300800 */
[----:B------:R-:W2:Y:S02]  /*31d60*/  LDL.LU R26, [R1+0x544] ;  /* 0x00054400011a7983 */ /* 0x000ea40000300800 */
[----:B------:R-:W2:Y:S02]  /*31d70*/  LDL.LU R27, [R1+0x540] ;  /* 0x00054000011b7983 */ /* 0x000ea40000300800 */
[----:B------:R-:W2:Y:S01]  /*31d80*/  LDL.LU R28, [R1+0x53c] ;  /* 0x00053c00011c7983 */ /* 0x000ea20000300800 */
[----:B------:R-:W2:Y:S04]  /*31d90*/  LDL.LU R3, [R1+0x538] ;  /* 0x0005380001037983 */ /* 0x000ea80000300800 */
[----:B----4-:R0:W-:Y:S04]  /*31da0*/  STS.U16 [R2+0xe700], R0 ;  /* 0x00e7000002007388 */ /* 0x0101e80000000400 */
[----:B0-----:R-:W4:Y:S04]  /*31db0*/  LDL.LU R0, [R1+0x7ae4] ;  /* 0x007ae40001007983 */ /* 0x001f280000300800 */
[----:B----4-:R0:W-:Y:S04]  /*31dc0*/  STS.U16 [R2+0xe780], R0 ;  /* 0x00e7800002007388 */ /* 0x0101e80000000400 */
[----:B0-----:R-:W4:Y:S01]  /*31dd0*/  LDL.LU R2, [R1+0x7ae0] ;  /* 0x007ae00001027983 */ /* 0x001f220000300800 */
[----:B------:R-:W4:Y:S03]  /*31de0*/  LDL.LU R0, [R1+0x7adc] ;  /* 0x007adc0001007983 */ /* 0x000f260000300800 */
[----:B----4-:R0:W-:Y:S04]  /*31df0*/  STS.U16 [R0+0x800], R2 ;  /* 0x0008000200007388 */ /* 0x0101e80000000400 */
[----:B0-----:R-:W4:Y:S04]  /*31e00*/  LDL.LU R2, [R1+0x7ad8] ;  /* 0x007ad80001027983 */ /* 0x001f280000300800 */
[----:B----4-:R-:W-:Y:S01]  /*31e10*/  STS.U16 [R0+0x880], R2 ;  /* 0x0008800200007388 */ /* 0x010fe20000000400 */
[----:B--2---:R-:W-:Y:S02]  /*31e20*/  STS.U16 [R0+0x900], R29 ;  /* 0x0009001d00007388 */ /* 0x004fe40000000400 */
[----:B---3--:R-:W-:Y:S02]  /*31e30*/  STS.U16 [R0+0x980], R4 ;  /* 0x0009800400007388 */ /* 0x008fe40000000400 */
        /* <DEDUP_REMOVED lines=65> */
[----:B--2---:R0:W-:Y:S01]  /*32250*/  STS.U16 [R0+0x8800], R3 ;  /* 0x0088000300007388 */ /* 0x0041e20000000400 */
[----:B---3--:R-:W-:Y:S02]  /*32260*/  STS.U16 [R0+0x8880], R2 ;  /* 0x0088800200007388 */ /* 0x008fe40000000400 */
[----:B----4-:R1:W-:Y:S01]  /*32270*/  STS.U16 [R0+0x8900], R29 ;  /* 0x0089001d00007388 */ /* 0x0103e20000000400 */
[----:B0-----:R-:W2:Y:S01]  /*32280*/  LDL.LU R3, [R1+0x7ac8] ;  /* 0x007ac80001037983 */ /* 0x001ea20000300800 */
[----:B-1----:R-:W3:Y:S02]  /*32290*/  LDL.LU R29, [R1+0xa98] ;  /* 0x000a9800011d7983 */ /* 0x002ee40000300800 */
[----:B------:R0:W-:Y:S01]  /*322a0*/  STS.U16 [R0+0x8980], R4 ;  /* 0x0089800400007388 */ /* 0x0001e20000000400 */
[----:B---3--:R-:W-:Y:S01]  /*322b0*/  STL [R1+0x7abc], R29 ;  /* 0x007abc1d01007387 */ /* 0x008fe20000100800 */
[----:B0-----:R-:W3:Y:S03]  /*322c0*/  LDL.LU R4, [R1+0xa94] ;  /* 0x000a940001047983 */ /* 0x001ee60000300800 */
[----:B---3--:R0:W-:Y:S04]  /*322d0*/  STL [R1+0x7ac0], R4 ;  /* 0x007ac00401007387 */ /* 0x0081e80000100800 */
[----:B0-----:R-:W3:Y:S01]  /*322e0*/  LDL.LU R4, [R1+0x10] ;  /* 0x0000100001047983 */ /* 0x001ee20000300800 */
        /* <DEDUP_REMOVED lines=9> */
[----:B------:R-:W0:Y:S01]  /*32380*/  S2R R2, SR_TID.X ;  /* 0x0000000000027919 */ /* 0x000e220000002100 */
        /* <DEDUP_REMOVED lines=13> */
[----:B------:R-:W-:Y:S01]  /*32460*/  STS.U16 [R0+0xe900], R27 ;  /* 0x00e9001b00007388 */ /* 0x000fe20000000400 */
[----:B---3--:R1:W-:Y:S04]  /*32470*/  STL [R1+0x7ac4], R4 ;  /* 0x007ac40401007387 */ /* 0x0083e80000100800 */
[----:B-1----:R-:W3:Y:S01]  /*32480*/  LDL.LU R4, [R1+0x14] ;  /* 0x0000140001047983 */ /* 0x002ee20000300800 */
[----:B------:R-:W-:Y:S02]  /*32490*/  STS.U16 [R0+0xe980], R28 ;  /* 0x00e9801c00007388 */ /* 0x000fe40000000400 */
[----:B------:R-:W4:Y:S02]  /*324a0*/  LDL.LU R7, [R1+0xa90] ;  /* 0x000a900001077983 */ /* 0x000f240000300800 */
[----:B--2---:R1:W-:Y:S01]  /*324b0*/  STS.U16 [R0+0xea00], R3 ;  /* 0x00ea000300007388 */ /* 0x0043e20000000400 */
[----:B------:R-:W2:Y:S01]  /*324c0*/  LDL.LU R6, [R1+0xa8c] ;  /* 0x000a8c0001067983 */ /* 0x000ea20000300800 */
[----:B0-----:R-:W-:-:S03]  /*324d0*/  LOP3.LUT R2, R2, 0x3f, RZ, 0xc0, !PT ;  /* 0x0000003f02027812 */ /* 0x001fc600078ec0ff */
[----:B-1----:R-:W2:Y:S01]  /*324e0*/  LDL.LU R0, [R1+0xa88] ;  /* 0x000a880001007983 */ /* 0x002ea20000300800 */
        /* <DEDUP_REMOVED lines=12> */
[----:B------:R-:W-:-:S02]  /*325b0*/  IMAD.SHL.U32 R2, R2, 0x2, RZ ;  /* 0x0000000202027824 */ /* 0x000fc400078e00ff */
[----:B------:R-:W2:Y:S02]  /*325c0*/  LDL.LU R19, [R1+0x698] ;  /* 0x0006980001137983 */ /* 0x000ea40000300800 */
[----:B------:R-:W2:Y:S01]  /*325d0*/  LDL.LU R20, [R1+0x694] ;  /* 0x0006940001147983 */ /* 0x000ea20000300800 */
[----:B------:R-:W2:Y:S01]  /*325e0*/  LDL.LU R21, [R1+0x690] ;  /* 0x0006900001157983 */ /* 0x000ea20000300800 */
[----:B------:R-:W2:Y:S02]  /*325f0*/  LDL.LU R22, [R1+0x68c] ;  /* 0x00068c0001167983 */ /* 0x000ea40000300800 */
[----:B------:R-:W2:Y:S02]  /*32600*/  LDL.LU R23, [R1+0x688] ;  /* 0x0006880001177983 */ /* 0x000ea40000300800 */
[----:B------:R-:W2:Y:S01]  /*32610*/  LDL.LU R24, [R1+0x684] ;  /* 0x0006840001187983 */ /* 0x000ea20000300800 */
[C---:B------:R-:W-:Y:S01]  /*32620*/  LOP3.LUT R29, R2.reuse, 0x20, RZ, 0x3c, !PT ;  /* 0x00000020021d7812 */ /* 0x040fe200078e3cff */
[----:B------:R-:W2:Y:S01]  /*32630*/  LDL.LU R25, [R1+0x680] ;  /* 0x0006800001197983 */ /* 0x000ea20000300800 */
[----:B------:R-:W2:Y:S02]  /*32640*/  LDL.LU R26, [R1+0x528] ;  /* 0x00052800011a7983 */ /* 0x000ea40000300800 */
[----:B------:R-:W2:Y:S02]  /*32650*/  LDL.LU R27, [R1+0x524] ;  /* 0x00052400011b7983 */ /* 0x000ea40000300800 */
[----:B------:R-:W2:Y:S01]  /*32660*/  LDL.LU R28, [R1+0x520] ;  /* 0x00052000011c7983 */ /* 0x000ea20000300800 */
[----:B------:R-:W-:-:S02]  /*32670*/  LOP3.LUT R3, R2, 0x30, RZ, 0x3c, !PT ;  /* 0x0000003002037812 */ /* 0x000fc400078e3cff */
[----:B------:R-:W2:Y:S04]  /*32680*/  LDL.LU R2, [R1+0xc] ;  /* 0x00000c0001027983 */ /* 0x000ea80000300800 */
[----:B---3--:R0:W-:Y:S04]  /*32690*/  STS.U16 [R29+0xea80], R4 ;  /* 0x00ea80041d007388 */ /* 0x0081e80000000400 */
[----:B0-----:R-:W3:Y:S04]  /*326a0*/  LDL.LU R4, [R1+0x7ac4] ;  /* 0x007ac40001047983 */ /* 0x001ee80000300800 */
[----:B---3--:R0:W-:Y:S01]  /*326b0*/  STS.U16 [R29+0xeb00], R4 ;  /* 0x00eb00041d007388 */ /* 0x0081e20000000400 */
[----:B--2---:R1:W-:Y:S03]  /*326c0*/  STS.U16 [R29+0xeb80], R2 ;  /* 0x00eb80021d007388 */ /* 0x0043e60000000400 */
[----:B0-----:R-:W2:Y:S01]  /*326d0*/  LDL.LU R4, [R1+0x7ac0] ;  /* 0x007ac00001047983 */ /* 0x001ea20000300800 */
[----:B-1----:R-:W3:Y:S03]  /*326e0*/  LDL.LU R29, [R1+0x7abc] ;  /* 0x007abc00011d7983 */ /* 0x002ee60000300800 */
[----:B---3--:R-:W-:Y:S01]  /*326f0*/  STS.U16 [R3+0xc00], R29 ;  /* 0x000c001d03007388 */ /* 0x008fe20000000400 */
[----:B--2---:R-:W-:Y:S02]  /*32700*/  STS.U16 [R3+0xc80], R4 ;  /* 0x000c800403007388 */ /* 0x004fe40000000400 */
        /* <DEDUP_REMOVED lines=19> */
[----:B------:R0:W-:Y:S03]  /*32840*/  STS.U16 [R3+0x4e80], R23 ;  /* 0x004e801703007388 */ /* 0x0001e60000000400 */
[----:B0-----:R-:W2:Y:S04]  /*32850*/  LDL.LU R23, [R1+0x4a0] ;  /* 0x0004a00001177983 */ /* 0x001ea80000300800 */
[----:B--2---:R0:W-:Y:S04]  /*32860*/  STL [R1+0x7ab0], R23 ;  /* 0x007ab01701007387 */ /* 0x0041e80000100800 */
[----:B0-----:R-:W2:Y:S04]  /*32870*/  LDL.LU R23, [R1+0x4a4] ;  /* 0x0004a40001177983 */ /* 0x001ea80000300800 */
[----:B--2---:R0:W-:Y:S04]  /*32880*/  STL [R1+0x7ab4], R23 ;  /* 0x007ab41701007387 */ /* 0x0041e80000100800 */
[----:B0-----:R-:W2:Y:S01]  /*32890*/  LDL.LU R23, [R1+0x4a8] ;  /* 0x0004a80001177983 */ /* 0x001ea20000300800 */
[----:B------:R-:W-:Y:S02]  /*328a0*/  STS.U16 [R3+0x4f00], R24 ;  /* 0x004f001803007388 */ /* 0x000fe40000000400 */
[----:B------:R-:W-:Y:S02]  /*328b0*/  STS.U16 [R3+0x4f80], R25 ;  /* 0x004f801903007388 */ /* 0x000fe40000000400 */
[----:B------:R-:W-:Y:S01]  /*328c0*/  STS.U16 [R3+0x6c00], R26 ;  /* 0x006c001a03007388 */ /* 0x000fe20000000400 */
[----:B------:R-:W-:Y:S01]  /*328d0*/  STS.U16 [R3+0x6c80], R27 ;  /* 0x006c801b03007388 */ /* 0x000fe20000000400 */
[----:B------:R-:W-:Y:S03]  /*328e0*/  STS.U16 [R3+0x6d00], R28 ;  /* 0x006d001c03007388 */ /* 0x000fe60000000400 */
        /* <DEDUP_REMOVED lines=36> */
[----:B---3--:R1:W-:Y:S02]  /*32b30*/  STS.U16 [R3+0x6f80], R24 ;  /* 0x006f801803007388 */ /* 0x0083e40000000400 */
[----:B----4-:R2:W-:Y:S02]  /*32b40*/  STS.U16 [R3+0x8c00], R25 ;  /* 0x008c001903007388 */ /* 0x0105e40000000400 */
[----:B------:R3:W-:Y:S01]  /*32b50*/  STS.U16 [R3+0x8c80], R26 ;  /* 0x008c801a03007388 */ /* 0x0007e20000000400 */
[----:B------:R3:W-:Y:S01]  /*32b60*/  STS.U16 [R3+0x8d00], R27 ;  /* 0x008d001b03007388 */ /* 0x0007e20000000400 */
[----:B------:R3:W-:Y:S03]  /*32b70*/  STS.U16 [R3+0x8d80], R28 ;  /* 0x008d801c03007388 */ /* 0x0007e60000000400 */
[----:B0-----:R-:W4:Y:S01]  /*32b80*/  LDL.LU R23, [R1+0x7aac] ;  /* 0x007aac0001177983 */ /* 0x001f220000300800 */
[----:B-1----:R-:W4:Y:S02]  /*32b90*/  LDL.LU R24, [R1+0x7aa8] ;  /* 0x007aa80001187983 */ /* 0x002f240000300800 */
[----:B--2---:R-:W2:Y:S02]  /*32ba0*/  LDL.LU R25, [R1+0x7aa4] ;  /* 0x007aa40001197983 */ /* 0x004ea40000300800 */
[----:B---3--:R-:W3:Y:S01]  /*32bb0*/  LDL.LU R26, [R1+0x7aa0] ;  /* 0x007aa000011a7983 */ /* 0x008ee20000300800 */
[----:B------:R-:W2:Y:S01]  /*32bc0*/  LDL.LU R27, [R1+0x7a9c] ;  /* 0x007a9c00011b7983 */ /* 0x000ea20000300800 */
[----:B------:R-:W2:Y:S03]  /*32bd0*/  LDL.LU R28, [R1+0x7a98] ;  /* 0x007a9800011c7983 */ /* 0x000ea60000300800 */
[----:B------:R-:W-:Y:S01]  /*32be0*/  STS.U16 [R3+0x8e00], R2 ;  /* 0x008e000203007388 */ /* 0x000fe20000000400 */
[----:B------:R0:W-:Y:S02]  /*32bf0*/  STS.U16 [R3+0x8e80], R29 ;  /* 0x008e801d03007388 */ /* 0x0001e40000000400 */
[----:B------:R1:W-:Y:S02]  /*32c00*/  STS.U16 [R3+0x8f00], R4 ;  /* 0x008f000403007388 */ /* 0x0003e40000000400 */
[----:B------:R1:W-:Y:S01]  /*32c10*/  STS.U16 [R3+0x8f80], R7 ;  /* 0x008f800703007388 */ /* 0x0003e20000000400 */
[----:B------:R1:W-:Y:S01]  /*32c20*/  STS.U16 [R3+0xac00], R6 ;  /* 0x00ac000603007388 */ /* 0x0003e20000000400 */
[----:B------:R1:W-:Y:S02]  /*32c30*/  STS.U16 [R3+0xac80], R0 ;  /* 0x00ac800003007388 */ /* 0x0003e40000000400 */
[----:B------:R1:W-:Y:S01]  /*32c40*/  STS.U16 [R3+0xad00], R5 ;  /* 0x00ad000503007388 */ /* 0x0003e20000000400 */
[----:B0-----:R-:W4:Y:S01]  /*32c50*/  LDL.LU R29, [R1+0xa6c] ;  /* 0x000a6c00011d7983 */ /* 0x001f220000300800 */
[----:B-1----:R-:W4:Y:S03]  /*32c60*/  LDL.LU R4, [R1+0xa68] ;  /* 0x000a680001047983 */ /* 0x002f260000300800 */
[----:B------:R-:W4:Y:S01]  /*32c70*/  LDL.LU R7, [R1+0xa64] ;  /* 0x000a640001077983 */ /* 0x000f220000300800 */
[----:B------:R-:W4:Y:S03]  /*32c80*/  LDL.LU R6, [R1+0xa60] ;  /* 0x000a600001067983 */ /* 0x000f260000300800 */
[----:B------:R-:W4:Y:S04]  /*32c90*/  LDL.LU R0, [R1+0xa5c] ;  /* 0x000a5c0001007983 */ /* 0x000f280000300800 */
[----:B------:R0:W-:Y:S01]  /*32ca0*/  STS.U16 [R3+0xad80], R8 ;  /* 0x00ad800803007388 */ /* 0x0001e20000000400 */
[----:B------:R-:W4:Y:S02]  /*32cb0*/  LDL.LU R5, [R1+0x87c] ;  /* 0x00087c0001057983 */ /* 0x000f240000300800 */
[----:B------:R1:W-:Y:S02]  /*32cc0*/  STS.U16 [R3+0xae00], R9 ;  /* 0x00ae000903007388 */ /* 0x0003e40000000400 */
[----:B------:R1:W-:Y:S01]  /*32cd0*/  STS.U16 [R3+0xae80], R10 ;  /* 0x00ae800a03007388 */ /* 0x0003e20000000400 */
[----:B------:R1:W-:Y:S01]  /*32ce0*/  STS.U16 [R3+0xaf00], R11 ;  /* 0x00af000b03007388 */ /* 0x0003e20000000400 */
[----:B------:R1:W-:Y:S02]  /*32cf0*/  STS.U16 [R3+0xaf80], R12 ;  /* 0x00af800c03007388 */ /* 0x0003e40000000400 */
[----:B------:R1:W-:Y:S01]  /*32d00*/  STS.U16 [R3+0xcc00], R13 ;  /* 0x00cc000d03007388 */ /* 0x0003e20000000400 */
[----:B0-----:R-:W4:Y:S01]  /*32d10*/  LDL.LU R8, [R1+0x878] ;  /* 0x0008780001087983 */ /* 0x001f220000300800 */
[----:B-1----:R-:W4:Y:S03]  /*32d20*/  LDL.LU R9, [R1+0x874] ;  /* 0x0008740001097983 */ /* 0x002f260000300800 */
[----:B------:R-:W4:Y:S04]  /*32d30*/  LDL.LU R10, [R1+0x870] ;  /* 0x00087000010a7983 */ /* 0x000f280000300800 */
[----:B------:R-:W4:Y:S01]  /*32d40*/  LDL.LU R11, [R1+0x86c] ;  /* 0x00086c00010b7983 */ /* 0x000f220000300800 */
[----:B------:R-:W4:Y:S02]  /*32d50*/  LDL.LU R12, [R1+0x868] ;  /* 0x00086800010c7983 */ /* 0x000f240000300800 */
[----:B------:R0:W-:Y:S02]  /*32d60*/  STS.U16 [R3+0xcc80], R14 ;  /* 0x00cc800e03007388 */ /* 0x0001e40000000400 */
[----:B------:R-:W4:Y:S01]  /*32d70*/  LDL.LU R13, [R1+0x864] ;  /* 0x00086400010d7983 */ /* 0x000f220000300800 */
[----:B------:R1:W-:Y:S01]  /*32d80*/  STS.U16 [R3+0xcd00], R15 ;  /* 0x00cd000f03007388 */ /* 0x0003e20000000400 */
[----:B------:R1:W-:Y:S02]  /*32d90*/  STS.U16 [R3+0xcd80], R16 ;  /* 0x00cd801003007388 */ /* 0x0003e40000000400 */
[----:B------:R1:W-:Y:S02]  /*32da0*/  STS.U16 [R3+0xce00], R17 ;  /* 0x00ce001103007388 */ /* 0x0003e40000000400 */
[----:B------:R1:W-:Y:S01]  /*32db0*/  STS.U16 [R3+0xce80], R18 ;  /* 0x00ce801203007388 */ /* 0x0003e20000000400 */
[----:B------:R1:W-:Y:S04]  /*32dc0*/  STS.U16 [R3+0xcf00], R19 ;  /* 0x00cf001303007388 */ /* 0x0003e80000000400 */
        /* <DEDUP_REMOVED lines=8> */
[----:B------:R1:W-:Y:S03]  /*32e50*/  STS.U16 [R3+0xec80], R22 ;  /* 0x00ec801603007388 */ /* 0x0003e60000000400 */
[----:B0-----:R-:W4:Y:S01]  /*32e60*/  LDL.LU R20, [R1+0x5f8] ;  /* 0x0005f80001147983 */ /* 0x001f220000300800 */
[----:B-1----:R-:W4:Y:S02]  /*32e70*/  LDL.LU R21, [R1+0x5f4] ;  /* 0x0005f40001157983 */ /* 0x002f240000300800 */
[----:B------:R-:W4:Y:S01]  /*32e80*/  LDL.LU R22, [R1+0x5f0] ;  /* 0x0005f00001167983 */ /* 0x000f220000300800 */
[----:B------:R-:W0:Y:S04]  /*32e90*/  S2R R2, SR_TID.X ;  /* 0x0000000000027919 */ /* 0x000e280000002100 */
[----:B--2---:R1:W-:Y:S01]  /*32ea0*/  STS.U16 [R3+0xed00], R28 ;  /* 0x00ed001c03007388 */ /* 0x0043e20000000400 */
[----:B------:R-:W-:Y:S02]  /*32eb0*/  STS.U16 [R3+0xed80], R27 ;  /* 0x00ed801b03007388 */ /* 0x000fe40000000400 */
[----:B---3--:R-:W-:Y:S02]  /*32ec0*/  STS.U16 [R3+0xee00], R26 ;  /* 0x00ee001a03007388 */ /* 0x008fe40000000400 */
[----:B------:R-:W-:Y:S01]  /*32ed0*/  STS.U16 [R3+0xee80], R25 ;  /* 0x00ee801903007388 */ /* 0x000fe20000000400 */
[----:B-1----:R-:W2:Y:S01]  /*32ee0*/  LDL.LU R28, [R1+0x498] ;  /* 0x00049800011c7983 */ /* 0x002ea20000300800 */
[----:B------:R1:W-:Y:S03]  /*32ef0*/  STL [R1+0x7a0c], R27 ;  /* 0x007a0c1b01007387 */ /* 0x0003e60000100800 */
[----:B-1----:R-:W3:Y:S01]  /*32f00*/  LDL.LU R27, [R1+0xa70] ;  /* 0x000a7000011b7983 */ /* 0x002ee20000300800 */
[----:B------:R1:W-:Y:S03]  /*32f10*/  STL [R1+0x7a10], R26 ;  /* 0x007a101a01007387 */ /* 0x0003e60000100800 */
[----:B-1----:R-:W2:Y:S01]  /*32f20*/  LDL.LU R26, [R1+0xa74] ;  /* 0x000a7400011a7983 */ /* 0x002ea20000300800 */
[----:B------:R1:W-:Y:S03]  /*32f30*/  STL [R1+0x7a14], R25 ;  /* 0x007a141901007387 */ /* 0x0003e60000100800 */
[----:B-1----:R-:W2:Y:S01]  /*32f40*/  LDL.LU R25, [R1+0xa78] ;  /* 0x000a780001197983 */ /* 0x002ea20000300800 */
[----:B0-----:R-:W-:-:S03]  /*32f50*/  LOP3.LUT R2, R2, 0x3f, RZ, 0xc0, !PT ;  /* 0x0000003f02027812 */ /* 0x001fc600078ec0ff */
[----:B----4-:R0:W-:Y:S02]  /*32f60*/  STS.U16 [R3+0xef00], R24 ;  /* 0x00ef001803007388 */ /* 0x0101e40000000400 */
[----:B------:R-:W-:-:S05]  /*32f70*/  IMAD.SHL.U32 R2, R2, 0x2, RZ ;  /* 0x0000000202027824 */ /* 0x000fca00078e00ff */
[----:B0-----:R-:W-:Y:S02]  /*32f80*/  LOP3.LUT R3, R2, 0x40, RZ, 0x3c, !PT ;  /* 0x0000004002037812 */ /* 0x001fe400078e3cff */
[----:B------:R-:W0:Y:S02]  /*32f90*/  S2R R2, SR_TID.X ;  /* 0x0000000000027919 */ /* 0x000e240000002100 */
[----:B0-----:R-:W-:-:S05]  /*32fa0*/  LOP3.LUT R2, R2, 0x3f, RZ, 0xc0, !PT ;  /* 0x0000003f02027812 */ /* 0x001fca00078ec0ff */
[----:B------:R-:W-:-:S05]  /*32fb0*/  IMAD.SHL.U32 R2, R2, 0x2, RZ ;  /* 0x0000000202027824 */ /* 0x000fca00078e00ff */
[----:B------:R-:W-:-:S05]  /*32fc0*/  LOP3.LUT R2, R2, 0x30, RZ, 0x3c, !PT ;  /* 0x0000003002027812 */ /* 0x000fca00078e3cff */
[----:B------:R-:W-:Y:S04]  /*32fd0*/  STS.U16 [R2+0xef80], R23 ;  /* 0x00ef801702007388 */ /* 0x000fe80000000400 */
[----:B------:R-:W-:Y:S01]  /*32fe0*/  STL [R1+0x7a18], R24 ;  /* 0x007a181801007387 */ /* 0x000fe20000100800 */
[----:B------:R-:W-:Y:S03]  /*32ff0*/  STL [R1+0x7a1c], R23 ;  /* 0x007a1c1701007387 */ /* 0x000fe60000100800 */
[----:B--2---:R-:W-:Y:S01]  /*33000*/  STS.U16 [R3+0x1000], R25 ;  /* 0x0010001903007388 */ /* 0x004fe20000000400 */
[----:B------:R-:W-:Y:S02]  /*33010*/  STS.U16 [R3+0x1080], R26 ;  /* 0x0010801a03007388 */ /* 0x000fe40000000400 */
        /* <DEDUP_REMOVED lines=14> */
[----:B------:R0:W-:Y:S04]  /*33100*/  STS.U16 [R3+0x5000], R15 ;  /* 0x0050000f03007388 */ /* 0x0001e80000000400 */
        /* <DEDUP_REMOVED lines=38> */
[----:B------:R-:W3:Y:S03]  /*33370*/  LDL.LU R13, [R1+0xa4] ;  /* 0x0000a400010d7983 */ /* 0x000ee60000300800 */
[----:B------:R0:W-:Y:S01]  /*33380*/  STS.U16 [R3+0x7000], R28 ;  /* 0x0070001c03007388 */ /* 0x0001e20000000400 */
[----:B------:R-:W3:Y:S03]  /*33390*/  LDL.LU R14, [R1+0xa0] ;  /* 0x0000a000010e7983 */ /* 0x000ee60000300800 */
[----:B0-----:R-:W3:Y:S04]  /*333a0*/  LDL.LU R28, [R1+0x9c] ;  /* 0x00009c00011c7983 */ /* 0x001ee80000300800 */
        /* <DEDUP_REMOVED lines=18> */
[----:B------:R0:W-:Y:S01]  /*334d0*/  STS.U16 [R3+0x9100], R21 ;  /* 0x0091001503007388 */ /* 0x0001e20000000400 */
[----:B------:R1:W-:Y:S03]  /*334e0*/  STS.U16 [R3+0x9180], R22 ;  /* 0x0091801603007388 */ /* 0x0003e60000000400 */
[----:B0-----:R-:W2:Y:S01]  /*334f0*/  LDL.LU R21, [R1+0x7a70] ;  /* 0x007a700001157983 */ /* 0x001ea20000300800 */
[----:B-1----:R-:W2:Y:S02]  /*33500*/  LDL.LU R22, [R1+0x7a6c] ;  /* 0x007a6c0001167983 */ /* 0x002ea40000300800 */
[----:B------:R-:W-:Y:S02]  /*33510*/  STS.U16 [R3+0x9200], R2 ;  /* 0x0092000203007388 */ /* 0x000fe40000000400 */
[----:B------:R0:W-:Y:S01]  /*33520*/  STS.U16 [R3+0x9280], R23 ;  /* 0x0092801703007388 */ /* 0x0001e20000000400 */
[----:B------:R1:W-:Y:S01]  /*33530*/  STS.U16 [R3+0x9300], R24 ;  /* 0x0093001803007388 */ /* 0x0003e20000000400 */
[----:B------:R1:W-:Y:S02]  /*33540*/  STS.U16 [R3+0x9380], R25 ;  /* 0x0093801903007388 */ /* 0x0003e40000000400 */
[----:B------:R1:W-:Y:S02]  /*33550*/  STS.U16 [R3+0xb000], R26 ;  /* 0x00b0001a03007388 */ /* 0x0003e40000000400 */
[----:B------:R-:W-:Y:S01]  /*33560*/  STS.U16 [R3+0xb080], R27 ;  /* 0x00b0801b03007388 */ /* 0x000fe20000000400 */
[----:B------:R-:W-:Y:S01]  /*33570*/  STS.U16 [R3+0xb100], R29 ;  /* 0x00b1001d03007388 */ /* 0x000fe20000000400 */
[----:B------:R-:W-:Y:S02]  /*33580*/  STS.U16 [R3+0xb180], R4 ;  /* 0x00b1800403007388 */ /* 0x000fe40000000400 */
[----:B------:R1:W-:Y:S01]  /*33590*/  STS.U16 [R3+0xb200], R7 ;  /* 0x00b2000703007388 */ /* 0x0003e20000000400 */
[----:B0-----:R-:W3:Y:S01]  /*335a0*/  LDL.LU R23, [R1+0xa4c] ;  /* 0x000a4c0001177983 */ /* 0x001ee20000300800 */
[----:B-1----:R-:W3:Y:S02]  /*335b0*/  LDL.LU R24, [R1+0xa44] ;  /* 0x000a440001187983 */ /* 0x002ee40000300800 */
[----:B------:R-:W3:Y:S02]  /*335c0*/  LDL.LU R25, [R1+0x9cc] ;  /* 0x0009cc0001197983 */ /* 0x000ee40000300800 */
[----:B------:R-:W3:Y:S01]  /*335d0*/  LDL.LU R26, [R1+0x9c4] ;  /* 0x0009c400011a7983 */ /* 0x000ee20000300800 */
[----:B------:R0:W-:Y:S04]  /*335e0*/  STS.U16 [R3+0xb280], R6 ;  /* 0x00b2800603007388 */ /* 0x0001e80000000400 */
[----:B------:R-:W3:Y:S01]  /*335f0*/  LDL.LU R7, [R1+0x9bc] ;  /* 0x0009bc0001077983 */ /* 0x000ee20000300800 */
[----:B------:R1:W-:Y:S02]  /*33600*/  STS.U16 [R3+0xb300], R0 ;  /* 0x00b3000003007388 */ /* 0x0003e40000000400 */
[----:B------:R1:W-:Y:S02]  /*33610*/  STS.U16 [R3+0xb380], R5 ;  /* 0x00b3800503007388 */ /* 0x0003e40000000400 */
[----:B------:R1:W-:Y:S01]  /*33620*/  STS.U16 [R3+0xd000], R8 ;  /* 0x00d0000803007388 */ /* 0x0003e20000000400 */
[----:B0-----:R-:W3:Y:S01]  /*33630*/  LDL.LU R6, [R1+0x85c] ;  /* 0x00085c0001067983 */ /* 0x001ee20000300800 */
[----:B------:R-:W3:Y:S02]  /*33640*/  LDL.LU R27, [R1+0x858] ;  /* 0x00085800011b7983 */ /* 0x000ee40000300800 */
[----:B------:R-:W3:Y:S02]  /*33650*/  LDL.LU R29, [R1+0x854] ;  /* 0x00085400011d7983 */ /* 0x000ee40000300800 */
[----:B------:R-:W3:Y:S01]  /*33660*/  LDL.LU R4, [R1+0x84c] ;  /* 0x00084c0001047983 */ /* 0x000ee20000300800 */
[----:B-1----:R-:W3:Y:S01]  /*33670*/  LDL.LU R0, [R1+0x844] ;  /* 0x0008440001007983 */ /* 0x002ee20000300800 */
[----:B------:R-:W3:Y:S03]  /*33680*/  LDL.LU R5, [R1+0x7cc] ;  /* 0x0007cc0001057983 */ /* 0x000ee60000300800 */
[----:B------:R0:W-:Y:S01]  /*33690*/  STS.U16 [R3+0xd080], R9 ;  /* 0x00d0800903007388 */ /* 0x0001e20000000400 */
[----:B------:R-:W3:Y:S02]  /*336a0*/  LDL.LU R8, [R1+0x7c4] ;  /* 0x0007c40001087983 */ /* 0x000ee40000300800 */
[----:B------:R1:W-:Y:S02]  /*336b0*/  STS.U16 [R3+0xd100], R10 ;  /* 0x00d1000a03007388 */ /* 0x0003e40000000400 */
[----:B------:R1:W-:Y:S01]  /*336c0*/  STS.U16 [R3+0xd180], R11 ;  /* 0x00d1800b03007388 */ /* 0x0003e20000000400 */
[----:B------:R1:W-:Y:S01]  /*336d0*/  STS.U16 [R3+0xd200], R12 ;  /* 0x00d2000c03007388 */ /* 0x0003e20000000400 */
[----:B------:R1:W-:Y:S02]  /*336e0*/  STS.U16 [R3+0xd280], R13 ;  /* 0x00d2800d03007388 */ /* 0x0003e40000000400 */
[----:B------:R1:W-:Y:S01]  /*336f0*/  STS.U16 [R3+0xd300], R14 ;  /* 0x00d3000e03007388 */ /* 0x0003e20000000400 */
[----:B0-----:R-:W3:Y:S01]  /*33700*/  LDL.LU R9, [R1+0x7bc] ;  /* 0x0007bc0001097983 */ /* 0x001ee20000300800 */
[----:B-1----:R-:W3:Y:S03]  /*33710*/  LDL.LU R10, [R1+0x5ec] ;  /* 0x0005ec00010a7983 */ /* 0x002ee60000300800 */
[----:B------:R-:W3:Y:S04]  /*33720*/  LDL.LU R11, [R1+0x5e8] ;  /* 0x0005e800010b7983 */ /* 0x000ee80000300800 */
[----:B------:R-:W3:Y:S01]  /*33730*/  LDL.LU R12, [R1+0x5e4] ;  /* 0x0005e400010c7983 */ /* 0x000ee20000300800 */
[----:B------:R-:W3:Y:S02]  /*33740*/  LDL.LU R13, [R1+0x5dc] ;  /* 0x0005dc00010d7983 */ /* 0x000ee40000300800 */
[----:B------:R0:W-:Y:S02]  /*33750*/  STS.U16 [R3+0xd380], R28 ;  /* 0x00d3801c03007388 */ /* 0x0001e40000000400 */
[----:B------:R-:W3:Y:S01]  /*33760*/  LDL.LU R14, [R1+0x5d4] ;  /* 0x0005d400010e7983 */ /* 0x000ee20000300800 */
[----:B0-----:R-:W3:Y:S04]  /*33770*/  LDL.LU R28, [R1+0x5cc] ;  /* 0x0005cc00011c7983 */ /* 0x001ee80000300800 */
[----:B--2---:R-:W-:Y:S04]  /*33780*/  STS.U16 [R3+0xf000], R22 ;  /* 0x00f0001603007388 */ /* 0x004fe80000000400 */
[----:B------:R0:W-:Y:S01]  /*33790*/  STL [R1+0x7a20], R22 ;  /* 0x007a201601007387 */ /* 0x0001e20000100800 */
[----:B------:R-:W-:Y:S02]  /*337a0*/  STS.U16 [R3+0xf080], R21 ;  /* 0x00f0801503007388 */ /* 0x000fe40000000400 */
[----:B------:R-:W-:Y:S01]  /*337b0*/  STS.U16 [R3+0xf100], R20 ;  /* 0x00f1001403007388 */ /* 0x000fe20000000400 */
[----:B0-----:R-:W2:Y:S01]  /*337c0*/  LDL.LU R22, [R1+0xa50] ;  /* 0x000a500001167983 */ /* 0x001ea20000300800 */
[----:B------:R0:W-:Y:S03]  /*337d0*/  STL [R1+0x7a24], R21 ;  /* 0x007a241501007387 */ /* 0x0001e60000100800 */
[----:B0-----:R-:W2:Y:S01]  /*337e0*/  LDL.LU R21, [R1+0xa54] ;  /* 0x000a540001157983 */ /* 0x001ea20000300800 */
[----:B------:R0:W-:Y:S03]  /*337f0*/  STL [R1+0x7a28], R20 ;  /* 0x007a281401007387 */ /* 0x0001e60000100800 */
[----:B0-----:R-:W2:Y:S04]  /*33800*/  LDL.LU R20, [R1+0xa58] ;  /* 0x000a580001147983 */ /* 0x001ea80000300800 */
[----:B------:R-:W0:Y:S01]  /*33810*/  S2R R2, SR_TID.X ;  /* 0x0000000000027919 */ /* 0x000e220000002100 */
[----:B------:R-:W-:Y:S02]  /*33820*/  STS.U16 [R3+0xf180], R19 ;  /* 0x00f1801303007388 */ /* 0x000fe40000000400 */
[----:B------:R1:W-:Y:S01]  /*33830*/  STL [R1+0x7a2c], R19 ;  /* 0x007a2c1301007387 */ /* 0x0003e20000100800 */
[----:B0-----:R-:W-:-:S05]  /*33840*/  LOP3.LUT R2, R2, 0x3f, RZ, 0xc0, !PT ;  /* 0x0000003f02027812 */ /* 0x001fca00078ec0ff */
[----:B------:R-:W-:-:S05]  /*33850*/  IMAD.SHL.U32 R2, R2, 0x2, RZ ;  /* 0x0000000202027824 */ /* 0x000fca00078e00ff */
[C---:B-1----:R-:W-:Y:S02]  /*33860*/  LOP3.LUT R19, R2.reuse, 0x40, RZ, 0x3c, !PT ;  /* 0x0000004002137812 */ /* 0x042fe400078e3cff */
[----:B------:R-:W-:-:S03]  /*33870*/  LOP3.LUT R3, R2, 0x50, RZ, 0x3c, !PT ;  /* 0x0000005002037812 */ /* 0x000fc600078e3cff */
[----:B---3--:R-:W-:Y:S01]  /*33880*/  STS.U16 [R19+0xf200], R18 ;  /* 0x00f2001213007388 */ /* 0x008fe20000000400 */
[----:B------:R-:W-:Y:S02]  /*33890*/  STS.U16 [R19+0xf280], R17 ;  /* 0x00f2801113007388 */ /* 0x000fe40000000400 */
[----:B----4-:R-:W-:Y:S02]  /*338a0*/  STS.U16 [R19+0xf300], R16 ;  /* 0x00f3001013007388 */ /* 0x010fe40000000400 */
[----:B------:R-:W-:Y:S01]  /*338b0*/  STS.U16 [R19+0xf380], R15 ;  /* 0x00f3800f13007388 */ /* 0x000fe20000000400 */
[----:B------:R-:W-:Y:S01]  /*338c0*/  STL [R1+0x7a30], R18 ;  /* 0x007a301201007387 */ /* 0x000fe20000100800 */
[----:B------:R-:W-:Y:S02]  /*338d0*/  STL [R1+0x7a5c], R2 ;  /* 0x007a5c0201007387 */ /* 0x000fe40000100800 */
[----:B------:R-:W-:Y:S02]  /*338e0*/  STL [R1+0x7a60], R17 ;  /* 0x007a601101007387 */ /* 0x000fe40000100800 */
[----:B------:R-:W-:Y:S01]  /*338f0*/  STL [R1+0x7a64], R16 ;  /* 0x007a641001007387 */ /* 0x000fe20000100800 */
[----:B------:R-:W-:Y:S04]  /*33900*/  STL [R1+0x7a68], R15 ;  /* 0x007a680f01007387 */ /* 0x000fe80000100800 */
[----:B--2---:R-:W-:Y:S01]  /*33910*/  STS.U16 [R3+0x1400], R20 ;  /* 0x0014001403007388 */ /* 0x004fe20000000400 */
[----:B------:R-:W-:Y:S02]  /*33920*/  STS.U16 [R3+0x1480], R21 ;  /* 0x0014801503007388 */ /* 0x000fe40000000400 */
[----:B------:R-:W-:Y:S02]  /*33930*/  STS.U16 [R3+0x1500], R22 ;  /* 0x0015001603007388 */ /* 0x000fe40000000400 */
[----:B------:R-:W-:Y:S01]  /*33940*/  STS.U16 [R3+0x1580], R23 ;  /* 0x0015801703007388 */ /* 0x000fe20000000400 */
[----:B------:R-:W-:Y:S01]  /*33950*/  STS.U16 [R3+0x1600], R24 ;  /* 0x0016001803007388 */ /* 0x000fe20000000400 */
[----:B------:R-:W-:Y:S02]  /*33960*/  STS.U16 [R3+0x1680], R25 ;  /* 0x0016801903007388 */ /* 0x000fe40000000400 */
[----:B------:R-:W-:Y:S02]  /*33970*/  STS.U16 [R3+0x1700], R26 ;  /* 0x0017001a03007388 */ /* 0x000fe40000000400 */
[----:B------:R0:W-:Y:S01]  /*33980*/  STS.U16 [R3+0x1780], R7 ;  /* 0x0017800703007388 */ /* 0x0001e20000000400 */
[----:B------:R1:W-:Y:S01]  /*33990*/  STS.U16 [R3+0x3400], R6 ;  /* 0x0034000603007388 */ /* 0x0003e20000000400 */
[----:B------:R-:W-:Y:S02]  /*339a0*/  STS.U16 [R3+0x3480], R27 ;  /* 0x0034801b03007388 */ /* 0x000fe40000000400 */
[----:B------:R-:W-:Y:S02]  /*339b0*/  STS.U16 [R3+0x3500], R29 ;  /* 0x0035001d03007388 */ /* 0x000fe40000000400 */
[----:B------:R-:W-:Y:S01]  /*339c0*/  STS.U16 [R3+0x3580], R4 ;  /* 0x0035800403007388 */ /* 0x000fe20000000400 */
[----:B------:R2:W-:Y:S04]  /*339d0*/  STS.U16 [R3+0x3600], R0 ;  /* 0x0036000003007388 */ /* 0x0005e80000000400 */
[----:B0-----:R-:W3:Y:S01]  /*339e0*/  LDL.LU R7, [R1+0x5c4] ;  /* 0x0005c40001077983 */ /* 0x001ee20000300800 */
[----:B-1----:R-:W4:Y:S02]  /*339f0*/  LDL.LU R6, [R1+0x5bc] ;  /* 0x0005bc0001067983 */ /* 0x002f240000300800 */
[----:B------:R-:W4:Y:S02]  /*33a00*/  LDL.LU R15, [R1+0x478] ;  /* 0x00047800010f7983 */ /* 0x000f240000300800 */
[----:B------:R-:W4:Y:S01]  /*33a10*/  LDL.LU R16, [R1+0x474] ;  /* 0x0004740001107983 */ /* 0x000f220000300800 */
[----:B------:R0:W-:Y:S04]  /*33a20*/  STS.U16 [R3+0x3680], R5 ;  /* 0x0036800503007388 */ /* 0x0001e80000000400 */
[----:B--2---:R-:W2:Y:S01]  /*33a30*/  LDL.LU R0, [R1+0x470] ;  /* 0x0004700001007983 */ /* 0x004ea20000300800 */
[----:B------:R-:W2:Y:S02]  /*33a40*/  LDL.LU R17, [R1+0x46c] ;  /* 0x00046c0001117983 */ /* 0x000ea40000300800 */
[----:B------:R1:W-:Y:S02]  /*33a50*/  STS.U16 [R3+0x3700], R8 ;  /* 0x0037000803007388 */ /* 0x0003e40000000400 */
[----:B------:R-:W2:Y:S01]  /*33a60*/  LDL.LU R2, [R1+0x464] ;  /* 0x0004640001027983 */ /* 0x000ea20000300800 */
[----:B------:R1:W-:Y:S04]  /*33a70*/  STS.U16 [R3+0x3780], R9 ;  /* 0x0037800903007388 */ /* 0x0003e80000000400 */
[----:B------:R-:W2:Y:S01]  /*33a80*/  LDL.LU R29, [R1+0x45c] ;  /* 0x00045c00011d7983 */ /* 0x000ea20000300800 */
[----:B------:R1:W-:Y:S02]  /*33a90*/  STS.U16 [R3+0x5400], R10 ;  /* 0x0054000a03007388 */ /* 0x0003e40000000400 */
[----:B------:R1:W-:Y:S01]  /*33aa0*/  STS.U16 [R3+0x5480], R11 ;  /* 0x0054800b03007388 */ /* 0x0003e20000000400 */
[----:B0-----:R-:W2:Y:S01]  /*33ab0*/  LDL.LU R5, [R1+0x454] ;  /* 0x0004540001057983 */ /* 0x001ea20000300800 */
[----:B-1----:R-:W2:Y:S03]  /*33ac0*/  LDL.LU R8, [R1+0x44c] ;  /* 0x00044c0001087983 */ /* 0x002ea60000300800 */
[----:B------:R0:W-:Y:S01]  /*33ad0*/  STS.U16 [R3+0x5500], R12 ;  /* 0x0055000c03007388 */ /* 0x0001e20000000400 */
[----:B------:R-:W-:Y:S03]  /*33ae0*/  STS.U16 [R3+0x5580], R13 ;  /* 0x0055800d03007388 */ /* 0x000fe60000000400 */
[----:B------:R-:W2:Y:S01]  /*33af0*/  LDL.LU R9, [R1+0x308] ;  /* 0x0003080001097983 */ /* 0x000ea20000300800 */
[----:B------:R-:W2:Y:S03]  /*33b00*/  LDL.LU R10, [R1+0x304] ;  /* 0x00030400010a7983 */ /* 0x000ea60000300800 */
[----:B------:R-:W-:Y:S01]  /*33b10*/  STS.U16 [R3+0x5600], R14 ;  /* 0x0056000e03007388 */ /* 0x000fe20000000400 */
[----:B------:R-:W2:Y:S02]  /*33b20*/  LDL.LU R11, [R1+0x300] ;  /* 0x00030000010b7983 */ /* 0x000ea40000300800 */
[----:B------:R1:W-:Y:S01]  /*33b30*/  STS.U16 [R3+0x5680], R28 ;  /* 0x0056801c03007388 */ /* 0x0003e20000000400 */
[----:B0-----:R-:W2:Y:S04]  /*33b40*/  LDL.LU R12, [R1+0x2fc] ;  /* 0x0002fc00010c7983 */ /* 0x001ea80000300800 */
        /* <DEDUP_REMOVED lines=13> */
[----:B------:R-:W2:Y:S03]  /*33c20*/  LDL.LU R4, [R1+0x94] ;  /* 0x0000940001047983 */ /* 0x000ea60000300800 */
[----:B---3--:R0:W-:Y:S01]  /*33c30*/  STS.U16 [R3+0x5700], R7 ;  /* 0x0057000703007388 */ /* 0x0081e20000000400 */
[----:B----4-:R1:W-:Y:S02]  /*33c40*/  STS.U16 [R3+0x5780], R6 ;  /* 0x0057800603007388 */ /* 0x0103e40000000400 */
[----:B------:R3:W-:Y:S02]  /*33c50*/  STS.U16 [R3+0x7400], R15 ;  /* 0x0074000f03007388 */ /* 0x0007e40000000400 */
[----:B------:R4:W-:Y:S01]  /*33c60*/  STS.U16 [R3+0x7480], R16 ;  /* 0x0074801003007388 */ /* 0x0009e20000000400 */
[----:B--2---:R4:W-:Y:S01]  /*33c70*/  STS.U16 [R3+0x7500], R0 ;  /* 0x0075000003007388 */ /* 0x0049e20000000400 */
[----:B------:R4:W-:Y:S03]  /*33c80*/  STS.U16 [R3+0x7580], R17 ;  /* 0x0075801103007388 */ /* 0x0009e60000000400 */
[----:B0-----:R-:W2:Y:S01]  /*33c90*/  LDL.LU R7, [R1+0x90] ;  /* 0x0000900001077983 */ /* 0x001ea20000300800 */
[----:B-1----:R-:W2:Y:S02]  /*33ca0*/  LDL.LU R6, [R1+0x8c] ;  /* 0x00008c0001067983 */ /* 0x002ea40000300800 */
[----:B---3--:R-:W3:Y:S02]  /*33cb0*/  LDL.LU R15, [R1+0x7a68] ;  /* 0x007a6800010f7983 */ /* 0x008ee40000300800 */
[----:B----4-:R-:W4:Y:S01]  /*33cc0*/  LDL.LU R16, [R1+0x7a64] ;  /* 0x007a640001107983 */ /* 0x010f220000300800 */
[----:B------:R0:W-:Y:S04]  /*33cd0*/  STS.U16 [R3+0x7600], R2 ;  /* 0x0076000203007388 */ /* 0x0001e80000000400 */
[----:B------:R-:W3:Y:S01]  /*33ce0*/  LDL.LU R0, [R1+0x88] ;  /* 0x0000880001007983 */ /* 0x000ee20000300800 */
        /* <DEDUP_REMOVED lines=8> */
[----:B------:R0:W-:Y:S04]  /*33d70*/  STS.U16 [R3+0x9500], R11 ;  /* 0x0095000b03007388 */ /* 0x0001e80000000400 */
[----:B------:R-:W4:Y:S01]  /*33d80*/  LDL.LU R5, [R1+0x7a54] ;  /* 0x007a540001057983 */ /* 0x000f220000300800 */
[----:B------:R-:W4:Y:S02]  /*33d90*/  LDL.LU R8, [R1+0x7a50] ;  /* 0x007a500001087983 */ /* 0x000f240000300800 */
[----:B------:R-:W4:Y:S02]  /*33da0*/  LDL.LU R9, [R1+0x7a4c] ;  /* 0x007a4c0001097983 */ /* 0x000f240000300800 */
[----:B------:R-:W4:Y:S01]  /*33db0*/  LDL.LU R10, [R1+0x7a48] ;  /* 0x007a4800010a7983 */ /* 0x000f220000300800 */
[----:B------:R1:W-:Y:S01]  /*33dc0*/  STS.U16 [R3+0x9580], R12 ;  /* 0x0095800c03007388 */ /* 0x0003e20000000400 */
[----:B------:R1:W-:Y:S02]  /*33dd0*/  STS.U16 [R3+0x9600], R28 ;  /* 0x0096001c03007388 */ /* 0x0003e40000000400 */
[----:B------:R-:W-:Y:S01]  /*33de0*/  STS.U16 [R3+0x9680], R18 ;  /* 0x0096801203007388 */ /* 0x000fe20000000400 */
[----:B0-----:R-:W4:Y:S01]  /*33df0*/  LDL.LU R11, [R1+0x7a44] ;  /* 0x007a4400010b7983 */ /* 0x001f220000300800 */
[----:B------:R0:W-:Y:S02]  /*33e00*/  STS.U16 [R3+0x9700], R13 ;  /* 0x0097000d03007388 */ /* 0x0001e40000000400 */
[----:B------:R0:W-:Y:S01]  /*33e10*/  STS.U16 [R3+0x9780], R14 ;  /* 0x0097800e03007388 */ /* 0x0001e20000000400 */
[----:B-1----:R-:W4:Y:S01]  /*33e20*/  LDL.LU R12, [R1+0x7a40] ;  /* 0x007a4000010c7983 */ /* 0x002f220000300800 */
[----:B------:R-:W4:Y:S03]  /*33e30*/  LDL.LU R28, [R1+0x7a3c] ;  /* 0x007a3c00011c7983 */ /* 0x000f260000300800 */
[----:B0-----:R-:W4:Y:S01]  /*33e40*/  LDL.LU R13, [R1+0x80] ;  /* 0x00008000010d7983 */ /* 0x001f220000300800 */
[----:B------:R-:W4:Y:S02]  /*33e50*/  LDL.LU R14, [R1+0x7c] ;  /* 0x00007c00010e7983 */ /* 0x000f240000300800 */
[----:B------:R0:W-:Y:S02]  /*33e60*/  STS.U16 [R3+0xb400], R19 ;  /* 0x00b4001303007388 */ /* 0x0001e40000000400 */
        /* <DEDUP_REMOVED lines=8> */
[----:B------:R-:W4:Y:S01]  /*33ef0*/  LDL.LU R18, [R1+0x9b4] ;  /* 0x0009b40001127983 */ /* 0x000f220000300800 */
[----:B------:R1:W-:Y:S02]  /*33f00*/  STS.U16 [R3+0xd480], R4 ;  /* 0x00d4800403007388 */ /* 0x0003e40000000400 */
[----:B0-----:R-:W4:Y:S01]  /*33f10*/  LDL.LU R19, [R1+0x9ac] ;  /* 0x0009ac0001137983 */ /* 0x001f220000300800 */
[----:B-1----:R-:W4:Y:S01]  /*33f20*/  LDL.LU R4, [R1+0x99c] ;  /* 0x00099c0001047983 */ /* 0x002f220000300800 */
        /* <DEDUP_REMOVED lines=8> */
[----:B--2---:R-:W-:Y:S01]  /*33fb0*/  STS.U16 [R3+0xd500], R7 ;  /* 0x00d5000703007388 */ /* 0x004fe20000000400 */
[----:B------:R0:W-:Y:S03]  /*33fc0*/  STS.U16 [R3+0xd580], R6 ;  /* 0x00d5800603007388 */ /* 0x0001e60000000400 */
[----:B---3--:R1:W-:Y:S04]  /*33fd0*/  STS.U16 [R3+0xd600], R0 ;  /* 0x00d6000003007388 */ /* 0x0083e80000000400 */
[----:B0-----:R-:W2:Y:S01]  /*33fe0*/  LDL.LU R6, [R1+0x794] ;  /* 0x0007940001067983 */ /* 0x001ea20000300800 */
[----:B------:R-:W4:Y:S03]  /*33ff0*/  LDL.LU R7, [R1+0x78c] ;  /* 0x00078c0001077983 */ /* 0x000f260000300800 */
[----:B-1----:R-:W2:Y:S04]  /*34000*/  LDL.LU R0, [R1+0x784] ;  /* 0x0007840001007983 */ /* 0x002ea80000300800 */
[----:B----4-:R0:W-:Y:S04]  /*34010*/  STS.U16 [R3+0xd680], R28 ;  /* 0x00d6801c03007388 */ /* 0x0101e80000000400 */
[----:B------:R1:W-:Y:S01]  /*34020*/  STS.U16 [R3+0xd700], R13 ;  /* 0x00d7000d03007388 */ /* 0x0003e20000000400 */
[----:B------:R4:W-:Y:S03]  /*34030*/  STS.U16 [R3+0xd780], R14 ;  /* 0x00d7800e03007388 */ /* 0x0009e60000000400 */
[----:B0-----:R-:W2:Y:S04]  /*34040*/  LDL.LU R28, [R1+0x77c] ;  /* 0x00077c00011c7983 */ /* 0x001ea80000300800 */
[----:B-1----:R-:W2:Y:S01]  /*34050*/  LDL.LU R13, [R1+0x7a38] ;  /* 0x007a3800010d7983 */ /* 0x002ea20000300800 */
[----:B----4-:R-:W4:Y:S02]  /*34060*/  LDL.LU R14, [R1+0x7a34] ;  /* 0x007a3400010e7983 */ /* 0x010f240000300800 */
[----:B------:R-:W-:Y:S01]  /*34070*/  IMAD.SHL.U32 R29, R29, 0x2, RZ ;  /* 0x000000021d1d7824 */ /* 0x000fe200078e00ff */
[----:B----4-:R-:W-:Y:S01]  /*34080*/  STS.U16 [R3+0xf400], R14 ;  /* 0x00f4000e03007388 */ /* 0x010fe20000000400 */
[----:B--2---:R-:W-:Y:S02]  /*34090*/  STS.U16 [R3+0xf480], R13 ;  /* 0x00f4800d03007388 */ /* 0x004fe40000000400 */
[----:B------:R-:W-:Y:S02]  /*340a0*/  STS.U16 [R3+0xf500], R12 ;  /* 0x00f5000c03007388 */ /* 0x000fe40000000400 */
[----:B------:R-:W-:Y:S01]  /*340b0*/  STS.U16 [R3+0xf580], R11 ;  /* 0x00f5800b03007388 */ /* 0x000fe20000000400 */
[----:B------:R-:W-:Y:S01]  /*340c0*/  STS.U16 [R3+0xf600], R10 ;  /* 0x00f6000a03007388 */ /* 0x000fe20000000400 */
[----:B------:R-:W-:Y:S02]  /*340d0*/  STS.U16 [R3+0xf680], R9 ;  /* 0x00f6800903007388 */ /* 0x000fe40000000400 */
[----:B------:R-:W-:Y:S02]  /*340e0*/  STS.U16 [R3+0xf700], R8 ;  /* 0x00f7000803007388 */ /* 0x000fe40000000400 */
[----:B------:R0:W-:Y:S02]  /*340f0*/  STS.U16 [R3+0xf780], R5 ;  /* 0x00f7800503007388 */ /* 0x0001e40000000400 */
[----:B0-----:R-:W2:Y:S01]  /*34100*/  LDL.LU R5, [R1+0x9a4] ;  /* 0x0009a40001057983 */ /* 0x001ea20000300800 */
[----:B------:R-:W-:Y:S01]  /*34110*/  LOP3.LUT R29, R29, 0x60, RZ, 0x3c, !PT ;  /* 0x000000601d1d7812 */ /* 0x000fe200078e3cff */
[----:B------:R-:W-:Y:S04]  /*34120*/  STL [R1+0x788c], R3 ;  /* 0x00788c0301007387 */ /* 0x000fe80000100800 */
[----:B------:R0:W-:Y:S01]  /*34130*/  STS.U16 [R29+0x1800], R18 ;  /* 0x001800121d007388 */ /* 0x0001e20000000400 */
[----:B------:R1:W-:Y:S03]  /*34140*/  STS.U16 [R29+0x1880], R19 ;  /* 0x001880131d007388 */ /* 0x0003e60000000400 */
[----:B0-----:R-:W4:Y:S01]  /*34150*/  LDL.LU R18, [R1+0x7a30] ;  /* 0x007a300001127983 */ /* 0x001f220000300800 */
[----:B-1----:R-:W4:Y:S03]  /*34160*/  LDL.LU R19, [R1+0x7a2c] ;  /* 0x007a2c0001137983 */ /* 0x002f260000300800 */
[----:B--2---:R0:W-:Y:S01]  /*34170*/  STS.U16 [R29+0x1900], R5 ;  /* 0x001900051d007388 */ /* 0x0041e20000000400 */
[----:B------:R1:W-:Y:S02]  /*34180*/  STS.U16 [R29+0x1980], R4 ;  /* 0x001980041d007388 */ /* 0x0003e40000000400 */
[----:B------:R2:W-:Y:S02]  /*34190*/  STS.U16 [R29+0x1a00], R20 ;  /* 0x001a00141d007388 */ /* 0x0005e40000000400 */
[----:B------:R2:W-:Y:S01]  /*341a0*/  STS.U16 [R29+0x1a80], R21 ;  /* 0x001a80151d007388 */ /* 0x0005e20000000400 */
[----:B------:R2:W-:Y:S01]  /*341b0*/  STS.U16 [R29+0x1b00], R22 ;  /* 0x001b00161d007388 */ /* 0x0005e20000000400 */
[----:B------:R2:W-:Y:S02]  /*341c0*/  STS.U16 [R29+0x1b80], R23 ;  /* 0x001b80171d007388 */ /* 0x0005e40000000400 */
[----:B------:R4:W-:Y:S01]  /*341d0*/  STS.U16 [R29+0x3800], R24 ;  /* 0x003800181d007388 */ /* 0x0009e20000000400 */
[----:B0-----:R-:W3:Y:S04]  /*341e0*/  LDL R5, [R1+0x2b48] ;  /* 0x002b480001057983 */ /* 0x001ee80000100800 */
[----:B-1----:R-:W3:Y:S01]  /*341f0*/  LDL R4, [R1+0x2d7c] ;  /* 0x002d7c0001047983 */ /* 0x002ee20000100800 */
[----:B--2---:R-:W2:Y:S03]  /*34200*/  LDL.LU R20, [R1+0x7a28] ;  /* 0x007a280001147983 */ /* 0x004ea60000300800 */
[----:B------:R-:W2:Y:S01]  /*34210*/  LDL.LU R21, [R1+0x7a24] ;  /* 0x007a240001157983 */ /* 0x000ea20000300800 */
[----:B------:R-:W2:Y:S03]  /*34220*/  LDL.LU R22, [R1+0x7a20] ;  /* 0x007a200001167983 */ /* 0x000ea60000300800 */
[----:B------:R-:W2:Y:S01]  /*34230*/  LDL.LU R23, [R1+0x7a1c] ;  /* 0x007a1c0001177983 */ /* 0x000ea20000300800 */
[----:B----4-:R-:W4:Y:S03]  /*34240*/  LDL.LU R24, [R1+0x7a18] ;  /* 0x007a180001187983 */ /* 0x010f260000300800 */
[----:B------:R0:W-:Y:S01]  /*34250*/  STS.U16 [R29+0x3880], R25 ;  /* 0x003880191d007388 */ /* 0x0001e20000000400 */
[----:B------:R1:W-:Y:S02]  /*34260*/  STS.U16 [R29+0x3900], R26 ;  /* 0x0039001a1d007388 */ /* 0x0003e40000000400 */
[----:B------:R1:W-:Y:S02]  /*34270*/  STS.U16 [R29+0x3980], R27 ;  /* 0x0039801b1d007388 */ /* 0x0003e40000000400 */
[----:B------:R1:W-:Y:S01]  /*34280*/  STS.U16 [R29+0x3a00], R6 ;  /* 0x003a00061d007388 */ /* 0x0003e20000000400 */
[----:B------:R1:W-:Y:S01]  /*34290*/  STS.U16 [R29+0x3a80], R7 ;  /* 0x003a80071d007388 */ /* 0x0003e20000000400 */
[----:B------:R1:W-:Y:S03]  /*342a0*/  STS.U16 [R29+0x3b00], R0 ;  /* 0x003b00001d007388 */ /* 0x0003e60000000400 */
[----:B0-----:R-:W2:Y:S01]  /*342b0*/  LDL.LU R25, [R1+0x7a14] ;  /* 0x007a140001197983 */ /* 0x001ea20000300800 */
[----:B-1----:R-:W2:Y:S03]  /*342c0*/  LDL.LU R26, [R1+0x7a10] ;  /* 0x007a1000011a7983 */ /* 0x002ea60000300800 */
[----:B------:R-:W2:Y:S01]  /*342d0*/  LDL.LU R27, [R1+0x7a0c] ;  /* 0x007a0c00011b7983 */ /* 0x000ea20000300800 */
[----:B------:R-:W2:Y:S03]  /*342e0*/  LDL.LU R6, [R1+0x7a08] ;  /* 0x007a080001067983 */ /* 0x000ea60000300800 */
[----:B------:R-:W2:Y:S01]  /*342f0*/  LDL.LU R7, [R1+0x7a04] ;  /* 0x007a040001077983 */ /* 0x000ea20000300800 */
[----:B------:R-:W2:Y:S03]  /*34300*/  LDL.LU R0, [R1+0x7a00] ;  /* 0x007a000001007983 */ /* 0x000ea60000300800 */
[----:B------:R0:W-:Y:S04]  /*34310*/  STS.U16 [R29+0x3b80], R28 ;  /* 0x003b801c1d007388 */ /* 0x0001e80000000400 */
[----:B0-----:R-:W4:Y:S01]  /*34320*/  LDL.LU R28, [R1+0x79fc] ;  /* 0x0079fc00011c7983 */ /* 0x001f220000300800 */
[----:B--2---:R-:W-:-:S06]  /*34330*/  PRMT R0, RZ, 0x7610, R0 ;  /* 0x00007610ff007816 */ /* 0x004fcc0000000000 */
[----:B---3--:R-:W2:Y:S04]  /*34340*/  @!P0 LDG.E.U16 R0, [R4.64] ;  /* 0x0000000604008981 */ /* 0x008ea8000c1e1500 */
[----:B----4-:R0:W-:Y:S04]  /*34350*/  STS.U16 [R29+0x5800], R28 ;  /* 0x0058001c1d007388 */ /* 0x0101e80000000400 */
[----:B0-----:R-:W3:Y:S01]  /*34360*/  LDL.LU R29, [R1+0x79f8] ;  /* 0x0079f800011d7983 */ /* 0x001ee20000300800 */
[----:B------:R-:W4:Y:S03]  /*34370*/  LDL.LU R28, [R1+0x79f4] ;  /* 0x0079f400011c7983 */ /* 0x000f260000300800 */
[----:B--2---:R0:W-:Y:S04]  /*34380*/  STL [R1+0x118], R0 ;  /* 0x0001180001007387 */ /* 0x0041e80000100800 */
[----:B0-----:R-:W2:Y:S01]  /*34390*/  LDL.LU R0, [R1+0x79f0] ;  /* 0x0079f00001007983 */ /* 0x001ea20000300800 */
[----:B------:R-:W2:Y:S02]  /*343a0*/  LDL R4, [R1+0x2d58] ;  /* 0x002d580001047983 */ /* 0x000ea40000100800 */
[----:B------:R-:W2:Y:S01]  /*343b0*/  LDL R5, [R1+0x2d5c] ;  /* 0x002d5c0001057983 */ /* 0x000ea20000100800 */
[----:B---3--:R-:W-:-:S02]  /*343c0*/  PRMT R29, RZ, 0x7610, R29 ;  /* 0x00007610ff1d7816 */ /* 0x008fc4000000001d */
[----:B--2---:R-:W-:-:S04]  /*343d0*/  @!P0 LOP3.LUT R5, R5, R4, RZ, 0x3c, !PT ;  /* 0x0000000405058212 */ /* 0x004fc800078e3cff */
[----:B------:R-:W-:-:S04]  /*343e0*/  @!P0 LOP3.LUT R4, R5, R4, RZ, 0x3c, !PT ;  /* 0x0000000405048212 */ /* 0x000fc800078e3cff */
[----:B------:R-:W-:-:S05]  /*343f0*/  @!P0 LOP3.LUT R5, R5, R4, RZ, 0x3c, !PT ;  /* 0x0000000405058212 */ /* 0x000fca00078e3cff */
[----:B------:R-:W2:Y:S04]  /*34400*/  @!P0 LDG.E.U16 R29, [R4.64] ;  /* 0x00000006041d8981 */ /* 0x000ea8000c1e1500 */
[----:B--2---:R0:W-:Y:S04]  /*34410*/  STL [R1+0x114], R29 ;  /* 0x0001141d01007387 */ /* 0x0041e80000100800 */
[----:B0-----:R-:W2:Y:S01]  /*34420*/  LDL.LU R29, [R1+0x79ec] ;  /* 0x0079ec00011d7983 */ /* 0x001ea20000300800 */
[----:B------:R-:W3:Y:S02]  /*34430*/  LDL R4, [R1+0x2d18] ;  /* 0x002d180001047983 */ /* 0x000ee40000100800 */
[----:B------:R-:W3:Y:S01]  /*34440*/  LDL R5, [R1+0x2d1c] ;  /* 0x002d1c0001057983 */ /* 0x000ee20000100800 */
[----:B----4-:R-:W-:-:S02]  /*34450*/  PRMT R28, RZ, 0x7610, R28 ;  /* 0x00007610ff1c7816 */ /* 0x010fc4000000001c */
[----:B---3--:R-:W-:-:S04]  /*34460*/  @!P0 LOP3.LUT R5, R5, R4, RZ, 0x3c, !PT ;  /* 0x0000000405058212 */ /* 0x008fc800078e3cff */
[----:B------:R-:W-:-:S04]  /*34470*/  @!P0 LOP3.LUT R4, R5, R4, RZ, 0x3c, !PT ;  /* 0x0000000405048212 */ /* 0x000fc800078e3cff */
[----:B------:R-:W-:-:S05]  /*34480*/  @!P0 LOP3.LUT R5, R5, R4, RZ, 0x3c, !PT ;  /* 0x0000000405058212 */ /* 0x000fca00078e3cff */
[----:B------:R-:W3:Y:S04]  /*34490*/  @!P0 LDG.E.U16 R28, [R4.64] ;  /* 0x00000006041c8981 */ /* 0x000ee8000c1e1500 */
[----:B---3--:R0:W-:Y:S04]  /*344a0*/  STL [R1+0x110], R28 ;  /* 0x0001101c01007387 */ /* 0x0081e80000100800 */
[----:B0-----:R-:W3:Y:S01]  /*344b0*/  LDL.LU R28, [R1+0x79e8] ;  /* 0x0079e800011c7983 */ /* 0x001ee20000300800 */
[----:B------:R-:W4:Y:S02]  /*344c0*/  LDL R4, [R1+0x2cd8] ;  /* 0x002cd80001047983 */ /* 0x000f240000100800 */
[----:B------:R-:W4:Y:S01]  /*344d0*/  LDL R5, [R1+0x2cdc] ;  /* 0x002cdc0001057983 */ /* 0x000f220000100800 */
[----:B--2---:R-:W-:-:S02]  /*344e0*/  PRMT R29, RZ, 0x7610, R29 ;  /* 0x00007610ff1d7816 */ /* 0x004fc4000000001d */
[----:B----4-:R-:W-:-:S04]  /*344f0*/  @!P0 LOP3.LUT R5, R5, R4, RZ, 0x3c, !PT ;  /* 0x0000000405058212 */ /* 0x010fc800078e3cff */
[----:B------:R-:W-:-:S04]  /*34500*/  @!P0 LOP3.LUT R4, R5, R4, RZ, 0x3c, !PT ;  /* 0x0000000405048212 */ /* 0x000fc800078e3cff */
[----:B------:R-:W-:-:S05]  /*34510*/  @!P0 LOP3.LUT R5, R5, R4, RZ, 0x3c, !PT ;  /* 0x0000000405058212 */ /* 0x000fca00078e3cff */
[----:B------:R-:W2:Y:S04]  /*34520*/  @!P0 LDG.E.U16 R29, [R4.64] ;  /* 0x00000006041d8981 */ /* 0x000ea8000c1e1500 */
[----:B--2---:R0:W-:Y:S04]  /*34530*/  STL [R1+0x10c], R29 ;  /* 0x00010c1d01007387 */ /* 0x0041e80000100800 */
[----:B0-----:R-:W2:Y:S01]  /*34540*/  LDL.LU R29, [R1+0x79e4] ;  /* 0x0079e400011d7983 */ /* 0x001ea20000300800 */
[----:B------:R-:W4:Y:S02]  /*34550*/  LDL R4, [R1+0x2c98] ;  /* 0x002c980001047983 */ /* 0x000f240000100800 */
[----:B------:R-:W4:Y:S01]  /*34560*/  LDL R5, [R1+0x2c9c] ;  /* 0x002c9c0001057983 */ /* 0x000f220000100800 */
[----:B---3--:R-:W-:-:S02]  /*34570*/  PRMT R28, RZ, 0x7610, R28 ;  /* 0x00007610ff1c7816 */ /* 0x008fc4000000001c */
[----:B----4-:R-:W-:-:S04]  /*34580*/  @!P0 LOP3.LUT R5, R5, R4, RZ, 0x3c, !PT ;  /* 0x0000000405058212 */ /* 0x010fc800078e3cff */
        /* <DEDUP_REMOVED lines=529> */
[----:B------:R-:W-:-:S02]  /*366a0*/  PRMT R2, RZ, 0x7610, R2 ;  /* 0x00007610ff027816 */ /* 0x000fc40000000002 */
[----:B----4-:R-:W-:-:S04]  /*366b0*/  @!P0 LOP3.LUT R5, R5, R4, RZ, 0x3c, !PT ;  /* 0x0000000405058212 */ /* 0x010fc800078e3cff */
[----:B------:R-:W-:-:S04]  /*366c0*/  @!P0 LOP3.LUT R4, R5, R4, RZ, 0x3c, !PT ;  /* 0x0000000405048212 */ /* 0x000fc800078e3cff */
[----:B------:R-:W-:-:S05]  /*366d0*/  @!P0 LOP3.LUT R5, R5, R4, RZ, 0x3c, !PT ;  /* 0x0000000405058212 */ /* 0x000fca00078e3cff */
[----:B------:R-:W4:Y:S04]  /*366e0*/  @!P0 LDG.E.U16 R2, [R4.64] ;  /* 0x0000000604028981 */ /* 0x000f28000c1e1500 */
[----:B----4-:R-:W-:Y:S01]  /*366f0*/  STL [R1+0xc], R2 ;  /* 0x00000c0201007387 */ /* 0x010fe20000100800 */
[----:B------:R-:W4:Y:S02]  /*36700*/  LDL R4, [R1+0x2b38] ;  /* 0x002b380001047983 */ /* 0x000f240000100800 */
[----:B------:R-:W4:Y:S01]  /*36710*/  LDL R5, [R1+0x2d70] ;  /* 0x002d700001057983 */ /* 0x000f220000100800 */
[----:B------:R-:W-:Y:S02]  /*36720*/  PRMT R3, RZ, 0x7610, R3 ;  /* 0x00007610ff037816 */ /* 0x000fe40000000003 */
[----:B----4-:R-:W-:-:S04]  /*36730*/  @!P0 LOP3.LUT R5, R5, R4, RZ, 0x3c, !PT ;  /* 0x0000000405058212 */ /* 0x010fc800078e3cff */
[----:B------:R-:W-:-:S04]  /*36740*/  @!P0 LOP3.LUT R4, R5, R4, RZ, 0x3c, !PT ;  /* 0x0000000405048212 */ /* 0x000fc800078e3cff */
[----:B------:R-:W-:-:S05]  /*36750*/  @!P0 LOP3.LUT R5, R5, R4, RZ, 0x3c, !PT ;  /* 0x0000000405058212 */ /* 0x000fca00078e3cff */
[----:B------:R0:W4:Y:S04]  /*36760*/  @!P0 LDG.E.U16 R3, [R4.64] ;  /* 0x0000000604038981 */ /* 0x000128000c1e1500 */
[----:B0-----:R-:W3:Y:S04]  /*36770*/  LDL R4, [R1+0x2d38] ;  /* 0x002d380001047983 */ /* 0x001ee80000100800 */
[----:B------:R-:W3:Y:S01]  /*36780*/  LDL R5, [R1+0x2d3c] ;  /* 0x002d3c0001057983 */ /* 0x000ee20000100800 */
[----:B--2---:R-:W-:-:S03]  /*36790*/  PRMT R29, RZ, 0x7610, R29 ;  /* 0x00007610ff1d7816 */ /* 0x004fc6000000001d */
[----:B----4-:R0:W-:Y:S04]  /*367a0*/  STL [R1+0x7890], R3 ;  /* 0x0078900301007387 */ /* 0x0101e80000100800 */
[----:B0-----:R-:W2:Y:S01]  /*367b0*/  LDL R3, [R1+0x2cfc] ;  /* 0x002cfc0001037983 */ /* 0x001ea20000100800 */
[----:B---3--:R-:W-:-:S04]  /*367c0*/  @!P0 LOP3.LUT R5, R5, R4, RZ, 0x3c, !PT ;  /* 0x0000000405058212 */ /* 0x008fc800078e3cff */
[----:B------:R-:W-:-:S04]  /*367d0*/  @!P0 LOP3.LUT R4, R5, R4, RZ, 0x3c, !PT ;  /* 0x0000000405048212 */ /* 0x000fc800078e3cff */
[----:B------:R-:W-:-:S05]  /*367e0*/  @!P0 LOP3.LUT R5, R5, R4, RZ, 0x3c, !PT ;  /* 0x0000000405058212 */ /* 0x000fca00078e3cff */
[----:B------:R0:W3:Y:S04]  /*367f0*/  @!P0 LDG.E.U16 R29, [R4.64] ;  /* 0x00000006041d8981 */ /* 0x0000e8000c1e1500 */
[----:B0-----:R-:W4:Y:S01]  /*36800*/  LDL R5, [R1+0x2cf8] ;  /* 0x002cf80001057983 */ /* 0x001f220000100800 */
[----:B------:R-:W-:Y:S01]  /*36810*/  PRMT R28, RZ, 0x7610, R28 ;  /* 0x00007610ff1c7816 */ /* 0x000fe2000000001c */
[----:B--2---:R-:W-:Y:S02]  /*36820*/  @!P0 IMAD.MOV.U32 R4, RZ, RZ, R3 ;  /* 0x000000ffff048224 */ /* 0x004fe400078e0003 */
[----:B---3--:R0:W-:Y:S01]  /*36830*/  STL [R1+0x7894], R29 ;  /* 0x0078941d01007387 */ /* 0x0081e20000100800 */
[----:B------:R-:W-:Y:S01]  /*36840*/  PRMT R27, RZ, 0x7610, R27 ;  /* 0x00007610ff1b7816 */ /* 0x000fe2000000001b */
[----:B------:R-:W2:Y:S02]  /*36850*/  LDL R3, [R1+0x2bfc] ;  /* 0x002bfc0001037983 */ /* 0x000ea40000100800 */
[----:B----4-:R1:W3:Y:S04]  /*36860*/  @!P0 LDG.E.U16 R28, [R4.64] ;  /* 0x00000006041c8981 */ /* 0x0102e8000c1e1500 */
[----:B0-----:R-:W4:Y:S04]  /*36870*/  LDL R29, [R1+0x2c3c] ;  /* 0x002c3c00011d7983 */ /* 0x001f280000100800 */
[----:B-1----:R-:W2:Y:S04]  /*36880*/  LDL R4, [R1+0x2cb8] ;  /* 0x002cb80001047983 */ /* 0x002ea80000100800 */
[----:B------:R-:W2:Y:S04]  /*36890*/  LDL R5, [R1+0x2cbc] ;  /* 0x002cbc0001057983 */ /* 0x000ea80000100800 */
[----:B---3--:R0:W-:Y:S04]  /*368a0*/  STL [R1+0x7898], R28 ;  /* 0x0078981c01007387 */ /* 0x0081e80000100800 */
[----:B0-----:R-:W3:Y:S01]  /*368b0*/  LDL R28, [R1+0x2c7c] ;  /* 0x002c7c00011c7983 */ /* 0x001ee20000100800 */
[----:B--2---:R-:W-:-:S04]  /*368c0*/  @!P0 LOP3.LUT R5, R5, R4, RZ, 0x3c, !PT ;  /* 0x0000000405058212 */ /* 0x004fc800078e3cff */
[----:B------:R-:W-:-:S04]  /*368d0*/  @!P0 LOP3.LUT R4, R5, R4, RZ, 0x3c, !PT ;  /* 0x0000000405048212 */ /* 0x000fc800078e3cff */
[----:B------:R-:W-:-:S05]  /*368e0*/  @!P0 LOP3.LUT R5, R5, R4, RZ, 0x3c, !PT ;  /* 0x0000000405058212 */ /* 0x000fca00078e3cff */
[----:B------:R0:W2:Y:S04]  /*368f0*/  @!P0 LDG.E.U16 R27, [R4.64] ;  /* 0x00000006041b8981 */ /* 0x0000a8000c1e1500 */
[----:B0-----:R-:W4:Y:S01]  /*36900*/  LDL R5, [R1+0x2c78] ;  /* 0x002c780001057983 */ /* 0x001f220000100800 */
[----:B------:R-:W-:Y:S01]  /*36910*/  PRMT R26, RZ, 0x7610, R26 ;  /* 0x00007610ff1a7816 */ /* 0x000fe2000000001a */
[----:B---3--:R-:W-:Y:S02]  /*36920*/  @!P0 IMAD.MOV.U32 R4, RZ, RZ, R28 ;  /* 0x000000ffff048224 */ /* 0x008fe400078e001c */
[----:B--2---:R0:W-:Y:S01]  /*36930*/  STL [R1+0x789c], R27 ;  /* 0x00789c1b01007387 */ /* 0x0041e20000100800 */
[----:B------:R-:W-:Y:S01]  /*36940*/  PRMT R25, RZ, 0x7610, R25 ;  /* 0x00007610ff197816 */ /* 0x000fe20000000019 */
[----:B------:R-:W2:Y:S02]  /*36950*/  LDL R28, [R1+0x2b78] ;  /* 0x002b7800011c7983 */ /* 0x000ea40000100800 */
[----:B----4-:R1:W3:Y:S04]  /*36960*/  @!P0 LDG.E.U16 R26, [R4.64] ;  /* 0x00000006041a8981 */ /* 0x0102e8000c1e1500 */
[----:B0-----:R-:W4:Y:S04]  /*36970*/  LDL R27, [R1+0x2b7c] ;  /* 0x002b7c00011b7983 */ /* 0x001f280000100800 */
[----:B-1----:R-:W2:Y:S01]  /*36980*/  LDL R5, [R1+0x2c38] ;  /* 0x002c380001057983 */ /* 0x002ea20000100800 */
[----:B------:R-:W-:-:S03]  /*36990*/  @!P0 IMAD.MOV.U32 R4, RZ, RZ, R29 ;  /* 0x000000ffff048224 */ /* 0x000fc600078e001d */
[----:B---3--:R0:W-:Y:S01]  /*369a0*/  STL [R1+0x78a0], R26 ;  /* 0x0078a01a01007387 */ /* 0x0081e20000100800 */
[----:B------:R-:W-:Y:S01]  /*369b0*/  PRMT R24, RZ, 0x7610, R24 ;  /* 0x00007610ff187816 */ /* 0x000fe20000000018 */
[----:B------:R-:W3:Y:S02]  /*369c0*/  LDL R29, [R1+0x2b50] ;  /* 0x002b5000011d7983 */ /* 0x000ee40000100800 */
[----:B--2---:R1:W2:Y:S04]  /*369d0*/  @!P0 LDG.E.U16 R25, [R4.64] ;  /* 0x0000000604198981 */ /* 0x0042a8000c1e1500 */
[----:B0-----:R-:W3:Y:S04]  /*369e0*/  LDL R26, [R1+0x2dac] ;  /* 0x002dac00011a7983 */ /* 0x001ee80000100800 */
[----:B-1----:R-:W3:Y:S01]  /*369f0*/  LDL R5, [R1+0x2bf8] ;  /* 0x002bf80001057983 */ /* 0x002ee20000100800 */
[----:B------:R-:W-:-:S03]  /*36a00*/  @!P0 IMAD.MOV.U32 R4, RZ, RZ, R3 ;  /* 0x000000ffff048224 */ /* 0x000fc600078e0003 */
[----:B--2---:R0:W-:Y:S01]  /*36a10*/  STL [R1+0x78a4], R25 ;  /* 0x0078a41901007387 */ /* 0x0041e20000100800 */
[----:B------:R-:W-:Y:S01]  /*36a20*/  PRMT R23, RZ, 0x7610, R23 ;  /* 0x00007610ff177816 */ /* 0x000fe20000000017 */
[----:B------:R-:W2:Y:S02]  /*36a30*/  LDL R3, [R1+0x2dec] ;  /* 0x002dec0001037983 */ /* 0x000ea40000100800 */
[----:B---3--:R1:W3:Y:S04]  /*36a40*/  @!P0 LDG.E.U16 R24, [R4.64] ;  /* 0x0000000604188981 */ /* 0x0082e8000c1e1500 */
[----:B0-----:R-:W2:Y:S04]  /*36a50*/  LDL R25, [R1+0x2db0] ;  /* 0x002db00001197983 */ /* 0x001ea80000100800 */
[----:B-1----:R-:W2:Y:S04]  /*36a60*/  LDL R4, [R1+0x2bb8] ;  /* 0x002bb80001047983 */ /* 0x002ea80000100800 */
[----:B------:R-:W2:Y:S02]  /*36a70*/  LDL R5, [R1+0x2bbc] ;  /* 0x002bbc0001057983 */ /* 0x000ea40000100800 */
[----:B--2---:R-:W-:-:S04]  /*36a80*/  @!P0 LOP3.LUT R5, R5, R4, RZ, 0x3c, !PT ;  /* 0x0000000405058212 */ /* 0x004fc800078e3cff */
[----:B------:R-:W-:-:S04]  /*36a90*/  @!P0 LOP3.LUT R4, R5, R4, RZ, 0x3c, !PT ;  /* 0x0000000405048212 */ /* 0x000fc800078e3cff */
[----:B------:R-:W-:-:S05]  /*36aa0*/  @!P0 LOP3.LUT R5, R5, R4, RZ, 0x3c, !PT ;  /* 0x0000000405058212 */ /* 0x000fca00078e3cff */
[----:B------:R4:W2:Y:S01]  /*36ab0*/  @!P0 LDG.E.U16 R23, [R4.64] ;  /* 0x0000000604178981 */ /* 0x0008a2000c1e1500 */
[----:B------:R-:W-:-:S03]  /*36ac0*/  PRMT R22, RZ, 0x7610, R22 ;  /* 0x00007610ff167816 */ /* 0x000fc60000000016 */
[----:B---3--:R-:W-:Y:S01]  /*36ad0*/  STL [R1+0x78a8], R24 ;  /* 0x0078a81801007387 */ /* 0x008fe20000100800 */
[----:B------:R-:W-:Y:S01]  /*36ae0*/  PRMT R21, RZ, 0x7610, R21 ;  /* 0x00007610ff157816 */ /* 0x000fe20000000015 */
[----:B----4-:R-:W-:Y:S02]  /*36af0*/  @!P0 IMAD.MOV.U32 R4, RZ, RZ, R27 ;  /* 0x000000ffff048224 */ /* 0x010fe400078e001b */
[----:B------:R-:W-:-:S05]  /*36b00*/  @!P0 IMAD.MOV.U32 R5, RZ, RZ, R28 ;  /* 0x000000ffff058224 */ /* 0x000fca00078e001c */
[----:B------:R0:W3:Y:S02]  /*36b10*/  @!P0 LDG.E.U16 R22, [R4.64] ;  /* 0x0000000604168981 */ /* 0x0000e4000c1e1500 */
[----:B0-----:R-:W-:Y:S02]  /*36b20*/  @!P0 IMAD.MOV.U32 R4, RZ, RZ, R26 ;  /* 0x000000ffff048224 */ /* 0x001fe400078e001a */
[----:B------:R-:W-:-:S05]  /*36b30*/  @!P0 IMAD.MOV.U32 R5, RZ, RZ, R29 ;  /* 0x000000ffff058224 */ /* 0x000fca00078e001d */
[----:B------:R0:W4:Y:S04]  /*36b40*/  @!P0 LDG.E.U16 R21, [R4.64] ;  /* 0x0000000604158981 */ /* 0x000128000c1e1500 */
[----:B--2---:R1:W-:Y:S01]  /*36b50*/  STL [R1+0x78ac], R23 ;  /* 0x0078ac1701007387 */ /* 0x0043e20000100800 */
[----:B------:R-:W2:Y:S02]  /*36b60*/  LDL R28, [R1+0x2df0] ;  /* 0x002df000011c7983 */ /* 0x000ea40000100800 */
[----:B------:R-:W2:Y:S01]  /*36b70*/  LDL R27, [R1+0x2e2c] ;  /* 0x002e2c00011b7983 */ /* 0x000ea20000100800 */
[----:B------:R-:W-:Y:S01]  /*36b80*/  PRMT R20, RZ, 0x7610, R20 ;  /* 0x00007610ff147816 */ /* 0x000fe20000000014 */
[----:B0-----:R-:W-:Y:S02]  /*36b90*/  @!P0 IMAD.MOV.U32 R4, RZ, RZ, R3 ;  /* 0x000000ffff048224 */ /* 0x001fe400078e0003 */
[----:B------:R-:W-:-:S05]  /*36ba0*/  @!P0 IMAD.MOV.U32 R5, RZ, RZ, R25 ;  /* 0x000000ffff058224 */ /* 0x000fca00078e0019 */
[----:B------:R2:W2:Y:S01]  /*36bb0*/  @!P0 LDG.E.U16 R20, [R4.64] ;  /* 0x0000000604148981 */ /* 0x0004a2000c1e1500 */
[----:B------:R-:W-:-:S03]  /*36bc0*/  PRMT R19, RZ, 0x7610, R19 ;  /* 0x00007610ff137816 */ /* 0x000fc60000000013 */
[----:B---3--:R0:W-:Y:S01]  /*36bd0*/  STL [R1+0x78b0], R22 ;  /* 0x0078b01601007387 */ /* 0x0081e20000100800 */
[----:B------:R-:W3:Y:S02]  /*36be0*/  LDL R26, [R1+0x2e30] ;  /* 0x002e3000011a7983 */ /* 0x000ee40000100800 */
[----:B-1----:R-:W3:Y:S01]  /*36bf0*/  LDL R23, [R1+0x2e6c] ;  /* 0x002e6c0001177983 */ /* 0x002ee20000100800 */
[----:B----4-:R1:W-:Y:S01]  /*36c00*/  STL [R1+0x78b4], R21 ;  /* 0x0078b41501007387 */ /* 0x0103e20000100800 */
[----:B------:R-:W4:Y:S02]  /*36c10*/  LDL R25, [R1+0x2e70] ;  /* 0x002e700001197983 */ /* 0x000f240000100800 */
[----:B------:R-:W4:Y:S02]  /*36c20*/  LDL R24, [R1+0x2eac] ;  /* 0x002eac0001187983 */ /* 0x000f240000100800 */
[----:B0-----:R-:W4:Y:S01]  /*36c30*/  LDL R22, [R1+0x2eb0] ;  /* 0x002eb00001167983 */ /* 0x001f220000100800 */
[----:B------:R-:W4:Y:S01]  /*36c40*/  LDL R3, [R1+0x2eec] ;  /* 0x002eec0001037983 */ /* 0x000f220000100800 */
[----:B--2---:R-:W-:-:S02]  /*36c50*/  @!P0 IMAD.MOV.U32 R5, RZ, RZ, R28 ;  /* 0x000000ffff058224 */ /* 0x004fc400078e001c */
[----:B------:R-:W-:-:S05]  /*36c60*/  @!P0 IMAD.MOV.U32 R4, RZ, RZ, R27 ;  /* 0x000000ffff048224 */ /* 0x000fca00078e001b */
[----:B------:R3:W2:Y:S04]  /*36c70*/  @!P0 LDG.E.U16 R19, [R4.64] ;  /* 0x0000000604138981 */ /* 0x0006a8000c1e1500 */
[----:B------:R0:W-:Y:S01]  /*36c80*/  STL [R1+0x78b8], R20 ;  /* 0x0078b81401007387 */ /* 0x0001e20000100800 */
[----:B-1----:R-:W2:Y:S01]  /*36c90*/  LDL R21, [R1+0x2ef0] ;  /* 0x002ef00001157983 */ /* 0x002ea20000100800 */
[----:B------:R-:W-:Y:S02]  /*36ca0*/  PRMT R18, RZ, 0x7610, R18 ;  /* 0x00007610ff127816 */ /* 0x000fe40000000012 */
[----:B0-----:R-:W2:Y:S01]  /*36cb0*/  LDL R20, [R1+0x2f24] ;  /* 0x002f240001147983 */ /* 0x001ea20000100800 */
[----:B---3--:R-:W-:Y:S02]  /*36cc0*/  @!P0 IMAD.MOV.U32 R4, RZ, RZ, R23 ;  /* 0x000000ffff048224 */ /* 0x008fe400078e0017 */
[----:B------:R-:W-:Y:S01]  /*36cd0*/  @!P0 IMAD.MOV.U32 R5, RZ, RZ, R26 ;  /* 0x000000ffff058224 */ /* 0x000fe200078e001a */
[----:B------:R-:W-:-:S04]  /*36ce0*/  PRMT R17, RZ, 0x7610, R17 ;  /* 0x00007610ff117816 */ /* 0x000fc80000000011 */
[----:B------:R4:W3:Y:S02]  /*36cf0*/  @!P0 LDG.E.U16 R18, [R4.64] ;  /* 0x0000000604128981 */ /* 0x0008e4000c1e1500 */
[----:B----4-:R-:W-:Y:S02]  /*36d00*/  @!P0 IMAD.MOV.U32 R4, RZ, RZ, R24 ;  /* 0x000000ffff048224 */ /* 0x010fe400078e0018 */
[----:B------:R-:W-:-:S05]  /*36d10*/  @!P0 IMAD.MOV.U32 R5, RZ, RZ, R25 ;  /* 0x000000ffff058224 */ /* 0x000fca00078e0019 */
[----:B------:R0:W4:Y:S04]  /*36d20*/  @!P0 LDG.E.U16 R17, [R4.64] ;  /* 0x0000000604118981 */ /* 0x000128000c1e1500 */
[----:B--2---:R1:W-:Y:S01]  /*36d30*/  STL [R1+0x78bc], R19 ;  /* 0x0078bc1301007387 */ /* 0x0043e20000100800 */
[----:B------:R-:W2:Y:S03]  /*36d40*/  LDL R23, [R1+0x2b34] ;  /* 0x002b340001177983 */ /* 0x000ea60000100800 */
[----:B-1----:R-:W2:Y:S01]  /*36d50*/  LDL R19, [R1+0x2d6c] ;  /* 0x002d6c0001137983 */ /* 0x002ea20000100800 */
[----:B------:R-:W-:Y:S01]  /*36d60*/  PRMT R16, RZ, 0x7610, R16 ;  /* 0x00007610ff107816 */ /* 0x000fe20000000010 */
[----:B0-----:R-:W-:-:S02]  /*36d70*/  @!P0 IMAD.MOV.U32 R4, RZ, RZ, R3 ;  /* 0x000000ffff048224 */ /* 0x001fc400078e0003 */
[----:B------:R-:W-:Y:S01]  /*36d80*/  @!P0 IMAD.MOV.U32 R5, RZ, RZ, R22 ;  /* 0x000000ffff058224 */ /* 0x000fe200078e0016 */
[----:B------:R-:W-:-:S04]  /*36d90*/  PRMT R15, RZ, 0x7610, R15 ;  /* 0x00007610ff0f7816 */ /* 0x000fc8000000000f */
[----:B------:R0:W2:Y:S02]  /*36da0*/  @!P0 LDG.E.U16 R16, [R4.64] ;  /* 0x0000000604108981 */ /* 0x0000a4000c1e1500 */
[----:B0-----:R-:W-:Y:S02]  /*36db0*/  @!P0 IMAD.MOV.U32 R4, RZ, RZ, R20 ;  /* 0x000000ffff048224 */ /* 0x001fe400078e0014 */
[----:B------:R-:W-:-:S05]  /*36dc0*/  @!P0 IMAD.MOV.U32 R5, RZ, RZ, R21 ;  /* 0x000000ffff058224 */ /* 0x000fca00078e0015 */
[----:B------:R2:W2:Y:S01]  /*36dd0*/  @!P0 LDG.E.U16 R15, [R4.64] ;  /* 0x00000006040f8981 */ /* 0x0004a2000c1e1500 */
[----:B------:R-:W-:-:S03]  /*36de0*/  PRMT R14, RZ, 0x7610, R14 ;  /* 0x00007610ff0e7816 */ /* 0x000fc6000000000e */
[----:B---3--:R0:W-:Y:S01]  /*36df0*/  STL [R1+0x78c0], R18 ;  /* 0x0078c01201007387 */ /* 0x0081e20000100800 */
[----:B----4-:R1:W-:Y:S02]  /*36e00*/  STL [R1+0x78c4], R17 ;  /* 0x0078c41101007387 */ /* 0x0103e40000100800 */
[----:B------:R-:W3:Y:S02]  /*36e10*/  LDL R3, [R1+0x2d34] ;  /* 0x002d340001037983 */ /* 0x000ee40000100800 */
[----:B------:R-:W4:Y:S02]  /*36e20*/  LDL R22, [R1+0x2d30] ;  /* 0x002d300001167983 */ /* 0x000f240000100800 */
[----:B--2---:R-:W-:Y:S02]  /*36e30*/  @!P0 IMAD.MOV.U32 R5, RZ, RZ, R23 ;  /* 0x000000ffff058224 */ /* 0x004fe400078e0017 */
[----:B------:R-:W-:-:S05]  /*36e40*/  @!P0 IMAD.MOV.U32 R4, RZ, RZ, R19 ;  /* 0x000000ffff048224 */ /* 0x000fca00078e0013 */
[----:B------:R3:W2:Y:S04]  /*36e50*/  @!P0 LDG.E.U16 R14, [R4.64] ;  /* 0x00000006040e8981 */ /* 0x0006a8000c1e1500 */
[----:B------:R-:W-:Y:S01]  /*36e60*/  STL [R1+0x78c8], R16 ;  /* 0x0078c81001007387 */ /* 0x000fe20000100800 */
[----:B------:R-:W4:Y:S02]  /*36e70*/  LDL R21, [R1+0x2cf0] ;  /* 0x002cf00001157983 */ /* 0x000f240000100800 */
[----:B------:R-:W4:Y:S01]  /*36e80*/  LDL R20, [R1+0x2cf4] ;  /* 0x002cf40001147983 */ /* 0x000f220000100800 */
[----:B------:R3:W-:Y:S01]  /*36e90*/  STL [R1+0x78cc], R15 ;  /* 0x0078cc0f01007387 */ /* 0x0007e20000100800 */
[----:B------:R-:W4:Y:S02]  /*36ea0*/  LDL R19, [R1+0x2cb0] ;  /* 0x002cb00001137983 */ /* 0x000f240000100800 */
[----:B0-----:R-:W4:Y:S02]  /*36eb0*/  LDL R18, [R1+0x2c70] ;  /* 0x002c700001127983 */ /* 0x001f240000100800 */
[----:B-1----:R-:W4:Y:S01]  /*36ec0*/  LDL R17, [R1+0x2c74] ;  /* 0x002c740001117983 */ /* 0x002f220000100800 */
[----:B---3--:R-:W3:Y:S01]  /*36ed0*/  LDL R15, [R1+0x2cb4] ;  /* 0x002cb400010f7983 */ /* 0x008ee20000100800 */
[----:B------:R-:W-:-:S03]  /*36ee0*/  @!P0 IMAD.MOV.U32 R4, RZ, RZ, R3 ;  /* 0x000000ffff048224 */ /* 0x000fc600078e0003 */
[----:B--2---:R0:W-:Y:S01]  /*36ef0*/  STL [R1+0x78d0], R14 ;  /* 0x0078d00e01007387 */ /* 0x0041e20000100800 */
[----:B------:R-:W2:Y:S02]  /*36f00*/  LDL R16, [R1+0x2c30] ;  /* 0x002c300001107983 */ /* 0x000ea40000100800 */
[----:B------:R-:W2:Y:S01]  /*36f10*/  LDL R3, [R1+0x2c34] ;  /* 0x002c340001037983 */ /* 0x000ea20000100800 */
[----:B------:R-:W-:Y:S01]  /*36f20*/  PRMT R13, RZ, 0x7610, R13 ;  /* 0x00007610ff0d7816 */ /* 0x000fe2000000000d */
[----:B----4-:R-:W-:Y:S01]  /*36f30*/  @!P0 IMAD.MOV.U32 R5, RZ, RZ, R22 ;  /* 0x000000ffff058224 */ /* 0x010fe200078e0016 */
[----:B------:R-:W-:-:S04]  /*36f40*/  PRMT R12, RZ, 0x7610, R12 ;  /* 0x00007610ff0c7816 */ /* 0x000fc8000000000c */
[----:B------:R1:W4:Y:S01]  /*36f50*/  @!P0 LDG.E.U16 R13, [R4.64] ;  /* 0x00000006040d8981 */ /* 0x000322000c1e1500 */
[----:B------:R-:W-:Y:S01]  /*36f60*/  PRMT R11, RZ, 0x7610, R11 ;  /* 0x00007610ff0b7816 */ /* 0x000fe2000000000b */
[----:B-1----:R-:W-:Y:S02]  /*36f70*/  @!P0 IMAD.MOV.U32 R4, RZ, RZ, R20 ;  /* 0x000000ffff048224 */ /* 0x002fe400078e0014 */
[----:B------:R-:W-:-:S05]  /*36f80*/  @!P0 IMAD.MOV.U32 R5, RZ, RZ, R21 ;  /* 0x000000ffff058224 */ /* 0x000fca00078e0015 */
[----:B------:R3:W4:Y:S01]  /*36f90*/  @!P0 LDG.E.U16 R12, [R4.64] ;  /* 0x00000006040c8981 */ /* 0x000722000c1e1500 */
[----:B------:R-:W-:Y:S01]  /*36fa0*/  PRMT R10, RZ, 0x7610, R10 ;  /* 0x00007610ff0a7816 */ /* 0x000fe2000000000a */
[----:B---3--:R-:W-:Y:S02]  /*36fb0*/  @!P0 IMAD.MOV.U32 R4, RZ, RZ, R15 ;  /* 0x000000ffff048224 */ /* 0x008fe400078e000f */
[----:B------:R-:W-:-:S05]  /*36fc0*/  @!P0 IMAD.MOV.U32 R5, RZ, RZ, R19 ;  /* 0x000000ffff058224 */ /* 0x000fca00078e0013 */
[----:B------:R1:W3:Y:S01]  /*36fd0*/  @!P0 LDG.E.U16 R11, [R4.64] ;  /* 0x00000006040b8981 */ /* 0x0002e2000c1e1500 */
[----:B------:R-:W-:Y:S01]  /*36fe0*/  PRMT R9, RZ, 0x7610, R9 ;  /* 0x00007610ff097816 */ /* 0x000fe20000000009 */
[----:B-1----:R-:W-:Y:S02]  /*36ff0*/  @!P0 IMAD.MOV.U32 R4, RZ, RZ, R17 ;  /* 0x000000ffff048224 */ /* 0x002fe400078e0011 */
[----:B------:R-:W-:-:S05]  /*37000*/  @!P0 IMAD.MOV.U32 R5, RZ, RZ, R18 ;  /* 0x000000ffff058224 */ /* 0x000fca00078e0012 */
[----:B------:R2:W3:Y:S02]  /*37010*/  @!P0 LDG.E.U16 R10, [R4.64] ;  /* 0x00000006040a8981 */ /* 0x0004e4000c1e1500 */
[----:B--2---:R-:W-:Y:S02]  /*37020*/  @!P0 IMAD.MOV.U32 R5, RZ, RZ, R16 ;  /* 0x000000ffff058224 */ /* 0x004fe400078e0010 */
[----:B------:R-:W-:-:S05]  /*37030*/  @!P0 IMAD.MOV.U32 R4, RZ, RZ, R3 ;  /* 0x000000ffff048224 */ /* 0x000fca00078e0003 */
[----:B------:R-:W2:Y:S04]  /*37040*/  @!P0 LDG.E.U16 R9, [R4.64] ;  /* 0x0000000604098981 */ /* 0x000ea8000c1e1500 */
[----:B----4-:R-:W-:Y:S01]  /*37050*/  STL [R1+0x78d4], R13 ;  /* 0x0078d40d01007387 */ /* 0x010fe20000100800 */
[----:B0-----:R-:W4:Y:S03]  /*37060*/  LDL R14, [R1+0x2bf4] ;  /* 0x002bf400010e7983 */ /* 0x001f260000100800 */
[----:B------:R-:W-:Y:S01]  /*37070*/  STL [R1+0x78d8], R12 ;  /* 0x0078d80c01007387 */ /* 0x000fe20000100800 */
[----:B------:R-:W4:Y:S03]  /*37080*/  LDL R15, [R1+0x2bf0] ;  /* 0x002bf000010f7983 */ /* 0x000f260000100800 */
[----:B---3--:R-:W-:Y:S04]  /*37090*/  STL [R1+0x78dc], R11 ;  /* 0x0078dc0b01007387 */ /* 0x008fe80000100800 */
[----:B------:R0:W-:Y:S01]  /*370a0*/  STL [R1+0x78e0], R10 ;  /* 0x0078e00a01007387 */ /* 0x0001e20000100800 */
[----:B------:R-:W3:Y:S02]  /*370b0*/  LDL R18, [R1+0x2bb0] ;  /* 0x002bb00001127983 */ /* 0x000ee40000100800 */
[----:B------:R-:W3:Y:S01]  /*370c0*/  LDL R17, [R1+0x2bb4] ;  /* 0x002bb40001117983 */ /* 0x000ee20000100800 */
[----:B0-----:R-:W3:Y:S01]  /*370d0*/  LDL.LU R10, [R1+0xa48] ;  /* 0x000a4800010a7983 */ /* 0x001ee20000300800 */
[----:B------:R-:W3:Y:S02]  /*370e0*/  LDL.LU R11, [R1+0xa40] ;  /* 0x000a4000010b7983 */ /* 0x000ee40000300800 */
[----:B------:R-:W3:Y:S02]  /*370f0*/  LDL.LU R12, [R1+0x9c8] ;  /* 0x0009c800010c7983 */ /* 0x000ee40000300800 */
[----:B------:R-:W3:Y:S01]  /*37100*/  LDL.LU R3, [R1+0x9c0] ;  /* 0x0009c00001037983 */ /* 0x000ee20000300800 */
[----:B------:R-:W3:Y:S01]  /*37110*/  LDL.LU R13, [R1+0x9b8] ;  /* 0x0009b800010d7983 */ /* 0x000ee20000300800 */
[----:B------:R-:W3:Y:S03]  /*37120*/  LDL.LU R28, [R1+0x9b0] ;  /* 0x0009b000011c7983 */ /* 0x000ee60000300800 */
[----:B--2---:R0:W-:Y:S01]  /*37130*/  STL [R1+0x78e4], R9 ;  /* 0x0078e40901007387 */ /* 0x0041e20000100800 */
[----:B------:R-:W2:Y:S03]  /*37140*/  LDL R27, [R1+0x2b70] ;  /* 0x002b7000011b7983 */ /* 0x000ea60000100800 */
[----:B0-----:R-:W2:Y:S01]  /*37150*/  LDL R9, [R1+0x2b74] ;  /* 0x002b740001097983 */ /* 0x001ea20000100800 */
[----:B------:R-:W-:Y:S01]  /*37160*/  PRMT R8, RZ, 0x7610, R8 ;  /* 0x00007610ff087816 */ /* 0x000fe20000000008 */
[----:B----4-:R-:W-:Y:S01]  /*37170*/  @!P0 IMAD.MOV.U32 R4, RZ, RZ, R14 ;  /* 0x000000ffff048224 */ /* 0x010fe200078e000e */
[----:B------:R-:W-:-:S02]  /*37180*/  PRMT R7, RZ, 0x7610, R7 ;  /* 0x00007610ff077816 */ /* 0x000fc40000000007 */
[----:B------:R-:W-:Y:S01]  /*37190*/  PRMT R6, RZ, 0x7610, R6 ;  /* 0x00007610ff067816 */ /* 0x000fe20000000006 */
[----:B------:R-:W0:Y:S04]  /*371a0*/  S2R R2, SR_TID.X ;  /* 0x0000000000027919 */ /* 0x000e280000002100 */
[----:B------:R-:W4:Y:S01]  /*371b0*/  LDL.LU R14, [R1+0x9a8] ;  /* 0x0009a800010e7983 */ /* 0x000f220000300800 */
[----:B------:R-:W-:-:S03]  /*371c0*/  @!P0 IMAD.MOV.U32 R5, RZ, RZ, R15 ;  /* 0x000000ffff058224 */ /* 0x000fc600078e000f */
[----:B------:R-:W4:Y:S04]  /*371d0*/  LDL.LU R15, [R1+0x850] ;  /* 0x00085000010f7983 */ /* 0x000f280000300800 */
[----:B------:R3:W4:Y:S01]  /*371e0*/  @!P0 LDG.E.U16 R8, [R4.64] ;  /* 0x0000000604088981 */ /* 0x000722000c1e1500 */
[----:B------:R-:W4:Y:S02]  /*371f0*/  LDL.LU R16, [R1+0x848] ;  /* 0x0008480001107983 */ /* 0x000f240000300800 */
[----:B------:R-:W4:Y:S02]  /*37200*/  LDL.LU R22, [R1+0x840] ;  /* 0x0008400001167983 */ /* 0x000f240000300800 */
[----:B------:R-:W4:Y:S01]  /*37210*/  LDL.LU R23, [R1+0x7c8] ;  /* 0x0007c80001177983 */ /* 0x000f220000300800 */
[----:B------:R-:W4:Y:S01]  /*37220*/  LDL.LU R25, [R1+0x7c0] ;  /* 0x0007c00001197983 */ /* 0x000f220000300800 */
[----:B---3--:R-:W-:-:S02]  /*37230*/  @!P0 IMAD.MOV.U32 R5, RZ, RZ, R18 ;  /* 0x000000ffff058224 */ /* 0x008fc400078e0012 */
[----:B------:R-:W-:-:S05]  /*37240*/  @!P0 IMAD.MOV.U32 R4, RZ, RZ, R17 ;  /* 0x000000ffff048224 */ /* 0x000fca00078e0011 */
[----:B------:R2:W3:Y:S02]  /*37250*/  @!P0 LDG.E.U16 R7, [R4.64] ;  /* 0x0000000604078981 */ /* 0x0004e4000c1e1500 */
[----:B--2---:R-:W-:Y:S02]  /*37260*/  @!P0 IMAD.MOV.U32 R5, RZ, RZ, R27 ;  /* 0x000000ffff058224 */ /* 0x004fe400078e001b */
[----:B------:R-:W-:-:S05]  /*37270*/  @!P0 IMAD.MOV.U32 R4, RZ, RZ, R9 ;  /* 0x000000ffff048224 */ /* 0x000fca00078e0009 */
[----:B------:R-:W2:Y:S01]  /*37280*/  @!P0 LDG.E.U16 R6, [R4.64] ;  /* 0x0000000604068981 */ /* 0x000ea2000c1e1500 */
[----:B0-----:R-:W-:-:S03]  /*37290*/  LOP3.LUT R2, R2, 0x3f, RZ, 0xc0, !PT ;  /* 0x0000003f02027812 */ /* 0x001fc600078ec0ff */
[----:B----4-:R-:W-:Y:S01]  /*372a0*/  STL [R1+0x78e8], R8 ;  /* 0x0078e80801007387 */ /* 0x010fe20000100800 */
[----:B------:R-:W4:Y:S02]  /*372b0*/  LDL.LU R17, [R1+0x7b8] ;  /* 0x0007b80001117983 */ /* 0x000f240000300800 */
[----:B------:R-:W4:Y:S02]  /*372c0*/  LDL.LU R18, [R1+0x7b0] ;  /* 0x0007b00001127983 */ /* 0x000f240000300800 */
[----:B------:R-:W4:Y:S01]  /*372d0*/  LDL.LU R19, [R1+0x7a8] ;  /* 0x0007a80001137983 */ /* 0x000f220000300800 */
[----:B------:R-:W4:Y:S01]  /*372e0*/  LDL.LU R24, [R1+0x5e0] ;  /* 0x0005e00001187983 */ /* 0x000f220000300800 */
[----:B------:R-:W4:Y:S02]  /*372f0*/  LDL.LU R29, [R1+0x5d8] ;  /* 0x0005d800011d7983 */ /* 0x000f240000300800 */
[----:B------:R-:W-:Y:S02]  /*37300*/  IMAD.SHL.U32 R2, R2, 0x2, RZ ;  /* 0x0000000202027824 */ /* 0x000fe400078e00ff */
[----:B------:R-:W4:Y:S01]  /*37310*/  LDL.LU R20, [R1+0x5d0] ;  /* 0x0005d00001147983 */ /* 0x000f220000300800 */
[----:B------:R-:W4:Y:S02]  /*37320*/  LDL.LU R26, [R1+0x5c8] ;  /* 0x0005c800011a7983 */ /* 0x000f240000300800 */
[----:B------:R-:W-:-:S05]  /*37330*/  LOP3.LUT R21, R2, 0x60, RZ, 0x3c, !PT ;  /* 0x0000006002157812 */ /* 0x000fca00078e3cff */
[----:B------:R-:W-:Y:S01]  /*37340*/  STS.U16 [R21+0x5880], R10 ;  /* 0x0058800a15007388 */ /* 0x000fe20000000400 */
[----:B------:R-:W-:Y:S02]  /*37350*/  STS.U16 [R21+0x5900], R11 ;  /* 0x0059000b15007388 */ /* 0x000fe40000000400 */
[----:B------:R-:W-:Y:S02]  /*37360*/  STS.U16 [R21+0x5980], R12 ;  /* 0x0059800c15007388 */ /* 0x000fe40000000400 */
[----:B------:R0:W-:Y:S01]  /*37370*/  STS.U16 [R21+0x5a00], R3 ;  /* 0x005a000315007388 */ /* 0x0001e20000000400 */
[----:B---3--:R-:W-:Y:S01]  /*37380*/  STL [R1+0x78ec], R7 ;  /* 0x0078ec0701007387 */ /* 0x008fe20000100800 */
[----:B------:R-:W3:Y:S03]  /*37390*/  LDL.LU R27, [R1+0x5c0] ;  /* 0x0005c000011b7983 */ /* 0x000ee60000300800 */
[----:B--2---:R-:W-:Y:S01]  /*373a0*/  STL [R1+0x78f0], R6 ;  /* 0x0078f00601007387 */ /* 0x004fe20000100800 */
[----:B0-----:R-:W2:Y:S03]  /*373b0*/  LDL.LU R3, [R1+0x5b4] ;  /* 0x0005b40001037983 */ /* 0x001ea60000300800 */
[----:B------:R-:W-:Y:S01]  /*373c0*/  STS.U16 [R21+0x5a80], R13 ;  /* 0x005a800d15007388 */ /* 0x000fe20000000400 */
[----:B------:R0:W-:Y:S02]  /*373d0*/  STS.U16 [R21+0x5b00], R28 ;  /* 0x005b001c15007388 */ /* 0x0001e40000000400 */
[----:B------:R-:W-:Y:S02]  /*373e0*/  STS.U16 [R21+0x5b80], R14 ;  /* 0x005b800e15007388 */ /* 0x000fe40000000400 */
[----:B------:R-:W-:Y:S01]  /*373f0*/  STS.U16 [R21+0x7800], R15 ;  /* 0x0078000f15007388 */ /* 0x000fe20000000400 */
[----:B------:R-:W-:Y:S01]  /*37400*/  STS.U16 [R21+0x7880], R16 ;  /* 0x0078801015007388 */ /* 0x000fe20000000400 */
[----:B------:R1:W-:Y:S02]  /*37410*/  STS.U16 [R21+0x7900], R22 ;  /* 0x0079001615007388 */ /* 0x0003e40000000400 */
[----:B------:R1:W-:Y:S01]  /*37420*/  STS.U16 [R21+0x7980], R23 ;  /* 0x0079801715007388 */ /* 0x0003e20000000400 */
[----:B0-----:R-:W2:Y:S01]  /*37430*/  LDL.LU R28, [R1+0x5b0] ;  /* 0x0005b000011c7983 */ /* 0x001ea20000300800 */
[----:B------:R0:W-:Y:S03]  /*37440*/  STS.U16 [R21+0x7a00], R25 ;  /* 0x007a001915007388 */ /* 0x0001e60000000400 */
[----:B----4-:R-:W-:Y:S01]  /*37450*/  STS.U16 [R21+0x7a80], R17 ;  /* 0x007a801115007388 */ /* 0x010fe20000000400 */
[----:B------:R-:W-:Y:S03]  /*37460*/  STS.U16 [R21+0x7b00], R18 ;  /* 0x007b001215007388 */ /* 0x000fe60000000400 */
[----:B-1----:R-:W4:Y:S01]  /*37470*/  LDL.LU R22, [R1+0x5ac] ;  /* 0x0005ac0001167983 */ /* 0x002f220000300800 */
[----:B------:R-:W4:Y:S03]  /*37480*/  LDL.LU R23, [R1+0x468] ;  /* 0x0004680001177983 */ /* 0x000f260000300800 */
[----:B------:R-:W-:Y:S01]  /*37490*/  STS.U16 [R21+0x7b80], R19 ;  /* 0x007b801315007388 */ /* 0x000fe20000000400 */
[----:B------:R1:W-:Y:S02]  /*374a0*/  STS.U16 [R21+0x9800], R24 ;  /* 0x0098001815007388 */ /* 0x0003e40000000400 */
[----:B------:R1:W-:Y:S01]  /*374b0*/  STS.U16 [R21+0x9880], R29 ;  /* 0x0098801d15007388 */ /* 0x0003e20000000400 */
[----:B0-----:R-:W4:Y:S01]  /*374c0*/  LDL.LU R25, [R1+0x460] ;  /* 0x0004600001197983 */ /* 0x001f220000300800 */
[----:B------:R-:W4:Y:S02]  /*374d0*/  LDL.LU R7, [R1+0x458] ;  /* 0x0004580001077983 */ /* 0x000f240000300800 */
[----:B------:R-:W-:Y:S01]  /*374e0*/  STS.U16 [R21+0x9900], R20 ;  /* 0x0099001415007388 */ /* 0x000fe20000000400 */
[----:B-1----:R-:W4:Y:S01]  /*374f0*/  LDL.LU R24, [R1+0x450] ;  /* 0x0004500001187983 */ /* 0x002f220000300800 */
[----:B------:R-:W4:Y:S02]  /*37500*/  LDL.LU R29, [R1+0x448] ;  /* 0x00044800011d7983 */ /* 0x000f240000300800 */
[----:B------:R-:W4:Y:S02]  /*37510*/  LDL.LU R8, [R1+0x444] ;  /* 0x0004440001087983 */ /* 0x000f240000300800 */
[----:B------:R0:W-:Y:S01]  /*37520*/  STS.U16 [R21+0x9980], R26 ;  /* 0x0099801a15007388 */ /* 0x0001e20000000400 */
[----:B------:R-:W4:Y:S04]  /*37530*/  LDL.LU R9, [R1+0x440] ;  /* 0x0004400001097983 */ /* 0x000f280000300800 */
[----:B0-----:R-:W4:Y:S01]  /*37540*/  LDL.LU R26, [R1+0x43c] ;  /* 0x00043c00011a7983 */ /* 0x001f220000300800 */
[----:B------:R-:W4:Y:S02]  /*37550*/  LDL.LU R10, [R1+0x2f8] ;  /* 0x0002f800010a7983 */ /* 0x000f240000300800 */
[----:B------:R-:W4:Y:S01]  /*37560*/  LDL.LU R11, [R1+0x2f0] ;  /* 0x0002f000010b7983 */ /* 0x000f220000300800 */
[----:B---3--:R0:W-:Y:S01]  /*37570*/  STS.U16 [R21+0x9a00], R27 ;  /* 0x009a001b15007388 */ /* 0x0081e20000000400 */
[----:B------:R-:W3:Y:S03]  /*37580*/  LDL.LU R12, [R1+0x2e8] ;  /* 0x0002e800010c7983 */ /* 0x000ee60000300800 */
[----:B0-----:R-:W3:Y:S01]  /*37590*/  LDL.LU R27, [R1+0x2e0] ;  /* 0x0002e000011b7983 */ /* 0x001ee20000300800 */
[----:B------:R-:W3:Y:S03]  /*375a0*/  LDL.LU R13, [R1+0x2d8] ;  /* 0x0002d800010d7983 */ /* 0x000ee60000300800 */
[----:B--2---:R0:W-:Y:S04]  /*375b0*/  STS.U16 [R21+0x9a80], R3 ;  /* 0x009a800315007388 */ /* 0x0041e80000000400 */
[----:B0-----:R-:W2:Y:S01]  /*375c0*/  LDL.LU R3, [R1+0x2d4] ;  /* 0x0002d40001037983 */ /* 0x001ea20000300800 */
[----:B------:R-:W2:Y:S02]  /*375d0*/  LDL.LU R14, [R1+0x2d0] ;  /* 0x0002d000010e7983 */ /* 0x000ea40000300800 */
[----:B------:R-:W2:Y:S02]  /*375e0*/  LDL.LU R15, [R1+0x2cc] ;  /* 0x0002cc00010f7983 */ /* 0x000ea40000300800 */
[----:B------:R-:W2:Y:S01]  /*375f0*/  LDL.LU R16, [R1+0x18c] ;  /* 0x00018c0001107983 */ /* 0x000ea20000300800 */
[----:B------:R-:W2:Y:S04]  /*37600*/  LDL.LU R17, [R1+0x184] ;  /* 0x0001840001117983 */ /* 0x000ea80000300800 */
[----:B------:R0:W-:Y:S01]  /*37610*/  STS.U16 [R21+0x9b00], R28 ;  /* 0x009b001c15007388 */ /* 0x0001e20000000400 */
[----:B------:R-:W2:Y:S02]  /*37620*/  LDL.LU R18, [R1+0x17c] ;  /* 0x00017c0001127983 */ /* 0x000ea40000300800 */
[----:B----4-:R1:W-:Y:S01]  /*37630*/  STS.U16 [R21+0x9b80], R22 ;  /* 0x009b801615007388 */ /* 0x0103e20000000400 */
[----:B------:R4:W-:Y:S04]  /*37640*/  STS.U16 [R21+0xb800], R23 ;  /* 0x00b8001715007388 */ /* 0x0009e80000000400 */
[----:B0-----:R-:W2:Y:S01]  /*37650*/  LDL.LU R28, [R1+0x174] ;  /* 0x00017400011c7983 */ /* 0x001ea20000300800 */
[----:B------:R-:W2:Y:S02]  /*37660*/  LDL.LU R19, [R1+0x164] ;  /* 0x0001640001137983 */ /* 0x000ea40000300800 */
[----:B------:R-:W2:Y:S01]  /*37670*/  LDL.LU R20, [R1+0x160] ;  /* 0x0001600001147983 */ /* 0x000ea20000300800 */
[----:B-1----:R-:W2:Y:S04]  /*37680*/  LDL.LU R22, [R1+0x15c] ;  /* 0x00015c0001167983 */ /* 0x002ea80000300800 */
[----:B------:R0:W-:Y:S04]  /*37690*/  STS.U16 [R21+0xb880], R25 ;  /* 0x00b8801915007388 */ /* 0x0001e80000000400 */
[----:B----4-:R-:W4:Y:S01]  /*376a0*/  LDL.LU R23, [R1+0xb38] ;  /* 0x000b380001177983 */ /* 0x010f220000300800 */
[----:B------:R-:W-:Y:S02]  /*376b0*/  STS.U16 [R21+0xb900], R7 ;  /* 0x00b9000715007388 */ /* 0x000fe40000000400 */
[----:B------:R1:W-:Y:S02]  /*376c0*/  STS.U16 [R21+0xb980], R24 ;  /* 0x00b9801815007388 */ /* 0x0003e40000000400 */
[----:B------:R1:W-:Y:S01]  /*376d0*/  STS.U16 [R21+0xba00], R29 ;  /* 0x00ba001d15007388 */ /* 0x0003e20000000400 */
[----:B------:R-:W-:Y:S04]  /*376e0*/  STS.U16 [R21+0xba80], R8 ;  /* 0x00ba800815007388 */ /* 0x000fe80000000400 */
[----:B0-----:R-:W4:Y:S01]  /*376f0*/  LDL.LU R25, [R1+0xb34] ;  /* 0x000b340001197983 */ /* 0x001f220000300800 */
[----:B-1----:R-:W4:Y:S02]  /*37700*/  LDL.LU R24, [R1+0xb30] ;  /* 0x000b300001187983 */ /* 0x002f240000300800 */
[----:B------:R-:W-:Y:S01]  /*37710*/  STS.U16 [R21+0xbb00], R9 ;  /* 0x00bb000915007388 */ /* 0x000fe20000000400 */
[----:B------:R-:W4:Y:S01]  /*37720*/  LDL.LU R29, [R1+0xb2c] ;  /* 0x000b2c00011d7983 */ /* 0x000f220000300800 */
[----:B------:R0:W-:Y:S02]  /*37730*/  STS.U16 [R21+0xbb80], R26 ;  /* 0x00bb801a15007388 */ /* 0x0001e40000000400 */
[----:B------:R-:W-:Y:S02]  /*37740*/  STS.U16 [R21+0xd800], R10 ;  /* 0x00d8000a15007388 */ /* 0x000fe40000000400 */
[----:B------:R-:W-:Y:S01]  /*37750*/  STS.U16 [R21+0xd880], R11 ;  /* 0x00d8800b15007388 */ /* 0x000fe20000000400 */
[----:B---3--:R-:W-:Y:S04]  /*37760*/  STS.U16 [R21+0xd900], R12 ;  /* 0x00d9000c15007388 */ /* 0x008fe80000000400 */
[----:B0-----:R-:W3:Y:S04]  /*37770*/  LDL.LU R26, [R1+0xb28] ;  /* 0x000b2800011a7983 */ /* 0x001ee80000300800 */
[----:B------:R0:W-:Y:S01]  /*37780*/  STS.U16 [R21+0xd980], R27 ;  /* 0x00d9801b15007388 */ /* 0x0001e20000000400 */
[----:B------:R-:W-:Y:S03]  /*37790*/  STS.U16 [R21+0xda00], R13 ;  /* 0x00da000d15007388 */ /* 0x000fe60000000400 */
[----:B0-----:R-:W3:Y:S04]  /*377a0*/  LDL.LU R27, [R1+0xb24] ;  /* 0x000b2400011b7983 */ /* 0x001ee80000300800 */
[----:B--2---:R0:W-:Y:S04]  /*377b0*/  STS.U16 [R21+0xda80], R3 ;  /* 0x00da800315007388 */ /* 0x0041e80000000400 */
[----:B0-----:R-:W2:Y:S01]  /*377c0*/  LDL.LU R3, [R1+0xb20] ;  /* 0x000b200001037983 */ /* 0x001ea20000300800 */
[----:B------:R-:W-:Y:S02]  /*377d0*/  STS.U16 [R21+0xdb00], R14 ;  /* 0x00db000e15007388 */ /* 0x000fe40000000400 */
[----:B------:R-:W-:Y:S02]  /*377e0*/  STS.U16 [R21+0xdb80], R15 ;  /* 0x00db800f15007388 */ /* 0x000fe40000000400 */
[----:B------:R-:W-:Y:S01]  /*377f0*/  STS.U16 [R21+0xf800], R16 ;  /* 0x00f8001015007388 */ /* 0x000fe20000000400 */
[----:B------:R-:W-:Y:S01]  /*37800*/  STS.U16 [R21+0xf880], R17 ;  /* 0x00f8801115007388 */ /* 0x000fe20000000400 */
[----:B------:R-:W-:Y:S02]  /*37810*/  STS.U16 [R21+0xf900], R18 ;  /* 0x00f9001215007388 */ /* 0x000fe40000000400 */
[----:B------:R0:W-:Y:S02]  /*37820*/  STS.U16 [R21+0xf980], R28 ;  /* 0x00f9801c15007388 */ /* 0x0001e40000000400 */
[----:B------:R1:W-:Y:S01]  /*37830*/  STS.U16 [R21+0xfa00], R0 ;  /* 0x00fa000015007388 */ /* 0x0003e20000000400 */
[----:B------:R-:W-:Y:S01]  /*37840*/  STS.U16 [R21+0xfa80], R19 ;  /* 0x00fa801315007388 */ /* 0x000fe20000000400 */
[----:B------:R-:W-:Y:S02]  /*37850*/  STS.U16 [R21+0xfb00], R20 ;  /* 0x00fb001415007388 */ /* 0x000fe40000000400 */
[----:B------:R-:W-:Y:S01]  /*37860*/  STS.U16 [R21+0xfb80], R22 ;  /* 0x00fb801615007388 */ /* 0x000fe20000000400 */
[----:B0-----:R-:W2:Y:S01]  /*37870*/  LDL.LU R28, [R1+0xb1c] ;  /* 0x000b1c00011c7983 */ /* 0x001ea20000300800 */
[C---:B-1----:R-:W-:Y:S01]  /*37880*/  LOP3.LUT R0, R2.reuse, 0x70, RZ, 0x3c, !PT ;  /* 0x0000007002007812 */ /* 0x042fe200078e3cff */
[----:B------:R-:W2:Y:S04]  /*37890*/  LDL.LU R5, [R1+0xb18] ;  /* 0x000b180001057983 */ /* 0x000ea80000300800 */
[----:B----4-:R0:W-:Y:S01]  /*378a0*/  STS.U16 [R0+0x1c00], R23 ;  /* 0x001c001700007388 */ /* 0x0101e20000000400 */
[----:B------:R1:W-:Y:S02]  /*378b0*/  STS.U16 [R0+0x1c80], R25 ;  /* 0x001c801900007388 */ /* 0x0003e40000000400 */
[----:B------:R-:W-:Y:S02]  /*378c0*/  STS.U16 [R0+0x1d00], R24 ;  /* 0x001d001800007388 */ /* 0x000fe40000000400 */
[----:B------:R4:W-:Y:S01]  /*378d0*/  STS.U16 [R0+0x1d80], R29 ;  /* 0x001d801d00007388 */ /* 0x0009e20000000400 */
[----:B0-----:R-:W2:Y:S01]  /*378e0*/  LDL.LU R23, [R1+0xb14] ;  /* 0x000b140001177983 */ /* 0x001ea20000300800 */
[----:B-1----:R-:W2:Y:S02]  /*378f0*/  LDL.LU R25, [R1+0xb10] ;  /* 0x000b100001197983 */ /* 0x002ea40000300800 */
[----:B------:R-:W2:Y:S02]  /*37900*/  LDL.LU R7, [R1+0xb0c] ;  /* 0x000b0c0001077983 */ /* 0x000ea40000300800 */
[----:B------:R-:W2:Y:S01]  /*37910*/  LDL.LU R8, [R1+0xb08] ;  /* 0x000b080001087983 */ /* 0x000ea20000300800 */
[----:B----4-:R-:W4:Y:S01]  /*37920*/  LDL.LU R29, [R1+0xb04] ;  /* 0x000b0400011d7983 */ /* 0x010f220000300800 */
[----:B------:R-:W4:Y:S02]  /*37930*/  LDL.LU R9, [R1+0xb00] ;  /* 0x000b000001097983 */ /* 0x000f240000300800 */
[----:B------:R-:W4:Y:S01]  /*37940*/  LDL.LU R10, [R1+0xafc] ;  /* 0x000afc00010a7983 */ /* 0x000f220000300800 */
[----:B---3--:R0:W-:Y:S01]  /*37950*/  STS.U16 [R0+0x1e00], R26 ;  /* 0x001e001a00007388 */ /* 0x0081e20000000400 */
[----:B------:R-:W3:Y:S03]  /*37960*/  LDL.LU R11, [R1+0x9a0] ;  /* 0x0009a000010b7983 */ /* 0x000ee60000300800 */
[----:B0-----:R-:W3:Y:S04]  /*37970*/  LDL.LU R26, [R1+0x998] ;  /* 0x00099800011a7983 */ /* 0x001ee80000300800 */
[----:B------:R0:W-:Y:S01]  /*37980*/  STS.U16 [R0+0x1e80], R27 ;  /* 0x001e801b00007388 */ /* 0x0001e20000000400 */
[----:B------:R-:W3:Y:S03]  /*37990*/  LDL.LU R12, [R1+0x990] ;  /* 0x00099000010c7983 */ /* 0x000ee60000300800 */
[----:B0-----:R-:W3:Y:S01]  /*379a0*/  LDL.LU R27, [R1+0x988] ;  /* 0x00098800011b7983 */ /* 0x001ee20000300800 */
[----:B------:R-:W3:Y:S02]  /*379b0*/  LDL.LU R13, [R1+0x980] ;  /* 0x00098000010d7983 */ /* 0x000ee40000300800 */
[----:B------:R-:W3:Y:S02]  /*379c0*/  LDL.LU R14, [R1+0x978] ;  /* 0x00097800010e7983 */ /* 0x000ee40000300800 */
[----:B------:R-:W3:Y:S01]  /*379d0*/  LDL.LU R15, [R1+0x974] ;  /* 0x00097400010f7983 */ /* 0x000ee20000300800 */
[----:B------:R-:W3:Y:S01]  /*379e0*/  LDL.LU R16, [R1+0x970] ;  /* 0x0009700001107983 */ /* 0x000ee20000300800 */
[----:B------:R-:W3:Y:S02]  /*379f0*/  LDL.LU R17, [R1+0x7a0] ;  /* 0x0007a00001117983 */ /* 0x000ee40000300800 */
[----:B------:R-:W3:Y:S01]  /*37a00*/  LDL.LU R18, [R1+0x798] ;  /* 0x0007980001127983 */ /* 0x000ee20000300800 */
        /* <DEDUP_REMOVED lines=8> */
[----:B------:R-:W-:Y:S01]  /*37a90*/  STS.U16 [R0+0x3c00], R5 ;  /* 0x003c000500007388 */ /* 0x000fe20000000400 */
[----:B0-----:R-:W2:Y:S04]  /*37aa0*/  LDL.LU R28, [R1+0x5a8] ;  /* 0x0005a800011c7983 */ /* 0x001ea80000300800 */
[----:B------:R0:W-:Y:S01]  /*37ab0*/  STS.U16 [R0+0x3c80], R23 ;  /* 0x003c801700007388 */ /* 0x0001e20000000400 */
[----:B------:R1:W-:Y:S02]  /*37ac0*/  STS.U16 [R0+0x3d00], R25 ;  /* 0x003d001900007388 */ /* 0x0003e40000000400 */
[----:B------:R-:W-:Y:S02]  /*37ad0*/  STS.U16 [R0+0x3d80], R7 ;  /* 0x003d800700007388 */ /* 0x000fe40000000400 */
[----:B------:R-:W-:Y:S01]  /*37ae0*/  STS.U16 [R0+0x3e00], R8 ;  /* 0x003e000800007388 */ /* 0x000fe20000000400 */
[----:B----4-:R4:W-:Y:S01]  /*37af0*/  STS.U16 [R0+0x3e80], R29 ;  /* 0x003e801d00007388 */ /* 0x0109e20000000400 */
[----:B------:R-:W-:Y:S03]  /*37b00*/  STS.U16 [R0+0x3f00], R9 ;  /* 0x003f000900007388 */ /* 0x000fe60000000400 */
[----:B0-----:R-:W2:Y:S01]  /*37b10*/  LDL.LU R23, [R1+0x5a4] ;  /* 0x0005a40001177983 */ /* 0x001ea20000300800 */
[----:B-1----:R-:W2:Y:S02]  /*37b20*/  LDL.LU R25, [R1+0x5a0] ;  /* 0x0005a00001197983 */ /* 0x002ea40000300800 */
[----:B------:R-:W-:Y:S02]  /*37b30*/  STS.U16 [R0+0x3f80], R10 ;  /* 0x003f800a00007388 */ /* 0x000fe40000000400 */
[----:B---3--:R-:W-:Y:S01]  /*37b40*/  STS.U16 [R0+0x5c00], R11 ;  /* 0x005c000b00007388 */ /* 0x008fe20000000400 */
[----:B----4-:R-:W3:Y:S04]  /*37b50*/  LDL.LU R29, [R1+0x59c] ;  /* 0x00059c00011d7983 */ /* 0x010ee80000300800 */
[----:B------:R0:W-:Y:S04]  /*37b60*/  STS.U16 [R0+0x5c80], R26 ;  /* 0x005c801a00007388 */ /* 0x0001e80000000400 */
[----:B------:R-:W-:Y:S04]  /*37b70*/  STS.U16 [R0+0x5d00], R12 ;  /* 0x005d000c00007388 */ /* 0x000fe80000000400 */
[----:B0-----:R-:W4:Y:S04]  /*37b80*/  LDL.LU R26, [R1+0x598] ;  /* 0x00059800011a7983 */ /* 0x001f280000300800 */
[----:B------:R0:W-:Y:S01]  /*37b90*/  STS.U16 [R0+0x5d80], R27 ;  /* 0x005d801b00007388 */ /* 0x0001e20000000400 */
[----:B------:R-:W-:Y:S03]  /*37ba0*/  STS.U16 [R0+0x5e00], R13 ;  /* 0x005e000d00007388 */ /* 0x000fe60000000400 */
[----:B------:R-:W-:Y:S01]  /*37bb0*/  STS.U16 [R0+0x5e80], R14 ;  /* 0x005e800e00007388 */ /* 0x000fe20000000400 */
[----:B------:R-:W-:Y:S02]  /*37bc0*/  STS.U16 [R0+0x5f00], R15 ;  /* 0x005f000f00007388 */ /* 0x000fe40000000400 */
[----:B------:R-:W-:Y:S02]  /*37bd0*/  STS.U16 [R0+0x5f80], R16 ;  /* 0x005f801000007388 */ /* 0x000fe40000000400 */
[----:B------:R-:W-:Y:S01]  /*37be0*/  STS.U16 [R0+0x7c00], R17 ;  /* 0x007c001100007388 */ /* 0x000fe20000000400 */
[----:B0-----:R-:W4:Y:S04]  /*37bf0*/  LDL.LU R27, [R1+0x594] ;  /* 0x00059400011b7983 */ /* 0x001f280000300800 */
[----:B------:R-:W-:Y:S04]  /*37c00*/  STS.U16 [R0+0x7c80], R18 ;  /* 0x007c801200007388 */ /* 0x000fe80000000400 */
[----:B--2---:R0:W-:Y:S04]  /*37c10*/  STS.U16 [R0+0x7d00], R3 ;  /* 0x007d000300007388 */ /* 0x0041e80000000400 */
[----:B0-----:R-:W2:Y:S01]  /*37c20*/  LDL.LU R3, [R1+0x590] ;  /* 0x0005900001037983 */ /* 0x001ea20000300800 */
[----:B------:R-:W-:Y:S02]  /*37c30*/  STS.U16 [R0+0x7d80], R19 ;  /* 0x007d801300007388 */ /* 0x000fe40000000400 */
[----:B------:R-:W-:Y:S02]  /*37c40*/  STS.U16 [R0+0x7e00], R20 ;  /* 0x007e001400007388 */ /* 0x000fe40000000400 */
[----:B------:R-:W-:Y:S01]  /*37c50*/  STS.U16 [R0+0x7e80], R21 ;  /* 0x007e801500007388 */ /* 0x000fe20000000400 */
[----:B------:R-:W-:Y:S01]  /*37c60*/  STS.U16 [R0+0x7f00], R22 ;  /* 0x007f001600007388 */ /* 0x000fe20000000400 */
[----:B------:R0:W-:Y:S03]  /*37c70*/  STS.U16 [R0+0x7f80], R24 ;  /* 0x007f801800007388 */ /* 0x0001e60000000400 */
[----:B------:R-:W2:Y:S01]  /*37c80*/  LDL.LU R5, [R1+0x58c] ;  /* 0x00058c0001057983 */ /* 0x000ea20000300800 */
[----:B------:R1:W-:Y:S03]  /*37c90*/  STS.U16 [R0+0x9c00], R28 ;  /* 0x009c001c00007388 */ /* 0x0003e60000000400 */
[----:B0-----:R-:W2:Y:S01]  /*37ca0*/  LDL.LU R24, [R1+0x438] ;  /* 0x0004380001187983 */ /* 0x001ea20000300800 */
[----:B-1----:R-:W2:Y:S02]  /*37cb0*/  LDL.LU R28, [R1+0x434] ;  /* 0x00043400011c7983 */ /* 0x002ea40000300800 */
[----:B------:R-:W2:Y:S02]  /*37cc0*/  LDL.LU R7, [R1+0x430] ;  /* 0x0004300001077983 */ /* 0x000ea40000300800 */
[----:B------:R-:W2:Y:S01]  /*37cd0*/  LDL.LU R8, [R1+0x3bc] ;  /* 0x0003bc0001087983 */ /* 0x000ea20000300800 */
[----:B------:R-:W-:Y:S01]  /*37ce0*/  STS.U16 [R0+0x9c80], R23 ;  /* 0x009c801700007388 */ /* 0x000fe20000000400 */
[----:B------:R0:W-:Y:S03]  /*37cf0*/  STS.U16 [R0+0x9d00], R25 ;  /* 0x009d001900007388 */ /* 0x0001e60000000400 */
[----:B---3--:R1:W-:Y:S04]  /*37d00*/  STS.U16 [R0+0x9d80], R29 ;  /* 0x009d801d00007388 */ /* 0x0083e80000000400 */
[----:B0-----:R-:W3:Y:S01]  /*37d10*/  LDL.LU R25, [R1+0x3b8] ;  /* 0x0003b80001197983 */ /* 0x001ee20000300800 */
[----:B------:R-:W3:Y:S02]  /*37d20*/  LDL.LU R9, [R1+0x3b4] ;  /* 0x0003b40001097983 */ /* 0x000ee40000300800 */
[----:B------:R-:W3:Y:S02]  /*37d30*/  LDL.LU R10, [R1+0x3b0] ;  /* 0x0003b000010a7983 */ /* 0x000ee40000300800 */
[----:B------:R-:W3:Y:S01]  /*37d40*/  LDL.LU R11, [R1+0x3ac] ;  /* 0x0003ac00010b7983 */ /* 0x000ee20000300800 */
[----:B-1----:R-:W3:Y:S04]  /*37d50*/  LDL.LU R29, [R1+0x2c8] ;  /* 0x0002c800011d7983 */ /* 0x002ee80000300800 */
[----:B----4-:R0:W-:Y:S01]  /*37d60*/  STS.U16 [R0+0x9e00], R26 ;  /* 0x009e001a00007388 */ /* 0x0101e20000000400 */
[----:B------:R-:W4:Y:S03]  /*37d70*/  LDL.LU R12, [R1+0x2c4] ;  /* 0x0002c400010c7983 */ /* 0x000f260000300800 */
[----:B0-----:R-:W4:Y:S01]  /*37d80*/  LDL.LU R26, [R1+0x2c0] ;  /* 0x0002c000011a7983 */ /* 0x001f220000300800 */
[----:B------:R-:W4:Y:S02]  /*37d90*/  LDL.LU R13, [R1+0x2bc] ;  /* 0x0002bc00010d7983 */ /* 0x000f240000300800 */
[----:B------:R-:W4:Y:S02]  /*37da0*/  LDL.LU R14, [R1+0x2b8] ;  /* 0x0002b800010e7983 */ /* 0x000f240000300800 */
[----:B------:R-:W4:Y:S01]  /*37db0*/  LDL.LU R15, [R1+0x2b4] ;  /* 0x0002b400010f7983 */ /* 0x000f220000300800 */
[----:B------:R-:W4:Y:S01]  /*37dc0*/  LDL.LU R16, [R1+0x2b0] ;  /* 0x0002b00001107983 */ /* 0x000f220000300800 */
[----:B------:R-:W4:Y:S03]  /*37dd0*/  LDL.LU R17, [R1+0x2ac] ;  /* 0x0002ac0001117983 */ /* 0x000f260000300800 */
[----:B------:R0:W-:Y:S01]  /*37de0*/  STS.U16 [R0+0x9e80], R27 ;  /* 0x009e801b00007388 */ /* 0x0001e20000000400 */
[----:B------:R-:W4:Y:S03]  /*37df0*/  LDL.LU R18, [R1+0x158] ;  /* 0x0001580001127983 */ /* 0x000f260000300800 */
[----:B0-----:R-:W4:Y:S01]  /*37e00*/  LDL.LU R27, [R1+0x154] ;  /* 0x00015400011b7983 */ /* 0x001f220000300800 */
[----:B------:R-:W4:Y:S02]  /*37e10*/  LDL.LU R19, [R1+0x150] ;  /* 0x0001500001137983 */ /* 0x000f240000300800 */
[----:B------:R-:W4:Y:S02]  /*37e20*/  LDL.LU R20, [R1+0x14c] ;  /* 0x00014c0001147983 */ /* 0x000f240000300800 */
[----:B------:R-:W4:Y:S01]  /*37e30*/  LDL.LU R21, [R1+0x148] ;  /* 0x0001480001157983 */ /* 0x000f220000300800 */
[----:B------:R-:W4:Y:S01]  /*37e40*/  LDL.LU R22, [R1+0x144] ;  /* 0x0001440001167983 */ /* 0x000f220000300800 */
[----:B------:R-:W4:Y:S03]  /*37e50*/  LDL.LU R23, [R1+0x140] ;  /* 0x0001400001177983 */ /* 0x000f260000300800 */
[----:B--2---:R0:W-:Y:S04]  /*37e60*/  STS.U16 [R0+0x9f00], R3 ;  /* 0x009f000300007388 */ /* 0x0041e80000000400 */
[----:B0-----:R-:W2:Y:S04]  /*37e70*/  LDL.LU R3, [R1+0x13c] ;  /* 0x00013c0001037983 */ /* 0x001ea80000300800 */
[----:B------:R-:W-:Y:S04]  /*37e80*/  STS.U16 [R0+0x9f80], R5 ;  /* 0x009f800500007388 */ /* 0x000fe80000000400 */
[----:B------:R0:W-:Y:S01]  /*37e90*/  STS.U16 [R0+0xbc00], R24 ;  /* 0x00bc001800007388 */ /* 0x0001e20000000400 */
[----:B------:R1:W-:Y:S02]  /*37ea0*/  STS.U16 [R0+0xbc80], R28 ;  /* 0x00bc801c00007388 */ /* 0x0003e40000000400 */
[----:B------:R-:W-:Y:S02]  /*37eb0*/  STS.U16 [R0+0xbd00], R7 ;  /* 0x00bd000700007388 */ /* 0x000fe40000000400 */
[----:B------:R-:W-:Y:S01]  /*37ec0*/  STS.U16 [R0+0xbd80], R8 ;  /* 0x00bd800800007388 */ /* 0x000fe20000000400 */
[----:B0-----:R-:W2:Y:S01]  /*37ed0*/  LDL.LU R24, [R1+0x118] ;  /* 0x0001180001187983 */ /* 0x001ea20000300800 */
[----:B-1----:R-:W2:Y:S03]  /*37ee0*/  LDL.LU R28, [R1+0x114] ;  /* 0x00011400011c7983 */ /* 0x002ea60000300800 */
[----:B---3--:R0:W-:Y:S01]  /*37ef0*/  STS.U16 [R0+0xbe00], R25 ;  /* 0x00be001900007388 */ /* 0x0081e20000000400 */
[----:B------:R-:W-:Y:S02]  /*37f00*/  STS.U16 [R0+0xbe80], R9 ;  /* 0x00be800900007388 */ /* 0x000fe40000000400 */
[----:B------:R-:W-:Y:S02]  /*37f10*/  STS.U16 [R0+0xbf00], R10 ;  /* 0x00bf000a00007388 */ /* 0x000fe40000000400 */
[----:B------:R-:W-:Y:S01]  /*37f20*/  STS.U16 [R0+0xbf80], R11 ;  /* 0x00bf800b00007388 */ /* 0x000fe20000000400 */
[----:B------:R1:W-:Y:S01]  /*37f30*/  STS.U16 [R0+0xdc00], R29 ;  /* 0x00dc001d00007388 */ /* 0x0003e20000000400 */
[----:B----4-:R-:W-:Y:S03]  /*37f40*/  STS.U16 [R0+0xdc80], R12 ;  /* 0x00dc800c00007388 */ /* 0x010fe60000000400 */
[----:B0-----:R-:W3:Y:S04]  /*37f50*/  LDL.LU R25, [R1+0x110] ;  /* 0x0001100001197983 */ /* 0x001ee80000300800 */
[----:B-1----:R-:W4:Y:S04]  /*37f60*/  LDL.LU R29, [R1+0x10c] ;  /* 0x00010c00011d7983 */ /* 0x002f280000300800 */
[----:B------:R0:W-:Y:S01]  /*37f70*/  STS.U16 [R0+0xdd00], R26 ;  /* 0x00dd001a00007388 */ /* 0x0001e20000000400 */
[----:B------:R-:W-:Y:S02]  /*37f80*/  STS.U16 [R0+0xdd80], R13 ;  /* 0x00dd800d00007388 */ /* 0x000fe40000000400 */
[----:B------:R-:W-:Y:S02]  /*37f90*/  STS.U16 [R0+0xde00], R14 ;  /* 0x00de000e00007388 */ /* 0x000fe40000000400 */
[----:B------:R-:W-:Y:S01]  /*37fa0*/  STS.U16 [R0+0xde80], R15 ;  /* 0x00de800f00007388 */ /* 0x000fe20000000400 */
[----:B------:R-:W-:Y:S01]  /*37fb0*/  STS.U16 [R0+0xdf00], R16 ;  /* 0x00df001000007388 */ /* 0x000fe20000000400 */
[----:B------:R-:W-:Y:S02]  /*37fc0*/  STS.U16 [R0+0xdf80], R17 ;  /* 0x00df801100007388 */ /* 0x000fe40000000400 */
[----:B------:R-:W-:Y:S01]  /*37fd0*/  STS.U16 [R0+0xfc00], R18 ;  /* 0x00fc001200007388 */ /* 0x000fe20000000400 */
[----:B0-----:R-:W4:Y:S04]  /*37fe0*/  LDL.LU R26, [R1+0x108] ;  /* 0x00010800011a7983 */ /* 0x001f280000300800 */
[----:B------:R0:W-:Y:S01]  /*37ff0*/  STS.U16 [R0+0xfc80], R27 ;  /* 0x00fc801b00007388 */ /* 0x0001e20000000400 */
[----:B------:R-:W-:Y:S02]  /*38000*/  STS.U16 [R0+0xfd00], R19 ;  /* 0x00fd001300007388 */ /* 0x000fe40000000400 */
[----:B------:R-:W-:Y:S02]  /*38010*/  STS.U16 [R0+0xfd80], R20 ;  /* 0x00fd801400007388 */ /* 0x000fe40000000400 */
[----:B------:R-:W-:Y:S01]  /*38020*/  STS.U16 [R0+0xfe00], R21 ;  /* 0x00fe001500007388 */ /* 0x000fe20000000400 */
[----:B------:R-:W-:Y:S01]  /*38030*/  STS.U16 [R0+0xfe80], R22 ;  /* 0x00fe801600007388 */ /* 0x000fe20000000400 */
[----:B------:R-:W-:Y:S03]  /*38040*/  STS.U16 [R0+0xff00], R23 ;  /* 0x00ff001700007388 */ /* 0x000fe60000000400 */
[----:B0-----:R-:W4:Y:S04]  /*38050*/  LDL.LU R27, [R1+0x104] ;  /* 0x00010400011b7983 */ /* 0x001f280000300800 */
[----:B--2---:R0:W-:Y:S04]  /*38060*/  STS.U16 [R0+0xff80], R3 ;  /* 0x00ff800300007388 */ /* 0x0041e80000000400 */
[----:B0-----:R-:W2:Y:S01]  /*38070*/  LDL.LU R3, [R1+0x100] ;  /* 0x0001000001037983 */ /* 0x001ea20000300800 */
[----:B------:R-:W-:Y:S02]  /*38080*/  STL [R1+0x7844], R0 ;  /* 0x0078440001007387 */ /* 0x000fe40000100800 */
[----:B------:R-:W-:Y:S02]  /*38090*/  STL [R1+0x78f4], R0 ;  /* 0x0078f40001007387 */ /* 0x000fe40000100800 */
[----:B------:R-:W2:Y:S01]  /*380a0*/  LDL.LU R4, [R1+0xfc] ;  /* 0x0000fc0001047983 */ /* 0x000ea20000300800 */
[----:B------:R-:W2:Y:S04]  /*380b0*/  LDL.LU R5, [R1+0xf8] ;  /* 0x0000f80001057983 */ /* 0x000ea80000300800 */
[----:B------:R0:W-:Y:S04]  /*380c0*/  STS.U16 [R2+0x10400], R28 ;  /* 0x0104001c02007388 */ /* 0x0001e80000000400 */
[----:B0-----:R-:W2:Y:S01]  /*380d0*/  LDL.LU R28, [R1+0xf4] ;  /* 0x0000f400011c7983 */ /* 0x001ea20000300800 */
[----:B------:R-:W2:Y:S02]  /*380e0*/  LDL.LU R7, [R1+0xf0] ;  /* 0x0000f00001077983 */ /* 0x000ea40000300800 */
[----:B------:R-:W2:Y:S02]  /*380f0*/  LDL.LU R8, [R1+0xec] ;  /* 0x0000ec0001087983 */ /* 0x000ea40000300800 */
[----:B------:R-:W2:Y:S01]  /*38100*/  LDL.LU R9, [R1+0xe8] ;  /* 0x0000e80001097983 */ /* 0x000ea20000300800 */
[----:B---3--:R0:W-:Y:S04]  /*38110*/  STS.U16 [R2+0x10800], R25 ;  /* 0x0108001902007388 */ /* 0x0081e80000000400 */
[----:B----4-:R1:W-:Y:S04]  /*38120*/  STS.U16 [R2+0x10c00], R29 ;  /* 0x010c001d02007388 */ /* 0x0103e80000000400 */
[----:B0-----:R-:W3:Y:S01]  /*38130*/  LDL.LU R25, [R1+0xe4] ;  /* 0x0000e40001197983 */ /* 0x001ee20000300800 */
[----:B------:R-:W4:Y:S03]  /*38140*/  LDL.LU R10, [R1+0xe0] ;  /* 0x0000e000010a7983 */ /* 0x000f260000300800 */
        /* <DEDUP_REMOVED lines=15> */
[----:B0-----:R-:W4:Y:S04]  /*38240*/  LDL.LU R24, [R1+0xa4] ;  /* 0x0000a40001187983 */ /* 0x001f280000300800 */
[----:B--2---:R0:W-:Y:S04]  /*38250*/  STS.U16 [R2+0x11800], R3 ;  /* 0x0118000302007388 */ /* 0x0041e80000000400 */
[----:B0-----:R-:W2:Y:S04]  /*38260*/  LDL.LU R3, [R1+0xa0] ;  /* 0x0000a00001037983 */ /* 0x001ea80000300800 */
[----:B------:R0:W-:Y:S04]  /*38270*/  STS.U16 [R2+0x11000], R26 ;  /* 0x0110001a02007388 */ /* 0x0001e80000000400 */
[----:B------:R1:W-:Y:S04]  /*38280*/  STS.U16 [R2+0x11400], R27 ;  /* 0x0114001b02007388 */ /* 0x0003e80000000400 */
[----:B------:R-:W-:Y:S04]  /*38290*/  STS.U16 [R2+0x11c00], R4 ;  /* 0x011c000402007388 */ /* 0x000fe80000000400 */
[----:B------:R-:W-:Y:S04]  /*382a0*/  STS.U16 [R2+0x12000], R5 ;  /* 0x0120000502007388 */ /* 0x000fe80000000400 */
[----:B------:R1:W-:Y:S04]  /*382b0*/  STS.U16 [R2+0x12400], R28 ;  /* 0x0124001c02007388 */ /* 0x0003e80000000400 */
[----:B------:R-:W-:Y:S04]  /*382c0*/  STS.U16 [R2+0x12800], R7 ;  /* 0x0128000702007388 */ /* 0x000fe80000000400 */
[----:B------:R-:W-:Y:S04]  /*382d0*/  STS.U16 [R2+0x12c00], R8 ;  /* 0x012c000802007388 */ /* 0x000fe80000000400 */
[----:B------:R-:W-:Y:S04]  /*382e0*/  STS.U16 [R2+0x13000], R9 ;  /* 0x0130000902007388 */ /* 0x000fe80000000400 */
[----:B0-----:R-:W2:Y:S01]  /*382f0*/  LDL.LU R26, [R1+0x9c] ;  /* 0x00009c00011a7983 */ /* 0x001ea20000300800 */
[----:B-1----:R-:W2:Y:S03]  /*38300*/  LDL.LU R27, [R1+0x98] ;  /* 0x00009800011b7983 */ /* 0x002ea60000300800 */
[----:B------:R-:W2:Y:S04]  /*38310*/  LDL.LU R28, [R1+0x94] ;  /* 0x00009400011c7983 */ /* 0x000ea80000300800 */
[----:B---3--:R0:W-:Y:S04]  /*38320*/  STS.U16 [R2+0x13400], R25 ;  /* 0x0134001902007388 */ /* 0x0081e80000000400 */
[----:B----4-:R-:W-:Y:S04]  /*38330*/  STS.U16 [R2+0x13800], R10 ;  /* 0x0138000a02007388 */ /* 0x010fe80000000400 */
[----:B------:R1:W-:Y:S01]  /*38340*/  STS.U16 [R2+0x13c00], R29 ;  /* 0x013c001d02007388 */ /* 0x0003e20000000400 */
[----:B0-----:R-:W-:-:S03]  /*38350*/  LOP3.LUT R25, R2, 0x10, RZ, 0x3c, !PT ;  /* 0x0000001002197812 */ /* 0x001fc600078e3cff */
[----:B-1----:R-:W3:Y:S04]  /*38360*/  LDL.LU R29, [R1+0x90] ;  /* 0x00009000011d7983 */ /* 0x002ee80000300800 */
        /* <DEDUP_REMOVED lines=14> */
[----:B--2---:R0:W-:Y:S04]  /*38450*/  STS.U16 [R25+0x13880], R3 ;  /* 0x0138800319007388 */ /* 0x0041e80000000400 */
[----:B0-----:R-:W2:Y:S01]  /*38460*/  LDL.LU R3, [R1+0x8c] ;  /* 0x00008c0001037983 */ /* 0x001ea20000300800 */
[----:B------:R-:W4:Y:S02]  /*38470*/  LDL.LU R0, [R1+0x88] ;  /* 0x0000880001007983 */ /* 0x000f240000300800 */
[----:B------:R-:W4:Y:S02]  /*38480*/  LDL.LU R6, [R1+0x84] ;  /* 0x0000840001067983 */ /* 0x000f240000300800 */
[----:B------:R-:W4:Y:S01]  /*38490*/  LDL.LU R2, [R1+0x80] ;  /* 0x0000800001027983 */ /* 0x000f220000300800 */
[----:B------:R-:W0:Y:S04]  /*384a0*/  S2R R23, SR_TID.X ;  /* 0x0000000000177919 */ /* 0x000e280000002100 */
        /* <DEDUP_REMOVED lines=16> */
[----:B0-----:R-:W-:-:S05]  /*385b0*/  LOP3.LUT R23, R23, 0x3f, RZ, 0xc0, !PT ;  /* 0x0000003f17177812 */ /* 0x001fca00078ec0ff */
[----:B------:R-:W-:Y:S01]  /*385c0*/  IMAD.SHL.U32 R14, R23, 0x2, RZ ;  /* 0x00000002170e7824 */ /* 0x000fe200078e00ff */
[----:B------:R0:W-:Y:S04]  /*385d0*/  STS.U16 [R25+0x13c80], R26 ;  /* 0x013c801a19007388 */ /* 0x0001e80000000400 */
[----:B------:R-:W4:Y:S01]  /*385e0*/  LDL.LU R23, [R1+0x2c] ;  /* 0x00002c0001177983 */ /* 0x000f220000300800 */
[----:B------:R-:W4:Y:S01]  /*385f0*/  LDL.LU R24, [R1+0x28] ;  /* 0x0000280001187983 */ /* 0x000f220000300800 */
[----:B------:R-:W-:-:S05]  /*38600*/  LOP3.LUT R14, R14, 0x20, RZ, 0x3c, !PT ;  /* 0x000000200e0e7812 */ /* 0x000fca00078e3cff */
[----:B------:R1:W-:Y:S04]  /*38610*/  STS.U16 [R14+0x10100], R27 ;  /* 0x0101001b0e007388 */ /* 0x0003e80000000400 */
[----:B0-----:R-:W4:Y:S01]  /*38620*/  LDL.LU R25, [R1+0x24] ;  /* 0x0000240001197983 */ /* 0x001f220000300800 */
[----:B------:R-:W4:Y:S02]  /*38630*/  LDL.LU R26, [R1+0x20] ;  /* 0x00002000011a7983 */ /* 0x000f240000300800 */
[----:B------:R0:W-:Y:S02]  /*38640*/  STS.U16 [R14+0x10500], R28 ;  /* 0x0105001c0e007388 */ /* 0x0001e40000000400 */
[----:B---3--:R3:W-:Y:S01]  /*38650*/  STS.U16 [R14+0x10900], R29 ;  /* 0x0109001d0e007388 */ /* 0x0087e20000000400 */
[----:B-1----:R-:W4:Y:S01]  /*38660*/  LDL.LU R27, [R1+0x1c] ;  /* 0x00001c00011b7983 */ /* 0x002f220000300800 */
[----:B0-----:R-:W4:Y:S02]  /*38670*/  LDL.LU R28, [R1+0x18] ;  /* 0x00001800011c7983 */ /* 0x001f240000300800 */
[----:B------:R-:W4:Y:S01]  /*38680*/  LDL.LU R5, [R1+0xc] ;  /* 0x00000c0001057983 */ /* 0x000f220000300800 */
[----:B---3--:R-:W3:Y:S04]  /*38690*/  LDL.LU R29, [R1+0x14] ;  /* 0x00001400011d7983 */ /* 0x008ee80000300800 */
[----:B--2---:R0:W-:Y:S04]  /*386a0*/  STS.U16 [R14+0x10d00], R3 ;  /* 0x010d00030e007388 */ /* 0x0041e80000000400 */
[----:B0-----:R-:W2:Y:S01]  /*386b0*/  LDL.LU R3, [R1+0x10] ;  /* 0x0000100001037983 */ /* 0x001ea20000300800 */
[----:B----4-:R0:W-:Y:S03]  /*386c0*/  STS.U16 [R14+0x11100], R0 ;  /* 0x011100000e007388 */ /* 0x0101e60000000400 */
[----:B------:R-:W-:Y:S01]  /*386d0*/  STS.U16 [R14+0x11500], R6 ;  /* 0x011500060e007388 */ /* 0x000fe20000000400 */
[----:B------:R1:W-:Y:S03]  /*386e0*/  STS.U16 [R14+0x11900], R2 ;  /* 0x011900020e007388 */ /* 0x0003e60000000400 */
[----:B0-----:R-:W4:Y:S04]  /*386f0*/  LDL.LU R0, [R1+0x78f4] ;  /* 0x0078f40001007983 */ /* 0x001f280000300800 */
[----:B-1----:R-:W0:Y:S04]  /*38700*/  S2R R2, SR_TID.X ;  /* 0x0000000000027919 */ /* 0x002e280000002100 */
[----:B------:R1:W-:Y:S01]  /*38710*/  STS.U16 [R14+0x11d00], R7 ;  /* 0x011d00070e007388 */ /* 0x0003e20000000400 */
[----:B------:R1:W-:Y:S02]  /*38720*/  STS.U16 [R14+0x12100], R8 ;  /* 0x012100080e007388 */ /* 0x0003e40000000400 */
[----:B------:R1:W-:Y:S02]  /*38730*/  STS.U16 [R14+0x12500], R9 ;  /* 0x012500090e007388 */ /* 0x0003e40000000400 */
[----:B------:R1:W-:Y:S01]  /*38740*/  STS.U16 [R14+0x12900], R10 ;  /* 0x0129000a0e007388 */ /* 0x0003e20000000400 */
[----:B------:R1:W-:Y:S01]  /*38750*/  STS.U16 [R14+0x12d00], R11 ;  /* 0x012d000b0e007388 */ /* 0x0003e20000000400 */
[----:B------:R0:W-:Y:S03]  /*38760*/  STS.U16 [R14+0x13100], R4 ;  /* 0x013100040e007388 */ /* 0x0001e60000000400 */
[----:B------:R-:W4:Y:S04]  /*38770*/  LDL.LU R6, [R1+0x78f0] ;  /* 0x0078f00001067983 */ /* 0x000f280000300800 */
[----:B-1----:R-:W4:Y:S01]  /*38780*/  LDL.LU R7, [R1+0x78ec] ;  /* 0x0078ec0001077983 */ /* 0x002f220000300800 */
[----:B------:R-:W4:Y:S02]  /*38790*/  LDL.LU R8, [R1+0x78e8] ;  /* 0x0078e80001087983 */ /* 0x000f240000300800 */
[----:B------:R-:W4:Y:S02]  /*387a0*/  LDL.LU R9, [R1+0x78e4] ;  /* 0x0078e40001097983 */ /* 0x000f240000300800 */
[----:B------:R-:W4:Y:S01]  /*387b0*/  LDL.LU R10, [R1+0x78e0] ;  /* 0x0078e000010a7983 */ /* 0x000f220000300800 */
[----:B------:R-:W4:Y:S01]  /*387c0*/  LDL.LU R11, [R1+0x78dc] ;  /* 0x0078dc00010b7983 */ /* 0x000f220000300800 */
[----:B0-----:R-:W-:-:S05]  /*387d0*/  LOP3.LUT R2, R2, 0x3f, RZ, 0xc0, !PT ;  /* 0x0000003f02027812 */ /* 0x001fca00078ec0ff */
[----:B------:R-:W-:Y:S01]  /*387e0*/  IMAD.SHL.U32 R4, R2, 0x2, RZ ;  /* 0x0000000202047824 */ /* 0x000fe200078e00ff */
[----:B------:R0:W-:Y:S01]  /*387f0*/  STS.U16 [R14+0x13500], R12 ;  /* 0x0135000c0e007388 */ /* 0x0001e20000000400 */
[----:B------:R1:W-:Y:S03]  /*38800*/  STS.U16 [R14+0x13900], R13 ;  /* 0x0139000d0e007388 */ /* 0x0003e60000000400 */
[----:B------:R-:W-:Y:S01]  /*38810*/  LOP3.LUT R4, R4, 0x30, RZ, 0x3c, !PT ;  /* 0x0000003004047812 */ /* 0x000fe200078e3cff */
[----:B------:R3:W-:Y:S04]  /*38820*/  STS.U16 [R14+0x13d00], R15 ;  /* 0x013d000f0e007388 */ /* 0x0007e80000000400 */
[----:B0-----:R-:W4:Y:S01]  /*38830*/  LDL.LU R12, [R1+0x78d8] ;  /* 0x0078d800010c7983 */ /* 0x001f220000300800 */
[----:B-1----:R-:W4:Y:S03]  /*38840*/  LDL.LU R13, [R1+0x78d4] ;  /* 0x0078d400010d7983 */ /* 0x002f260000300800 */
[----:B------:R0:W-:Y:S04]  /*38850*/  STS.U16 [R4+0x10180], R16 ;  /* 0x0101801004007388 */ /* 0x0001e80000000400 */
[----:B---3--:R-:W3:Y:S01]  /*38860*/  LDL.LU R14, [R1+0x78d0] ;  /* 0x0078d000010e7983 */ /* 0x008ee20000300800 */
[----:B------:R-:W3:Y:S02]  /*38870*/  LDL.LU R15, [R1+0x78cc] ;  /* 0x0078cc00010f7983 */ /* 0x000ee40000300800 */
[----:B------:R1:W-:Y:S02]  /*38880*/  STS.U16 [R4+0x10580], R17 ;  /* 0x0105801104007388 */ /* 0x0003e40000000400 */
[----:B------:R1:W-:Y:S01]  /*38890*/  STS.U16 [R4+0x10980], R18 ;  /* 0x0109801204007388 */ /* 0x0003e20000000400 */
[----:B------:R1:W-:Y:S01]  /*388a0*/  STS.U16 [R4+0x10d80], R19 ;  /* 0x010d801304007388 */ /* 0x0003e20000000400 */
[----:B------:R1:W-:Y:S03]  /*388b0*/  STS.U16 [R4+0x11180], R20 ;  /* 0x0111801404007388 */ /* 0x0003e60000000400 */
[----:B0-----:R-:W3:Y:S04]  /*388c0*/  LDL.LU R16, [R1+0x78c8] ;  /* 0x0078c80001107983 */ /* 0x001ee80000300800 */
[----:B-1----:R-:W3:Y:S01]  /*388d0*/  LDL.LU R17, [R1+0x78c4] ;  /* 0x0078c40001117983 */ /* 0x002ee20000300800 */
[----:B------:R0:W-:Y:S03]  /*388e0*/  STS.U16 [R4+0x11580], R21 ;  /* 0x0115801504007388 */ /* 0x0001e60000000400 */
[----:B------:R-:W3:Y:S01]  /*388f0*/  LDL.LU R18, [R1+0x78c0] ;  /* 0x0078c00001127983 */ /* 0x000ee20000300800 */
[----:B------:R-:W3:Y:S02]  /*38900*/  LDL.LU R19, [R1+0x78bc] ;  /* 0x0078bc0001137983 */ /* 0x000ee40000300800 */
[----:B------:R-:W3:Y:S02]  /*38910*/  LDL.LU R20, [R1+0x78b8] ;  /* 0x0078b80001147983 */ /* 0x000ee40000300800 */
[----:B------:R1:W-:Y:S01]  /*38920*/  STS.U16 [R4+0x11980], R22 ;  /* 0x0119801604007388 */ /* 0x0003e20000000400 */
[----:B------:R1:W-:Y:S01]  /*38930*/  STS.U16 [R4+0x11d80], R23 ;  /* 0x011d801704007388 */ /* 0x0003e20000000400 */
[----:B------:R1:W-:Y:S03]  /*38940*/  STS.U16 [R4+0x12180], R24 ;  /* 0x0121801804007388 */ /* 0x0003e60000000400 */
[----:B0-----:R-:W3:Y:S01]  /*38950*/  LDL.LU R21, [R1+0x78b4] ;  /* 0x0078b40001157983 */ /* 0x001ee20000300800 */
[----:B------:R0:W-:Y:S02]  /*38960*/  STS.U16 [R4+0x12580], R25 ;  /* 0x0125801904007388 */ /* 0x0001e40000000400 */
[----:B------:R0:W-:Y:S01]  /*38970*/  STS.U16 [R4+0x12980], R26 ;  /* 0x0129801a04007388 */ /* 0x0001e20000000400 */
[----:B-1----:R-:W3:Y:S01]  /*38980*/  LDL.LU R22, [R1+0x78b0] ;  /* 0x0078b00001167983 */ /* 0x002ee20000300800 */
[----:B------:R-:W3:Y:S02]  /*38990*/  LDL.LU R23, [R1+0x78ac] ;  /* 0x0078ac0001177983 */ /* 0x000ee40000300800 */
[----:B------:R-:W3:Y:S02]  /*389a0*/  LDL.LU R24, [R1+0x78a8] ;  /* 0x0078a80001187983 */ /* 0x000ee40000300800 */
[----:B------:R1:W-:Y:S01]  /*389b0*/  STS.U16 [R4+0x12d80], R27 ;  /* 0x012d801b04007388 */ /* 0x0003e20000000400 */
[----:B------:R1:W-:Y:S04]  /*389c0*/  STS.U16 [R4+0x13180], R28 ;  /* 0x0131801c04007388 */ /* 0x0003e80000000400 */
[----:B0-----:R-:W3:Y:S01]  /*389d0*/  LDL.LU R25, [R1+0x78a4] ;  /* 0x0078a40001197983 */ /* 0x001ee20000300800 */
[----:B------:R-:W3:Y:S02]  /*389e0*/  LDL.LU R26, [R1+0x78a0] ;  /* 0x0078a000011a7983 */ /* 0x000ee40000300800 */
[----:B------:R0:W-:Y:S01]  /*389f0*/  STS.U16 [R4+0x13580], R29 ;  /* 0x0135801d04007388 */ /* 0x0001e20000000400 */
[----:B-1----:R-:W3:Y:S01]  /*38a00*/  LDL.LU R27, [R1+0x789c] ;  /* 0x00789c00011b7983 */ /* 0x002ee20000300800 */
[----:B------:R-:W3:Y:S03]  /*38a10*/  LDL.LU R28, [R1+0x7898] ;  /* 0x00789800011c7983 */ /* 0x000ee60000300800 */
[----:B0-----:R-:W3:Y:S04]  /*38a20*/  LDL.LU R29, [R1+0x7894] ;  /* 0x00789400011d7983 */ /* 0x001ee80000300800 */
[----:B--2---:R0:W-:Y:S04]  /*38a30*/  STS.U16 [R4+0x13980], R3 ;  /* 0x0139800304007388 */ /* 0x0041e80000000400 */
[----:B0-----:R-:W2:Y:S01]  /*38a40*/  LDL.LU R3, [R1+0x7890] ;  /* 0x0078900001037983 */ /* 0x001ea20000300800 */
[----:B------:R-:W-:-:S02]  /*38a50*/  IMAD.SHL.U32 R2, R2, 0x2, RZ ;  /* 0x0000000202027824 */ /* 0x000fc400078e00ff */
[----:B------:R-:W-:Y:S03]  /*38a60*/  STS.U16 [R4+0x13d80], R5 ;  /* 0x013d800504007388 */ /* 0x000fe60000000400 */
[----:B------:R-:W-:-:S05]  /*38a70*/  LOP3.LUT R2, R2, 0x40, RZ, 0x3c, !PT ;  /* 0x0000004002027812 */ /* 0x000fca00078e3cff */
[----:B--2---:R0:W-:Y:S01]  /*38a80*/  STS.U16 [R2+0x10200], R3 ;  /* 0x0102000302007388 */ /* 0x0041e20000000400 */
[----:B---3--:R1:W-:Y:S02]  /*38a90*/  STS.U16 [R2+0x10600], R29 ;  /* 0x0106001d02007388 */ /* 0x0083e40000000400 */
[----:B------:R2:W-:Y:S01]  /*38aa0*/  STS.U16 [R2+0x10a00], R28 ;  /* 0x010a001c02007388 */ /* 0x0005e20000000400 */
[----:B0-----:R-:W3:Y:S01]  /*38ab0*/  LDL.LU R3, [R1+0x788c] ;  /* 0x00788c0001037983 */ /* 0x001ee20000300800 */
[----:B-1----:R-:W3:Y:S02]  /*38ac0*/  LDL.LU R29, [R1+0x7888] ;  /* 0x00788800011d7983 */ /* 0x002ee40000300800 */
[----:B--2---:R-:W2:Y:S02]  /*38ad0*/  LDL.LU R28, [R1+0x7884] ;  /* 0x00788400011c7983 */ /* 0x004ea40000300800 */
[----:B------:R-:W2:Y:S01]  /*38ae0*/  LDL R5, [R1+0x2b30] ;  /* 0x002b300001057983 */ /* 0x000ea20000100800 */
[----:B------:R-:W2:Y:S04]  /*38af0*/  LDL R4, [R1+0x2d68] ;  /* 0x002d680001047983 */ /* 0x000ea80000100800 */
[----:B------:R-:W-:Y:S01]  /*38b00*/  STS.U16 [R2+0x10e00], R27 ;  /* 0x010e001b02007388 */ /* 0x000fe20000000400 */
[----:B------:R-:W-:Y:S02]  /*38b10*/  STS.U16 [R2+0x11200], R26 ;  /* 0x0112001a02007388 */ /* 0x000fe40000000400 */
[----:B------:R-:W-:Y:S02]  /*38b20*/  STS.U16 [R2+0x11600], R25 ;  /* 0x0116001902007388 */ /* 0x000fe40000000400 */
[----:B------:R-:W-:Y:S01]  /*38b30*/  STS.U16 [R2+0x11a00], R24 ;  /* 0x011a001802007388 */ /* 0x000fe20000000400 */
[----:B------:R-:W-:Y:S01]  /*38b40*/  STS.U16 [R2+0x11e00], R23 ;  /* 0x011e001702007388 */ /* 0x000fe20000000400 */
[----:B------:R-:W-:Y:S02]  /*38b50*/  STS.U16 [R2+0x12200], R22 ;  /* 0x0122001602007388 */ /* 0x000fe40000000400 */
[----:B------:R-:W-:Y:S01]  /*38b60*/  STS.U16 [R2+0x12600], R21 ;  /* 0x0126001502007388 */ /* 0x000fe20000000400 */
[----:B---3--:R-:W-:-:S06]  /*38b70*/  PRMT R29, RZ, 0x7610, R29 ;  /* 0x00007610ff1d7816 */ /* 0x008fcc000000001d */
[----:B--2---:R-:W2:Y:S04]  /*38b80*/  @!P0 LDG.E.U16 R29, [R4.64] ;  /* 0x00000006041d8981 */ /* 0x004ea8000c1e1500 */
[----:B------:R-:W-:Y:S01]  /*38b90*/  STS.U16 [R2+0x12a00], R20 ;  /* 0x012a001402007388 */ /* 0x000fe20000000400 */
[----:B------:R-:W-:Y:S02]  /*38ba0*/  STS.U16 [R2+0x12e00], R19 ;  /* 0x012e001302007388 */ /* 0x000fe40000000400 */
[----:B------:R-:W-:Y:S02]  /*38bb0*/  STS.U16 [R2+0x13200], R18 ;  /* 0x0132001202007388 */ /* 0x000fe40000000400 */
[----:B------:R-:W-:Y:S01]  /*38bc0*/  STS.U16 [R2+0x13600], R17 ;  /* 0x0136001102007388 */ /* 0x000fe20000000400 */
[----:B------:R-:W-:Y:S01]  /*38bd0*/  STS.U16 [R2+0x13a00], R16 ;  /* 0x013a001002007388 */ /* 0x000fe20000000400 */
[----:B------:R0:W-:Y:S02]  /*38be0*/  STS.U16 [R2+0x13e00], R15 ;  /* 0x013e000f02007388 */ /* 0x0001e40000000400 */
[----:B------:R-:W-:Y:S02]  /*38bf0*/  STS.U16 [R3+0x10280], R14 ;  /* 0x0102800e03007388 */ /* 0x000fe40000000400 */
[----:B----4-:R-:W-:Y:S01]  /*38c00*/  STS.U16 [R3+0x10680], R13 ;  /* 0x0106800d03007388 */ /* 0x010fe20000000400 */
[----:B------:R-:W-:Y:S01]  /*38c10*/  STS.U16 [R3+0x10a80], R12 ;  /* 0x010a800c03007388 */ /* 0x000fe20000000400 */
[----:B------:R-:W-:Y:S02]  /*38c20*/  STS.U16 [R3+0x10e80], R11 ;  /* 0x010e800b03007388 */ /* 0x000fe40000000400 */
[----:B------:R-:W-:Y:S02]  /*38c30*/  STS.U16 [R3+0x11280], R10 ;  /* 0x0112800a03007388 */ /* 0x000fe40000000400 */
[----:B------:R-:W-:Y:S01]  /*38c40*/  STS.U16 [R3+0x11680], R9 ;  /* 0x0116800903007388 */ /* 0x000fe20000000400 */
[----:B------:R-:W-:Y:S01]  /*38c50*/  STS.U16 [R3+0x11a80], R8 ;  /* 0x011a800803007388 */ /* 0x000fe20000000400 */
[----:B------:R-:W-:Y:S03]  /*38c60*/  STS.U16 [R3+0x11e80], R7 ;  /* 0x011e800703007388 */ /* 0x000fe60000000400 */
[----:B0-----:R-:W3:Y:S01]  /*38c70*/  LDL.LU R2, [R1+0x2ef8] ;  /* 0x002ef80001027983 */ /* 0x001ee20000300800 */
[----:B------:R0:W-:Y:S03]  /*38c80*/  STS.U16 [R3+0x12280], R6 ;  /* 0x0122800603007388 */ /* 0x0001e60000000400 */
[----:B0-----:R-:W4:Y:S04]  /*38c90*/  LDL.LU R3, [R1+0x7880] ;  /* 0x0078800001037983 */ /* 0x001f280000300800 */
[----:B--2---:R0:W-:Y:S04]  /*38ca0*/  STL [R1+0x50], R29 ;  /* 0x0000501d01007387 */ /* 0x0041e80000100800 */
[----:B0-----:R-:W2:Y:S01]  /*38cb0*/  LDL.LU R29, [R1+0x787c] ;  /* 0x00787c00011d7983 */ /* 0x001ea20000300800 */
[----:B------:R-:W2:Y:S02]  /*38cc0*/  LDL R4, [R1+0x2d60] ;  /* 0x002d600001047983 */ /* 0x000ea40000100800 */
[----:B------:R-:W2:Y:S01]  /*38cd0*/  LDL R5, [R1+0x2d64] ;  /* 0x002d640001057983 */ /* 0x000ea20000100800 */
[----:B------:R-:W-:-:S02]  /*38ce0*/  PRMT R28, RZ, 0x7610, R28 ;  /* 0x00007610ff1c7816 */ /* 0x000fc4000000001c */
[----:B--2---:R-:W-:-:S04]  /*38cf0*/  @!P0 LOP3.LUT R5, R5, R4, RZ, 0x3c, !PT ;  /* 0x0000000405058212 */ /* 0x004fc800078e3cff */
[----:B------:R-:W-:-:S04]  /*38d00*/  @!P0 LOP3.LUT R4, R5, R4, RZ, 0x3c, !PT ;  /* 0x0000000405048212 */ /* 0x000fc800078e3cff */
[----:B------:R-:W-:-:S05]  /*38d10*/  @!P0 LOP3.LUT R5, R5, R4, RZ, 0x3c, !PT ;  /* 0x0000000405058212 */ /* 0x000fca00078e3cff */
[----:B------:R-:W2:Y:S04]  /*38d20*/  @!P0 LDG.E.U16 R28, [R4.64] ;  /* 0x00000006041c8981 */ /* 0x000ea8000c1e1500 */
[----:B--2---:R0:W-:Y:S04]  /*38d30*/  STL [R1+0x3c], R28 ;  /* 0x00003c1c01007387 */ /* 0x0041e80000100800 */
[----:B0-----:R-:W2:Y:S01]  /*38d40*/  LDL.LU R28, [R1+0x7878] ;  /* 0x00787800011c7983 */ /* 0x001ea20000300800 */
[----:B------:R-:W2:Y:S02]  /*38d50*/  LDL R4, [R1+0x2d28] ;  /* 0x002d280001047983 */ /* 0x000ea40000100800 */
[----:B------:R-:W2:Y:S01]  /*38d60*/  LDL R5, [R1+0x2d2c] ;  /* 0x002d2c0001057983 */ /* 0x000ea20000100800 */
[----:B----4-:R-:W-:-:S02]  /*38d70*/  PRMT R3, RZ, 0x7610, R3 ;  /* 0x00007610ff037816 */ /* 0x010fc40000000003 */
[----:B--2---:R-:W-:-:S04]  /*38d80*/  @!P0 LOP3.LUT R5, R5, R4, RZ, 0x3c, !PT ;  /* 0x0000000405058212 */ /* 0x004fc800078e3cff */
[----:B------:R-:W-:-:S04]  /*38d90*/  @!P0 LOP3.LUT R4, R5, R4, RZ, 0x3c, !PT ;  /* 0x0000000405048212 */ /* 0x000fc800078e3cff */
[----:B------:R-:W-:-:S05]  /*38da0*/  @!P0 LOP3.LUT R5, R5, R4, RZ, 0x3c, !PT ;  /* 0x0000000405058212 */ /* 0x000fca00078e3cff */
[----:B------:R-:W2:Y:S04]  /*38db0*/  @!P0 LDG.E.U16 R3, [R4.64] ;  /* 0x0000000604038981 */ /* 0x000ea8000c1e1500 */
[----:B--2---:R0:W-:Y:S04]  /*38dc0*/  STL [R1+0x38], R3 ;  /* 0x0000380301007387 */ /* 0x0041e80000100800 */
[----:B0-----:R-:W2:Y:S01]  /*38dd0*/  LDL.LU R3, [R1+0x7874] ;  /* 0x0078740001037983 */ /* 0x001ea20000300800 */
[----:B------:R-:W4:Y:S02]  /*38de0*/  LDL R4, [R1+0x2d20] ;  /* 0x002d200001047983 */ /* 0x000f240000100800 */
[----:B------:R-:W4:Y:S01]  /*38df0*/  LDL R5, [R1+0x2d24] ;  /* 0x002d240001057983 */ /* 0x000f220000100800 */
[----:B------:R-:W-:-:S02]  /*38e00*/  PRMT R28, RZ, 0x7610, R28 ;  /* 0x00007610ff1c7816 */ /* 0x000fc4000000001c */
[----:B----4-:R-:W-:-:S04]  /*38e10*/  @!P0 LOP3.LUT R5, R5, R4, RZ, 0x3c, !PT ;  /* 0x0000000405058212 */ /* 0x010fc800078e3cff */
[----:B------:R-:W-:-:S04]  /*38e20*/  @!P0 LOP3.LUT R4, R5, R4, RZ, 0x3c, !PT ;  /* 0x0000000405048212 */ /* 0x000fc800078e3cff */
[----:B------:R-:W-:-:S05]  /*38e30*/  @!P0 LOP3.LUT R5, R5, R4, RZ, 0x3c, !PT ;  /* 0x0000000405058212 */ /* 0x000fca00078e3cff */
[----:B------:R-:W4:Y:S04]  /*38e40*/  @!P0 LDG.E.U16 R28, [R4.64] ;  /* 0x00000006041c8981 */ /* 0x000f28000c1e1500 */
[----:B----4-:R0:W-:Y:S04]  /*38e50*/  STL [R1+0x34], R28 ;  /* 0x0000341c01007387 */ /* 0x0101e80000100800 */
[----:B0-----:R-:W4:Y:S01]  /*38e60*/  LDL.LU R28, [R1+0x7870] ;  /* 0x00787000011c7983 */ /* 0x001f220000300800 */
[----:B------:R-:W3:Y:S02]  /*38e70*/  LDL R4, [R1+0x2ce8] ;  /* 0x002ce80001047983 */ /* 0x000ee40000100800 */
[----:B------:R-:W3:Y:S01]  /*38e80*/  LDL R5, [R1+0x2cec] ;  /* 0x002cec0001057983 */ /* 0x000ee20000100800 */
[----:B--2---:R-:W-:-:S02]  /*38e90*/  PRMT R3, RZ, 0x7610, R3 ;  /* 0x00007610ff037816 */ /* 0x004fc40000000003 */
[----:B---3--:R-:W-:-:S04]  /*38ea0*/  @!P0 LOP3.LUT R5, R5, R4, RZ, 0x3c, !PT ;  /* 0x0000000405058212 */ /* 0x008fc800078e3cff */
        /* <DEDUP_REMOVED lines=65> */
[----:B------:R0:W3:Y:S04]  /*392c0*/  @!P0 LDG.E.U16 R28, [R4.64] ;  /* 0x00000006041c8981 */ /* 0x0000e8000c1e1500 */
[----:B0-----:R-:W4:Y:S04]  /*392d0*/  LDL R4, [R1+0x2be8] ;  /* 0x002be80001047983 */ /* 0x001f280000100800 */
[----:B------:R-:W4:Y:S01]  /*392e0*/  LDL R5, [R1+0x2bec] ;  /* 0x002bec0001057983 */ /* 0x000f220000100800 */
[----:B------:R-:W-:Y:S02]  /*392f0*/  PRMT R0, RZ, 0x7610, R0 ;  /* 0x00007610ff007816 */ /* 0x000fe40000000000 */
[----:B----4-:R-:W-:-:S04]  /*39300*/  @!P0 LOP3.LUT R5, R5, R4, RZ, 0x3c, !PT ;  /* 0x0000000405058212 */ /* 0x010fc800078e3cff */
[----:B------:R-:W-:-:S04]  /*39310*/  @!P0 LOP3.LUT R4, R5, R4, RZ, 0x3c, !PT ;  /* 0x0000000405048212 */ /* 0x000fc800078e3cff */
[----:B------:R-:W-:Y:S01]  /*39320*/  @!P0 LOP3.LUT R5, R5, R4, RZ, 0x3c, !PT ;  /* 0x0000000405058212 */ /* 0x000fe200078e3cff */
[----:B---3--:R-:W-:Y:S04]  /*39330*/  STL [R1+0x783c], R28 ;  /* 0x00783c1c01007387 */ /* 0x008fe80000100800 */
[----:B------:R0:W3:Y:S04]  /*39340*/  @!P0 LDG.E.U16 R0, [R4.64] ;  /* 0x0000000604008981 */ /* 0x0000e8000c1e1500 */
[----:B0-----:R-:W4:Y:S04]  /*39350*/  LDL R4, [R1+0x2be0] ;  /* 0x002be00001047983 */ /* 0x001f280000100800 */
[----:B------:R-:W4:Y:S01]  /*39360*/  LDL R5, [R1+0x2be4] ;  /* 0x002be40001057983 */ /* 0x000f220000100800 */
[----:B--2---:R-:W-:-:S02]  /*39370*/  PRMT R3, RZ, 0x7610, R3 ;  /* 0x00007610ff037816 */ /* 0x004fc40000000003 */
[----:B----4-:R-:W-:-:S04]  /*39380*/  @!P0 LOP3.LUT R5, R5, R4, RZ, 0x3c, !PT ;  /* 0x0000000405058212 */ /* 0x010fc800078e3cff */
[----:B------:R-:W-:-:S04]  /*39390*/  @!P0 LOP3.LUT R4, R5, R4, RZ, 0x3c, !PT ;  /* 0x0000000405048212 */ /* 0x000fc800078e3cff */
[----:B------:R-:W-:-:S05]  /*393a0*/  @!P0 LOP3.LUT R5, R5, R4, RZ, 0x3c, !PT ;  /* 0x0000000405058212 */ /* 0x000fca00078e3cff */
[----:B------:R0:W2:Y:S04]  /*393b0*/  @!P0 LDG.E.U16 R3, [R4.64] ;  /* 0x0000000604038981 */ /* 0x0000a8000c1e1500 */
[----:B---3--:R1:W-:Y:S02]  /*393c0*/  STL [R1+0x7848], R0 ;  /* 0x0078480001007387 */ /* 0x0083e40000100800 */
[----:B-1----:R-:W-:-:S05]  /*393d0*/  PRMT R0, RZ, 0x7610, R0 ;  /* 0x00007610ff007816 */ /* 0x002fca0000000000 */
[----:B------:R1:W-:Y:S01]  /*393e0*/  STL.S16 [R1+0x8], R0 ;  /* 0x0000080001007387 */ /* 0x0003e20000100600 */
[----:B0-----:R-:W3:Y:S02]  /*393f0*/  LDL R4, [R1+0x2ba8] ;  /* 0x002ba80001047983 */ /* 0x001ee40000100800 */
[----:B------:R-:W3:Y:S01]  /*39400*/  LDL R5, [R1+0x2bac] ;  /* 0x002bac0001057983 */ /* 0x000ee20000100800 */
[----:B-1----:R-:W4:Y:S04]  /*39410*/  LDL R0, [R1+0x2d84] ;  /* 0x002d840001007983 */ /* 0x002f280000100800 */
[----:B--2---:R0:W-:Y:S04]  /*39420*/  STL [R1+0x7840], R3 ;  /* 0x0078400301007387 */ /* 0x0041e80000100800 */
[----:B0-----:R0:W2:Y:S01]  /*39430*/  LDL.LU R3, [R1+0x8] ;  /* 0x0000080001037983 */ /* 0x0010a20000300800 */
[----:B---3--:R-:W-:-:S04]  /*39440*/  @!P0 LOP3.LUT R5, R5, R4, RZ, 0x3c, !PT ;  /* 0x0000000405058212 */ /* 0x008fc800078e3cff */
[----:B------:R-:W-:-:S04]  /*39450*/  @!P0 LOP3.LUT R4, R5, R4, RZ, 0x3c, !PT ;  /* 0x0000000405048212 */ /* 0x000fc800078e3cff */
[----:B------:R-:W-:-:S05]  /*39460*/  @!P0 LOP3.LUT R5, R5, R4, RZ, 0x3c, !PT ;  /* 0x0000000405058212 */ /* 0x000fca00078e3cff */
[----:B--2---:R1:W2:Y:S04]  /*39470*/  @!P0 LDG.E.U16 R3, [R4.64] ;  /* 0x0000000604038981 */ /* 0x0042a8000c1e1500 */
[----:B-1----:R-:W3:Y:S04]  /*39480*/  LDL R4, [R1+0x2ba0] ;  /* 0x002ba00001047983 */ /* 0x002ee80000100800 */
[----:B------:R-:W3:Y:S01]  /*39490*/  LDL R5, [R1+0x2ba4] ;  /* 0x002ba40001057983 */ /* 0x000ee20000100800 */
[----:B------:R-:W-:Y:S02]  /*394a0*/  PRMT R29, RZ, 0x7610, R29 ;  /* 0x00007610ff1d7816 */ /* 0x000fe4000000001d */
[----:B---3--:R-:W-:-:S04]  /*394b0*/  @!P0 LOP3.LUT R5, R5, R4, RZ, 0x3c, !PT ;  /* 0x0000000405058212 */ /* 0x008fc800078e3cff */
[----:B------:R-:W-:-:S04]  /*394c0*/  @!P0 LOP3.LUT R4, R5, R4, RZ, 0x3c, !PT ;  /* 0x0000000405048212 */ /* 0x000fc800078e3cff */
[----:B------:R-:W-:Y:S01]  /*394d0*/  @!P0 LOP3.LUT R5, R5, R4, RZ, 0x3c, !PT ;  /* 0x0000000405058212 */ /* 0x000fe200078e3cff */
[----:B--2---:R1:W-:Y:S04]  /*394e0*/  STL [R1+0x784c], R3 ;  /* 0x00784c0301007387 */ /* 0x0043e80000100800 */
[----:B------:R2:W3:Y:S04]  /*394f0*/  @!P0 LDG.E.U16 R29, [R4.64] ;  /* 0x00000006041d8981 */ /* 0x0004e8000c1e1500 */
[----:B-1----:R-:W3:Y:S04]  /*39500*/  LDL R3, [R1+0x2b64] ;  /* 0x002b640001037983 */ /* 0x002ee80000100800 */
[----:B--2---:R-:W2:Y:S04]  /*39510*/  LDL R4, [R1+0x2b68] ;  /* 0x002b680001047983 */ /* 0x004ea80000100800 */
[----:B------:R-:W2:Y:S01]  /*39520*/  LDL R5, [R1+0x2b6c] ;  /* 0x002b6c0001057983 */ /* 0x000ea20000100800 */
[----:B------:R-:W-:-:S02]  /*39530*/  PRMT R28, RZ, 0x7610, R28 ;  /* 0x00007610ff1c7816 */ /* 0x000fc4000000001c */
[----:B------:R-:W-:Y:S02]  /*39540*/  PRMT R27, RZ, 0x7610, R27 ;  /* 0x00007610ff1b7816 */ /* 0x000fe4000000001b */
[----:B--2---:R-:W-:-:S04]  /*39550*/  @!P0 LOP3.LUT R5, R5, R4, RZ, 0x3c, !PT ;  /* 0x0000000405058212 */ /* 0x004fc800078e3cff */
[----:B------:R-:W-:-:S04]  /*39560*/  @!P0 LOP3.LUT R4, R5, R4, RZ, 0x3c, !PT ;  /* 0x0000000405048212 */ /* 0x000fc800078e3cff */
[----:B------:R-:W-:-:S05]  /*39570*/  @!P0 LOP3.LUT R5, R5, R4, RZ, 0x3c, !PT ;  /* 0x0000000405058212 */ /* 0x000fca00078e3cff */
[----:B------:R4:W2:Y:S04]  /*39580*/  @!P0 LDG.E.U16 R28, [R4.64] ;  /* 0x00000006041c8981 */ /* 0x0008a8000c1e1500 */
[----:B---3--:R1:W-:Y:S01]  /*39590*/  STL [R1+0x7850], R29 ;  /* 0x0078501d01007387 */ /* 0x0083e20000100800 */
[----:B----4-:R-:W-:Y:S02]  /*395a0*/  @!P0 IMAD.MOV.U32 R4, RZ, RZ, R0 ;  /* 0x000000ffff048224 */ /* 0x010fe400078e0000 */
[----:B------:R-:W-:Y:S01]  /*395b0*/  @!P0 IMAD.MOV.U32 R5, RZ, RZ, R3 ;  /* 0x000000ffff058224 */ /* 0x000fe200078e0003 */
[----:B------:R-:W-:Y:S02]  /*395c0*/  PRMT R26, RZ, 0x7610, R26 ;  /* 0x00007610ff1a7816 */ /* 0x000fe4000000001a */
[----:B------:R-:W-:-:S02]  /*395d0*/  PRMT R25, RZ, 0x7610, R25 ;  /* 0x00007610ff197816 */ /* 0x000fc40000000019 */
[----:B------:R-:W-:Y:S01]  /*395e0*/  PRMT R24, RZ, 0x7610, R24 ;  /* 0x00007610ff187816 */ /* 0x000fe20000000018 */
[----:B-1----:R-:W3:Y:S04]  /*395f0*/  LDL R29, [R1+0x2df4] ;  /* 0x002df400011d7983 */ /* 0x002ee80000100800 */
[----:B------:R1:W4:Y:S01]  /*39600*/  @!P0 LDG.E.U16 R27, [R4.64] ;  /* 0x00000006041b8981 */ /* 0x000322000c1e1500 */
[----:B------:R-:W-:-:S03]  /*39610*/  PRMT R23, RZ, 0x7610, R23 ;  /* 0x00007610ff177816 */ /* 0x000fc60000000017 */
[----:B------:R-:W2:Y:S04]  /*39620*/  LDL R3, [R1+0x2df8] ;  /* 0x002df80001037983 */ /* 0x000ea80000100800 */
[----:B------:R-:W2:Y:S04]  /*39630*/  LDL R0, [R1+0x2e34] ;  /* 0x002e340001007983 */ /* 0x000ea80000100800 */
[----:B-1----:R-:W2:Y:S04]  /*39640*/  LDL R4, [R1+0x2b4c] ;  /* 0x002b4c0001047983 */ /* 0x002ea80000100800 */
[----:B------:R-:W2:Y:S02]  /*39650*/  LDL R5, [R1+0x2db4] ;  /* 0x002db40001057983 */ /* 0x000ea40000100800 */
[----:B--2---:R-:W-:-:S04]  /*39660*/  @!P0 LOP3.LUT R5, R5, R4, RZ, 0x3c, !PT ;  /* 0x0000000405058212 */ /* 0x004fc800078e3cff */
[----:B------:R-:W-:-:S04]  /*39670*/  @!P0 LOP3.LUT R4, R5, R4, RZ, 0x3c, !PT ;  /* 0x0000000405048212 */ /* 0x000fc800078e3cff */
[----:B------:R-:W-:-:S05]  /*39680*/  @!P0 LOP3.LUT R5, R5, R4, RZ, 0x3c, !PT ;  /* 0x0000000405058212 */ /* 0x000fca00078e3cff */
[----:B------:R1:W2:Y:S04]  /*39690*/  @!P0 LDG.E.U16 R26, [R4.64] ;  /* 0x00000006041a8981 */ /* 0x0002a8000c1e1500 */
        /* <DEDUP_REMOVED lines=12> */
[----:B-1----:R-:W2:Y:S01]  /*39760*/  LDL R5, [R1+0x2db8] ;  /* 0x002db80001057983 */ /* 0x002ea20000100800 */
[----:B---3--:R-:W-:Y:S01]  /*39770*/  @!P0 IMAD.MOV.U32 R4, RZ, RZ, R29 ;  /* 0x000000ffff048224 */ /* 0x008fe200078e001d */
[----:B------:R-:W-:Y:S02]  /*39780*/  PRMT R22, RZ, 0x7610, R22 ;  /* 0x00007610ff167816 */ /* 0x000fe40000000016 */
[----:B------:R-:W-:Y:S02]  /*39790*/  PRMT R21, RZ, 0x7610, R21 ;  /* 0x00007610ff157816 */ /* 0x000fe40000000015 */
[----:B------:R-:W-:-:S02]  /*397a0*/  PRMT R20, RZ, 0x7610, R20 ;  /* 0x00007610ff147816 */ /* 0x000fc40000000014 */
[----:B------:R-:W-:Y:S01]  /*397b0*/  PRMT R19, RZ, 0x7610, R19 ;  /* 0x00007610ff137816 */ /* 0x000fe20000000013 */
[----:B------:R-:W3:Y:S04]  /*397c0*/  LDL R29, [R1+0x2ef4] ;  /* 0x002ef400011d7983 */ /* 0x000ee80000100800 */
[----:B--2---:R1:W2:Y:S04]  /*397d0*/  @!P0 LDG.E.U16 R23, [R4.64] ;  /* 0x0000000604178981 */ /* 0x0042a8000c1e1500 */
[----:B-1----:R-:W2:Y:S04]  /*397e0*/  LDL R4, [R1+0x2dc0] ;  /* 0x002dc00001047983 */ /* 0x002ea80000100800 */
[----:B------:R-:W2:Y:S02]  /*397f0*/  LDL R5, [R1+0x2dfc] ;  /* 0x002dfc0001057983 */ /* 0x000ea40000100800 */
[----:B--2---:R-:W-:-:S04]  /*39800*/  @!P0 LOP3.LUT R5, R5, R4, RZ, 0x3c, !PT ;  /* 0x0000000405058212 */ /* 0x004fc800078e3cff */
[----:B------:R-:W-:-:S04]  /*39810*/  @!P0 LOP3.LUT R4, R5, R4, RZ, 0x3c, !PT ;  /* 0x0000000405048212 */ /* 0x000fc800078e3cff */
[----:B------:R-:W-:-:S05]  /*39820*/  @!P0 LOP3.LUT R5, R5, R4, RZ, 0x3c, !PT ;  /* 0x0000000405058212 */ /* 0x000fca00078e3cff */
[----:B------:R1:W2:Y:S02]  /*39830*/  @!P0 LDG.E.U16 R22, [R4.64] ;  /* 0x0000000604168981 */ /* 0x0002a4000c1e1500 */
[----:B-1----:R-:W-:Y:S02]  /*39840*/  @!P0 IMAD.MOV.U32 R4, RZ, RZ, R0 ;  /* 0x000000ffff048224 */ /* 0x002fe400078e0000 */
[----:B------:R-:W-:Y:S01]  /*39850*/  @!P0 IMAD.MOV.U32 R5, RZ, RZ, R3 ;  /* 0x000000ffff058224 */ /* 0x000fe200078e0003 */
[----:B------:R-:W-:Y:S01]  /*39860*/  PRMT R18, RZ, 0x7610, R18 ;  /* 0x00007610ff127816 */ /* 0x000fe20000000012 */
[----:B------:R-:W2:Y:S04]  /*39870*/  LDL R3, [R1+0x2e00] ;  /* 0x002e000001037983 */ /* 0x000ea80000100800 */
[----:B------:R1:W2:Y:S04]  /*39880*/  @!P0 LDG.E.U16 R21, [R4.64] ;  /* 0x0000000604158981 */ /* 0x0002a8000c1e1500 */
        /* <DEDUP_REMOVED lines=16> */
[----:B------:R-:W-:Y:S01]  /*39990*/  PRMT R16, RZ, 0x7610, R16 ;  /* 0x00007610ff107816 */ /* 0x000fe20000000010 */
[----:B------:R-:W3:Y:S04]  /*399a0*/  LDL R29, [R1+0x2efc] ;  /* 0x002efc00011d7983 */ /* 0x000ee80000100800 */
[----:B--2---:R1:W2:Y:S04]  /*399b0*/  @!P0 LDG.E.U16 R18, [R4.64] ;  /* 0x0000000604128981 */ /* 0x0042a8000c1e1500 */
[----:B-1----:R-:W2:Y:S01]  /*399c0*/  LDL R5, [R1+0x2f20] ;  /* 0x002f200001057983 */ /* 0x002ea20000100800 */
[----:B------:R1:W-:Y:S02]  /*399d0*/  STL [R1+0x3150], R2 ;  /* 0x0031500201007387 */ /* 0x0003e40000100800 */
[----:B--2---:R-:W-:-:S02]  /*399e0*/  @!P0 IMAD.MOV.U32 R4, RZ, RZ, R5 ;  /* 0x000000ffff048224 */ /* 0x004fc400078e0005 */
[----:B------:R-:W-:Y:S02]  /*399f0*/  @!P0 IMAD.MOV.U32 R5, RZ, RZ, R2 ;  /* 0x000000ffff058224 */ /* 0x000fe400078e0002 */
[----:B-1----:R-:W2:Y:S04]  /*39a00*/  LDL.LU R2, [R1+0x2ec8] ;  /* 0x002ec80001027983 */ /* 0x002ea80000300800 */
[----:B------:R1:W2:Y:S02]  /*39a10*/  @!P0 LDG.E.U16 R17, [R4.64] ;  /* 0x0000000604118981 */ /* 0x0002a4000c1e1500 */
[----:B-1----:R-:W-:Y:S02]  /*39a20*/  @!P0 IMAD.MOV.U32 R4, RZ, RZ, R0 ;  /* 0x000000ffff048224 */ /* 0x002fe400078e0000 */
[----:B------:R-:W-:Y:S01]  /*39a30*/  @!P0 IMAD.MOV.U32 R5, RZ, RZ, R3 ;  /* 0x000000ffff058224 */ /* 0x000fe200078e0003 */
[----:B------:R-:W-:-:S02]  /*39a40*/  PRMT R15, RZ, 0x7610, R15 ;  /* 0x00007610ff0f7816 */ /* 0x000fc4000000000f */
[----:B------:R-:W-:Y:S02]  /*39a50*/  PRMT R14, RZ, 0x7610, R14 ;  /* 0x00007610ff0e7816 */ /* 0x000fe4000000000e */
[----:B------:R-:W-:Y:S02]  /*39a60*/  PRMT R13, RZ, 0x7610, R13 ;  /* 0x00007610ff0d7816 */ /* 0x000fe4000000000d */
[----:B------:R-:W-:Y:S01]  /*39a70*/  PRMT R12, RZ, 0x7610, R12 ;  /* 0x00007610ff0c7816 */ /* 0x000fe2000000000c */
[----:B------:R1:W2:Y:S04]  /*39a80*/  @!P0 LDG.E.U16 R16, [R4.64] ;  /* 0x0000000604108981 */ /* 0x0002a8000c1e1500 */
        /* <DEDUP_REMOVED lines=31> */
[----:B------:R1:W2:Y:S02]  /*39c80*/  @!P0 LDG.E.U16 R11, [R4.64] ;  /* 0x00000006040b8981 */ /* 0x0002a4000c1e1500 */
[----:B-1----:R-:W-:Y:S02]  /*39c90*/  @!P0 IMAD.MOV.U32 R4, RZ, RZ, R0 ;  /* 0x000000ffff048224 */ /* 0x002fe400078e0000 */
[----:B------:R-:W-:Y:S02]  /*39ca0*/  @!P0 IMAD.MOV.U32 R5, RZ, RZ, R3 ;  /* 0x000000ffff058224 */ /* 0x000fe400078e0003 */
[----:B------:R-:W2:Y:S01]  /*39cb0*/  LDL.LU R3, [R1+0x50] ;  /* 0x0000500001037983 */ /* 0x000ea20000300800 */
[----:B------:R-:W2:Y:S03]  /*39cc0*/  LDL.LU R0, [R1+0x38] ;  /* 0x0000380001007983 */ /* 0x000ea60000300800 */
[----:B------:R1:W2:Y:S04]  /*39cd0*/  @!P0 LDG.E.U16 R10, [R4.64] ;  /* 0x00000006040a8981 */ /* 0x0002a8000c1e1500 */
[----:B-1----:R-:W2:Y:S04]  /*39ce0*/  LDL R4, [R1+0x2e48] ;  /* 0x002e480001047983 */ /* 0x002ea80000100800 */
[----:B------:R-:W2:Y:S01]  /*39cf0*/  LDL R5, [R1+0x2e84] ;  /* 0x002e840001057983 */ /* 0x000ea20000100800 */
[----:B------:R-:W-:-:S02]  /*39d00*/  PRMT R9, RZ, 0x7610, R9 ;  /* 0x00007610ff097816 */ /* 0x000fc40000000009 */
[----:B--2---:R-:W-:-:S04]  /*39d10*/  @!P0 LOP3.LUT R5, R5, R4, RZ, 0x3c, !PT ;  /* 0x0000000405058212 */ /* 0x004fc800078e3cff */
[----:B------:R-:W-:-:S04]  /*39d20*/  @!P0 LOP3.LUT R4, R5, R4, RZ, 0x3c, !PT ;  /* 0x0000000405048212 */ /* 0x000fc800078e3cff */
[----:B------:R-:W-:-:S05]  /*39d30*/  @!P0 LOP3.LUT R5, R5, R4, RZ, 0x3c, !PT ;  /* 0x0000000405058212 */ /* 0x000fca00078e3cff */
[----:B------:R1:W2:Y:S04]  /*39d40*/  @!P0 LDG.E.U16 R9, [R4.64] ;  /* 0x0000000604098981 */ /* 0x0002a8000c1e1500 */
[----:B-1----:R-:W2:Y:S01]  /*39d50*/  LDL R5, [R1+0x2e88] ;  /* 0x002e880001057983 */ /* 0x002ea20000100800 */
[----:B------:R-:W-:Y:S01]  /*39d60*/  PRMT R8, RZ, 0x7610, R8 ;  /* 0x00007610ff087816 */ /* 0x000fe20000000008 */
[----:B---3--:R-:W-:-:S05]  /*39d70*/  @!P0 IMAD.MOV.U32 R4, RZ, RZ, R29 ;  /* 0x000000ffff048224 */ /* 0x008fca00078e001d */
[----:B--2---:R1:W2:Y:S04]  /*39d80*/  @!P0 LDG.E.U16 R8, [R4.64] ;  /* 0x0000000604088981 */ /* 0x0042a8000c1e1500 */
[----:B-1----:R-:W3:Y:S01]  /*39d90*/  LDL R5, [R1+0x2f04] ;  /* 0x002f040001057983 */ /* 0x002ee20000100800 */
[----:B------:R-:W-:Y:S01]  /*39da0*/  PRMT R7, RZ, 0x7610, R7 ;  /* 0x00007610ff077816 */ /* 0x000fe20000000007 */
[----:B------:R1:W-:Y:S02]  /*39db0*/  STL [R1+0x3154], R2 ;  /* 0x0031540201007387 */ /* 0x0003e40000100800 */
[----:B------:R-:W0:Y:S01]  /*39dc0*/  S2R R29, SR_TID.X ;  /* 0x00000000001d7919 */ /* 0x000e220000002100 */
[----:B---3--:R-:W-:Y:S02]  /*39dd0*/  @!P0 IMAD.MOV.U32 R4, RZ, RZ, R5 ;  /* 0x000000ffff048224 */ /* 0x008fe400078e0005 */
[----:B------:R-:W-:-:S02]  /*39de0*/  @!P0 IMAD.MOV.U32 R5, RZ, RZ, R2 ;  /* 0x000000ffff058224 */ /* 0x000fc400078e0002 */
[----:B-1----:R-:W3:Y:S04]  /*39df0*/  LDL.LU R2, [R1+0x1c] ;  /* 0x00001c0001027983 */ /* 0x002ee80000300800 */
[----:B------:R1:W2:Y:S04]  /*39e00*/  @!P0 LDG.E.U16 R7, [R4.64] ;  /* 0x0000000604078981 */ /* 0x0002a8000c1e1500 */
[----:B-1----:R-:W2:Y:S04]  /*39e10*/  LDL R4, [R1+0x2f08] ;  /* 0x002f080001047983 */ /* 0x002ea80000100800 */
[----:B------:R-:W2:Y:S01]  /*39e20*/  LDL R5, [R1+0x2f18] ;  /* 0x002f180001057983 */ /* 0x000ea20000100800 */
[----:B0-----:R-:W-:-:S05]  /*39e30*/  LOP3.LUT R29, R29, 0x3f, RZ, 0xc0, !PT ;  /* 0x0000003f1d1d7812 */ /* 0x001fca00078ec0ff */
[----:B------:R-:W-:-:S05]  /*39e40*/  IMAD.SHL.U32 R29, R29, 0x2, RZ ;  /* 0x000000021d1d7824 */ /* 0x000fca00078e00ff */
[----:B------:R-:W-:-:S05]  /*39e50*/  LOP3.LUT R29, R29, 0x50, RZ, 0x3c, !PT ;  /* 0x000000501d1d7812 */ /* 0x000fca00078e3cff */
[----:B------:R-:W-:Y:S01]  /*39e60*/  STS.U16 [R29+0x12680], R26 ;  /* 0x0126801a1d007388 */ /* 0x000fe20000000400 */
[----:B------:R-:W-:Y:S02]  /*39e70*/  STS.U16 [R29+0x12a80], R23 ;  /* 0x012a80171d007388 */ /* 0x000fe40000000400 */
[----:B------:R0:W-:Y:S02]  /*39e80*/  STS.U16 [R29+0x12e80], R21 ;  /* 0x012e80151d007388 */ /* 0x0001e40000000400 */
[----:B0-----:R-:W0:Y:S01]  /*39e90*/  S2R R21, SR_TID.X ;  /* 0x0000000000157919 */ /* 0x001e220000002100 */
[----:B------:R-:W-:Y:S01]  /*39ea0*/  PRMT R6, RZ, 0x7610, R6 ;  /* 0x00007610ff067816 */ /* 0x000fe20000000006 */
[----:B------:R1:W-:Y:S02]  /*39eb0*/  STS.U16 [R29+0x13280], R20 ;  /* 0x013280141d007388 */ /* 0x0003e40000000400 */
[----:B------:R0:W-:Y:S01]  /*39ec0*/  STS.U16 [R29+0x13680], R19 ;  /* 0x013680131d007388 */ /* 0x0001e20000000400 */
[----:B------:R0:W-:Y:S01]  /*39ed0*/  STS.U16 [R29+0x13a80], R18 ;  /* 0x013a80121d007388 */ /* 0x0001e20000000400 */
[----:B------:R0:W-:Y:S02]  /*39ee0*/  STS.U16 [R29+0x13e80], R17 ;  /* 0x013e80111d007388 */ /* 0x0001e40000000400 */
[----:B0-----:R-:W-:-:S05]  /*39ef0*/  LOP3.LUT R21, R21, 0x3f, RZ, 0xc0, !PT ;  /* 0x0000003f15157812 */ /* 0x001fca00078ec0ff */
[----:B------:R-:W-:-:S05]  /*39f00*/  IMAD.SHL.U32 R21, R21, 0x2, RZ ;  /* 0x0000000215157824 */ /* 0x000fca00078e00ff */
[----:B------:R-:W-:-:S05]  /*39f10*/  LOP3.LUT R21, R21, 0x60, RZ, 0x3c, !PT ;  /* 0x0000006015157812 */ /* 0x000fca00078e3cff */
[----:B------:R0:W-:Y:S01]  /*39f20*/  STS.U16 [R21+0x10300], R3 ;  /* 0x0103000315007388 */ /* 0x0001e20000000400 */
[----:B------:R0:W-:Y:S01]  /*39f30*/  STS.U16 [R21+0x10700], R0 ;  /* 0x0107000015007388 */ /* 0x0001e20000000400 */
[----:B--2---:R-:W-:-:S04]  /*39f40*/  @!P0 LOP3.LUT R5, R5, R4, RZ, 0x3c, !PT ;  /* 0x0000000405058212 */ /* 0x004fc800078e3cff */
[----:B------:R-:W-:-:S04]  /*39f50*/  @!P0 LOP3.LUT R4, R5, R4, RZ, 0x3c, !PT ;  /* 0x0000000405048212 */ /* 0x000fc800078e3cff */
[----:B------:R-:W-:-:S05]  /*39f60*/  @!P0 LOP3.LUT R5, R5, R4, RZ, 0x3c, !PT ;  /* 0x0000000405058212 */ /* 0x000fca00078e3cff */
[----:B------:R2:W3:Y:S04]  /*39f70*/  @!P0 LDG.E.U16 R6, [R4.64] ;  /* 0x0000000604068981 */ /* 0x0004e8000c1e1500 */
[----:B--2---:R-:W2:Y:S01]  /*39f80*/  LDL.LU R4, [R1+0x2c] ;  /* 0x00002c0001047983 */ /* 0x004ea20000300800 */
[----:B------:R-:W2:Y:S02]  /*39f90*/  LDL.LU R5, [R1+0x24] ;  /* 0x0000240001057983 */ /* 0x000ea40000300800 */
[----:B------:R-:W2:Y:S02]  /*39fa0*/  LDL.LU R26, [R1+0x34] ;  /* 0x00003400011a7983 */ /* 0x000ea40000300800 */
[----:B------:R-:W2:Y:S01]  /*39fb0*/  LDL.LU R23, [R1+0x3c] ;  /* 0x00003c0001177983 */ /* 0x000ea20000300800 */
[----:B-1----:R-:W2:Y:S01]  /*39fc0*/  LDL.LU R20, [R1+0x18] ;  /* 0x0000180001147983 */ /* 0x002ea20000300800 */
[----:B------:R-:W2:Y:S02]  /*39fd0*/  LDL.LU R19, [R1+0x20] ;  /* 0x0000200001137983 */ /* 0x000ea40000300800 */
[----:B------:R-:W2:Y:S02]  /*39fe0*/  LDL.LU R18, [R1+0x28] ;  /* 0x0000280001127983 */ /* 0x000ea40000300800 */
[----:B------:R-:W2:Y:S01]  /*39ff0*/  LDL.LU R29, [R1+0x7850] ;  /* 0x00785000011d7983 */ /* 0x000ea20000300800 */
[----:B------:R-:W2:Y:S01]  /*3a000*/  LDL.LU R17, [R1+0x30] ;  /* 0x0000300001117983 */ /* 0x000ea20000300800 */
[----:B0-----:R-:W3:Y:S02]  /*3a010*/  LDL.LU R3, [R1+0x784c] ;  /* 0x00784c0001037983 */ /* 0x001ee40000300800 */
[----:B------:R-:W3:Y:S01]  /*3a020*/  LDL.LU R0, [R1+0x7848] ;  /* 0x0078480001007983 */ /* 0x000ee20000300800 */
[----:B--2---:R-:W-:Y:S01]  /*3a030*/  STS.U16 [R21+0x10b00], R17 ;  /* 0x010b001115007388 */ /* 0x004fe20000000400 */
[----:B------:R-:W-:Y:S02]  /*3a040*/  STS.U16 [R21+0x10f00], R18 ;  /* 0x010f001215007388 */ /* 0x000fe40000000400 */
[----:B------:R-:W-:Y:S02]  /*3a050*/  STS.U16 [R21+0x11300], R19 ;  /* 0x0113001315007388 */ /* 0x000fe40000000400 */
[----:B------:R-:W-:Y:S01]  /*3a060*/  STS.U16 [R21+0x11700], R20 ;  /* 0x0117001415007388 */ /* 0x000fe20000000400 */
[----:B---3--:R0:W-:Y:S01]  /*3a070*/  STS.U16 [R21+0x11b00], R0 ;  /* 0x011b000015007388 */ /* 0x0081e20000000400 */
[----:B------:R1:W-:Y:S02]  /*3a080*/  STS.U16 [R21+0x11f00], R3 ;  /* 0x011f000315007388 */ /* 0x0003e40000000400 */
[----:B------:R2:W-:Y:S01]  /*3a090*/  STS.U16 [R21+0x12300], R28 ;  /* 0x0123001c15007388 */ /* 0x0005e20000000400 */
[----:B0-----:R-:W3:Y:S01]  /*3a0a0*/  LDL.LU R0, [R1+0x7844] ;  /* 0x0078440001007983 */ /* 0x001ee20000300800 */
[----:B-1----:R-:W4:Y:S02]  /*3a0b0*/  LDL.LU R3, [R1+0x7840] ;  /* 0x0078400001037983 */ /* 0x002f240000300800 */
[----:B--2---:R-:W2:Y:S02]  /*3a0c0*/  LDL.LU R28, [R1+0x783c] ;  /* 0x00783c00011c7983 */ /* 0x004ea40000300800 */
[----:B------:R-:W-:Y:S01]  /*3a0d0*/  STS.U16 [R21+0x12700], R25 ;  /* 0x0127001915007388 */ /* 0x000fe20000000400 */
[----:B------:R-:W-:Y:S01]  /*3a0e0*/  STS.U16 [R21+0x12b00], R22 ;  /* 0x012b001615007388 */ /* 0x000fe20000000400 */
[----:B------:R-:W-:Y:S02]  /*3a0f0*/  STS.U16 [R21+0x12f00], R16 ;  /* 0x012f001015007388 */ /* 0x000fe40000000400 */
[----:B------:R-:W-:Y:S02]  /*3a100*/  STS.U16 [R21+0x13300], R15 ;  /* 0x0133000f15007388 */ /* 0x000fe40000000400 */
[----:B------:R-:W-:Y:S01]  /*3a110*/  STS.U16 [R21+0x13700], R14 ;  /* 0x0137000e15007388 */ /* 0x000fe20000000400 */
[----:B------:R-:W-:Y:S01]  /*3a120*/  STS.U16 [R21+0x13b00], R13 ;  /* 0x013b000d15007388 */ /* 0x000fe20000000400 */
[----:B------:R-:W-:Y:S03]  /*3a130*/  STS.U16 [R21+0x13f00], R12 ;  /* 0x013f000c15007388 */ /* 0x000fe60000000400 */
[----:B---3--:R-:W-:Y:S01]  /*3a140*/  STS.U16 [R0+0x10380], R23 ;  /* 0x0103801700007388 */ /* 0x008fe20000000400 */
[----:B------:R-:W-:Y:S02]  /*3a150*/  STS.U16 [R0+0x10780], R26 ;  /* 0x0107801a00007388 */ /* 0x000fe40000000400 */
[----:B------:R-:W-:Y:S02]  /*3a160*/  STS.U16 [R0+0x10b80], R4 ;  /* 0x010b800400007388 */ /* 0x000fe40000000400 */
[----:B------:R-:W-:Y:S01]  /*3a170*/  STS.U16 [R0+0x10f80], R5 ;  /* 0x010f800500007388 */ /* 0x000fe20000000400 */
[----:B------:R-:W-:Y:S01]  /*3a180*/  STS.U16 [R0+0x11380], R2 ;  /* 0x0113800200007388 */ /* 0x000fe20000000400 */
[----:B--2---:R0:W-:Y:S02]  /*3a190*/  STS.U16 [R0+0x11780], R28 ;  /* 0x0117801c00007388 */ /* 0x0041e40000000400 */
[----:B----4-:R1:W-:Y:S02]  /*3a1a0*/  STS.U16 [R0+0x11b80], R3 ;  /* 0x011b800300007388 */ /* 0x0103e40000000400 */
[----:B------:R2:W-:Y:S01]  /*3a1b0*/  STS.U16 [R0+0x11f80], R29 ;  /* 0x011f801d00007388 */ /* 0x0005e20000000400 */
[----:B------:R-:W-:Y:S04]  /*3a1c0*/  STS.U16 [R0+0x12380], R27 ;  /* 0x0123801b00007388 */ /* 0x000fe80000000400 */
[----:B0-----:R-:W3:Y:S04]  /*3a1d0*/  LDL.LU R28, [R1+0x7838] ;  /* 0x00783800011c7983 */ /* 0x001ee80000300800 */
[----:B-1----:R-:W0:Y:S04]  /*3a1e0*/  S2R R3, SR_TID.X ;  /* 0x0000000000037919 */ /* 0x002e280000002100 */
[----:B--2---:R-:W1:Y:S01]  /*3a1f0*/  S2R R29, SR_TID.X ;  /* 0x00000000001d7919 */ /* 0x004e620000002100 */
[----:B------:R-:W-:Y:S02]  /*3a200*/  STS.U16 [R0+0x12780], R24 ;  /* 0x0127801800007388 */ /* 0x000fe40000000400 */
[----:B------:R-:W-:Y:S02]  /*3a210*/  STS.U16 [R0+0x12b80], R11 ;  /* 0x012b800b00007388 */ /* 0x000fe40000000400 */
[----:B------:R-:W-:Y:S01]  /*3a220*/  STS.U16 [R0+0x12f80], R10 ;  /* 0x012f800a00007388 */ /* 0x000fe20000000400 */
[----:B------:R-:W-:Y:S01]  /*3a230*/  STS.U16 [R0+0x13380], R9 ;  /* 0x0133800900007388 */ /* 0x000fe20000000400 */
[----:B------:R-:W-:Y:S02]  /*3a240*/  STS.U16 [R0+0x13780], R8 ;  /* 0x0137800800007388 */ /* 0x000fe40000000400 */
[----:B------:R-:W-:Y:S02]  /*3a250*/  STS.U16 [R0+0x13b80], R7 ;  /* 0x013b800700007388 */ /* 0x000fe40000000400 */
[----:B------:R-:W-:Y:S01]  /*3a260*/  STS.U16 [R0+0x13f80], R6 ;  /* 0x013f800600007388 */ /* 0x000fe20000000400 */
[----:B------:R-:W-:Y:S01]  /*3a270*/  BAR.SYNC.DEFER_BLOCKING 0x0 ;  /* 0x0000000000007b1d */ /* 0x000fe20000010000 */
[----:B0-----:R-:W-:Y:S01]  /*3a280*/  LOP3.LUT R3, R3, 0x7, RZ, 0xc0, !PT ;  /* 0x0000000703037812 */ /* 0x001fe200078ec0ff */
[----:B-1----:R-:W-:-:S04]  /*3a290*/  IMAD.SHL.U32 R29, R29, 0x2, RZ ;  /* 0x000000021d1d7824 */ /* 0x002fc800078e00ff */
[----:B------:R-:W-:-:S05]  /*3a2a0*/  IMAD R3, R3, 0x90, RZ ;  /* 0x0000009003037824 */ /* 0x000fca00078e02ff */
[----:B------:R-:W-:-:S05]  /*3a2b0*/  LOP3.LUT R16, R3, 0x30, R29, 0x78, !PT ;  /* 0x0000003003107812 */ /* 0x000fca00078e781d */
[----:B------:R-:W0:Y:S04]  /*3a2c0*/  LDSM.16.M88.4 R8, [R16+0x10000] ;  /* 0x010000001008783b */ /* 0x000e280000000200 */
[----:B------:R-:W1:Y:S04]  /*3a2d0*/  LDSM.16.M88.4 R4, [R16+0x10400] ;  /* 0x010400001004783b */ /* 0x000e680000000200 */
[----:B------:R-:W-:Y:S04]  /*3a2e0*/  LDSM.16.M88.4 R24, [R16+0x10c00] ;  /* 0x010c00001018783b */ /* 0x000fe80000000200 */
[----:B------:R-:W-:Y:S04]  /*3a2f0*/  LDSM.16.M88.4 R20, [R16+0x11800] ;  /* 0x011800001014783b */ /* 0x000fe80000000200 */
[----:B0-----:R-:W-:Y:S01]  /*3a300*/  STL.64 [R1+0x20], R8 ;  /* 0x0000200801007387 */ /* 0x001fe20000100a00 */
[----:B------:R-:W-:Y:S02]  /*3a310*/  STL.64 [R1+0x28], R10 ;  /* 0x0000280a01007387 */ /* 0x000fe40000100a00 */
[----:B------:R-:W0:Y:S04]  /*3a320*/  LDSM.16.M88.4 R8, [R16+0x10800] ;  /* 0x010800001008783b */ /* 0x000e280000000200 */
[----:B-1----:R-:W-:Y:S01]  /*3a330*/  IMAD.MOV.U32 R2, RZ, RZ, R4 ;  /* 0x000000ffff027224 */ /* 0x002fe200078e0004 */
[----:B------:R0:W-:Y:S01]  /*3a340*/  STL.64 [R1+0x10], R4 ;  /* 0x0000100401007387 */ /* 0x0001e20000100a00 */
[----:B------:R-:W-:Y:S02]  /*3a350*/  STL.64 [R1+0x18], R6 ;  /* 0x0000180601007387 */ /* 0x000fe40000100a00 */
[----:B------:R-:W-:-:S02]  /*3a360*/  IMAD.MOV.U32 R0, RZ, RZ, R5 ;  /* 0x000000ffff007224 */ /* 0x000fc400078e0005 */
[----:B0-----:R-:W-:Y:S01]  /*3a370*/  IMAD.MOV.U32 R4, RZ, RZ, R8 ;  /* 0x000000ffff047224 */ /* 0x001fe200078e0008 */
[----:B------:R-:W-:Y:S01]  /*3a380*/  STL.64 [R1], R8 ;  /* 0x0000000801007387 */ /* 0x000fe20000100a00 */
[----:B------:R-:W-:Y:S02]  /*3a390*/  STL.64 [R1+0x8], R10 ;  /* 0x0000080a01007387 */ /* 0x000fe40000100a00 */
[----:B------:R-:W-:Y:S02]  /*3a3a0*/  IMAD.MOV.U32 R3, RZ, RZ, R9 ;  /* 0x000000ffff037224 */ /* 0x000fe400078e0009 */
[----:B------:R-:W-:Y:S01]  /*3a3b0*/  STL.64 [R1+0x77f0], R26 ;  /* 0x0077f01a01007387 */ /* 0x000fe20000100a00 */
[----:B------:R-:W0:Y:S04]  /*3a3c0*/  LDSM.16.M88.4 R8, [R16+0x11000] ;  /* 0x011000001008783b */ /* 0x000e280000000200 */
[----:B------:R1:W-:Y:S02]  /*3a3d0*/  STL.64 [R1+0x77e8], R24 ;  /* 0x0077e81801007387 */ /* 0x0003e40000100a00 */
[----:B-1----:R-:W-:-:S02]  /*3a3e0*/  IMAD.MOV.U32 R24, RZ, RZ, R4 ;  /* 0x000000ffff187224 */ /* 0x002fc400078e0004 */
[----:B------:R-:W1:Y:S01]  /*3a3f0*/  LDSM.16.M88.4 R4, [R16+0x11400] ;  /* 0x011400001004783b */ /* 0x000e620000000200 */
[----:B------:R-:W-:-:S05]  /*3a400*/  IMAD.MOV.U32 R25, RZ, RZ, R3 ;  /* 0x000000ffff197224 */ /* 0x000fca00078e0003 */
[----:B------:R2:W-:Y:S02]  /*3a410*/  STL.64 [R1+0x7808], R24 ;  /* 0x0078081801007387 */ /* 0x0005e40000100a00 */
[----:B--2---:R-:W-:Y:S02]  /*3a420*/  IMAD.MOV.U32 R24, RZ, RZ, R2 ;  /* 0x000000ffff187224 */ /* 0x004fe400078e0002 */
[----:B------:R-:W-:-:S05]  /*3a430*/  IMAD.MOV.U32 R25, RZ, RZ, R0 ;  /* 0x000000ffff197224 */ /* 0x000fca00078e0000 */
[----:B------:R2:W-:Y:S01]  /*3a440*/  STL.64 [R1+0x7820], R24 ;  /* 0x0078201801007387 */ /* 0x0005e20000100a00 */
[----:B------:R-:W-:Y:S02]  /*3a450*/  IMAD.MOV.U32 R2, RZ, RZ, R20 ;  /* 0x000000ffff027224 */ /* 0x000fe400078e0014 */
[----:B------:R-:W-:Y:S01]  /*3a460*/  IMAD.MOV.U32 R0, RZ, RZ, R21 ;  /* 0x000000ffff007224 */ /* 0x000fe200078e0015 */
[----:B--2---:R-:W2:Y:S01]  /*3a470*/  LDL.64 R24, [R1+0x20] ;  /* 0x0000200001187983 */ /* 0x004ea20000100a00 */
[----:B0-----:R-:W-:Y:S02]  /*3a480*/  STL [R1+0x68cc], R10 ;  /* 0x0068cc0a01007387 */ /* 0x001fe40000100800 */
[----:B------:R-:W-:Y:S02]  /*3a490*/  STL [R1+0x68c8], R11 ;  /* 0x0068c80b01007387 */ /* 0x000fe40000100800 */
[----:B------:R-:W-:Y:S01]  /*3a4a0*/  STL.64 [R1+0x77e0], R8 ;  /* 0x0077e00801007387 */ /* 0x000fe20000100a00 */
[----:B-1----:R-:W-:Y:S01]  /*3a4b0*/  STL [R1+0x68bc], R6 ;  /* 0x0068bc0601007387 */ /* 0x002fe20000100800 */
[----:B------:R-:W-:Y:S02]  /*3a4c0*/  STL [R1+0x68b8], R7 ;  /* 0x0068b80701007387 */ /* 0x000fe40000100800 */
[----:B------:R-:W-:Y:S02]  /*3a4d0*/  STL.64 [R1+0x30], R20 ;  /* 0x0000301401007387 */ /* 0x000fe40000100a00 */
[----:B------:R-:W-:Y:S01]  /*3a4e0*/  STL.64 [R1+0x38], R22 ;  /* 0x0000381601007387 */ /* 0x000fe20000100a00 */
[----:B------:R-:W0:Y:S04]  /*3a4f0*/  LDSM.16.M88.4 R8, [R16+0x12000] ;  /* 0x012000001008783b */ /* 0x000e280000000200 */
[----:B------:R-:W1:Y:S01]  /*3a500*/  LDSM.16.M88.4 R20, [R16+0x11c00] ;  /* 0x011c00001014783b */ /* 0x000e620000000200 */
[----:B0-----:R-:W-:-:S03]  /*3a510*/  IMAD.MOV.U32 R6, RZ, RZ, R8 ;  /* 0x000000ffff067224 */ /* 0x001fc600078e0008 */
[----:B-1----:R-:W-:Y:S01]  /*3a520*/  STL.64 [R1+0x150], R20 ;  /* 0x0001501401007387 */ /* 0x002fe20000100a00 */
[----:B------:R-:W-:Y:S02]  /*3a530*/  STL.64 [R1+0x158], R22 ;  /* 0x0001581601007387 */ /* 0x000fe40000100a00 */
[----:B------:R-:W-:Y:S02]  /*3a540*/  STL.64 [R1+0x140], R8 ;  /* 0x0001400801007387 */ /* 0x000fe40000100a00 */
[----:B------:R-:W-:Y:S01]  /*3a550*/  STL.64 [R1+0x148], R10 ;  /* 0x0001480a01007387 */ /* 0x000fe20000100a00 */
[----:B------:R-:W-:Y:S01]  /*3a560*/  STL [R1+0x7800], R6 ;  /* 0x0078000601007387 */ /* 0x000fe20000100800 */
[----:B------:R-:W-:Y:S02]  /*3a570*/  STL.64 [R1+0x77f8], R4 ;  /* 0x0077f80401007387 */ /* 0x000fe40000100a00 */
[----:B------:R-:W0:Y:S01]  /*3a580*/  LDSM.16.M88.4 R4, [R16+0x12400] ;  /* 0x012400001004783b */ /* 0x000e220000000200 */
[----:B------:R-:W1:Y:S04]  /*3a590*/  LDSM.16.M88.4 R20, [R16+0x12800] ;  /* 0x012800001014783b */ /* 0x000e680000000200 */
[----:B0-----:R0:W-:Y:S01]  /*3a5a0*/  STL.64 [R1+0x130], R4 ;  /* 0x0001300401007387 */ /* 0x0011e20000100a00 */
[----:B------:R4:W-:Y:S03]  /*3a5b0*/  STL.64 [R1+0x138], R6 ;  /* 0x0001380601007387 */ /* 0x0009e60000100a00 */
[----:B0-----:R-:W2:Y:S01]  /*3a5c0*/  LDL.LU.64 R4, [R1+0x1ad0] ;  /* 0x001ad00001047983 */ /* 0x001ea20000300a00 */
[----:B-1----:R-:W-:Y:S02]  /*3a5d0*/  STL.64 [R1+0x120], R20 ;  /* 0x0001201401007387 */ /* 0x002fe40000100a00 */
[----:B------:R-:W-:Y:S02]  /*3a5e0*/  STL.64 [R1+0x128], R22 ;  /* 0x0001281601007387 */ /* 0x000fe40000100a00 */
[----:B----4-:R-:W4:Y:S02]  /*3a5f0*/  LDL.LU.64 R6, [R1+0x1ad8] ;  /* 0x001ad80001067983 */ /* 0x010f240000300a00 */
[----:B------:R-:W-:Y:S01]  /*3a600*/  IMAD.MOV.U32 R3, RZ, RZ, R9 ;  /* 0x000000ffff037224 */ /* 0x000fe200078e0009 */
[----:B------:R-:W-:Y:S04]  /*3a610*/  LDSM.16.M88.4 R20, [R16+0x13000] ;  /* 0x013000001014783b */ /* 0x000fe80000000200 */
[----:B------:R-:W0:Y:S04]  /*3a620*/  LDSM.16.M88.4 R8, [R16+0x12c00] ;  /* 0x012c00001008783b */ /* 0x000e280000000200 */
[----:B---3--:R-:W-:Y:S04]  /*3a630*/  LDSM.16.MT88.4 R12, [R28] ;  /* 0x000000001c0c783b */ /* 0x008fe80000004200 */
[----:B0-----:R-:W-:Y:S01]  /*3a640*/  STL.64 [R1+0x110], R8 ;  /* 0x0001100801007387 */ /* 0x001fe20000100a00 */
[----:B------:R-:W-:Y:S03]  /*3a650*/  STL.64 [R1+0x118], R10 ;  /* 0x0001180a01007387 */ /* 0x000fe60000100a00 */
[----:B----4-:R-:W-:Y:S01]  /*3a660*/  STL.64 [R1+0x7818], R6 ;  /* 0x0078180601007387 */ /* 0x010fe20000100a00 */
[----:B--2---:R0:W-:Y:S03]  /*3a670*/  STL.64 [R1+0x7810], R4 ;  /* 0x0078100401007387 */ /* 0x0041e60000100a00 */
[----:B0-----:R-:W2:Y:S01]  /*3a680*/  LDL.LU.64 R4, [R1+0x1ae0] ;  /* 0x001ae00001047983 */ /* 0x001ea20000300a00 */
[----:B------:R-:W3:Y:S03]  /*3a690*/  LDL.LU.64 R6, [R1+0x1ae8] ;  /* 0x001ae80001067983 */ /* 0x000ee60000300a00 */
[----:B---3--:R-:W-:Y:S01]  /*3a6a0*/  STL.64 [R1+0x7830], R6 ;  /* 0x0078300601007387 */ /* 0x008fe20000100a00 */
[----:B--2---:R0:W-:Y:S03]  /*3a6b0*/  STL.64 [R1+0x7828], R4 ;  /* 0x0078280401007387 */ /* 0x0041e60000100a00 */
[----:B0-----:R-:W2:Y:S01]  /*3a6c0*/  LDL.LU.64 R4, [R1+0x1b00] ;  /* 0x001b000001047983 */ /* 0x001ea20000300a00 */
[----:B------:R-:W2:Y:S02]  /*3a6d0*/  LDL.LU.64 R6, [R1+0x1b08] ;  /* 0x001b080001067983 */ /* 0x000ea40000300a00 */
[----:B------:R-:W3:Y:S02]  /*3a6e0*/  LDL.LU.64 R8, [R1+0x1ac0] ;  /* 0x001ac00001087983 */ /* 0x000ee40000300a00 */
[----:B------:R-:W3:Y:S01]  /*3a6f0*/  LDL.LU.64 R10, [R1+0x1ac8] ;  /* 0x001ac800010a7983 */ /* 0x000ee20000300a00 */
[----:B------:R-:W-:Y:S01]  /*3a700*/  STL.64 [R1+0x100], R20 ;  /* 0x0001001401007387 */ /* 0x000fe20000100a00 */
[----:B------:R-:W-:Y:S02]  /*3a710*/  STL.64 [R1+0x108], R22 ;  /* 0x0001081601007387 */ /* 0x000fe40000100a00 */
[----:B------:R-:W0:Y:S02]  /*3a720*/  LDSM.16.M88.4 R20, [R16+0x13400] ;  /* 0x013400001014783b */ /* 0x000e240000000200 */
[----:B0-----:R-:W-:Y:S02]  /*3a730*/  STL.64 [R1+0xf0], R20 ;  /* 0x0000f01401007387 */ /* 0x001fe40000100a00 */
[----:B------:R-:W-:Y:S02]  /*3a740*/  STL.64 [R1+0xf8], R22 ;  /* 0x0000f81601007387 */ /* 0x000fe40000100a00 */
[----:B------:R-:W0:Y:S02]  /*3a750*/  LDSM.16.M88.4 R20, [R16+0x13800] ;  /* 0x013800001014783b */ /* 0x000e240000000200 */
[----:B------:R-:W1:Y:S04]  /*3a760*/  LDSM.16.M88.4 R16, [R16+0x13c00] ;  /* 0x013c00001010783b */ /* 0x000e680000000200 */
[----:B0-----:R0:W-:Y:S01]  /*3a770*/  STL.64 [R1+0xe0], R20 ;  /* 0x0000e01401007387 */ /* 0x0011e20000100a00 */
[----:B------:R4:W-:Y:S03]  /*3a780*/  STL.64 [R1+0xe8], R22 ;  /* 0x0000e81601007387 */ /* 0x0009e60000100a00 */
[----:B0-----:R-:W3:Y:S01]  /*3a790*/  LDL.LU.64 R20, [R1+0x16f0] ;  /* 0x0016f00001147983 */ /* 0x001ee20000300a00 */
[----:B----4-:R-:W4:Y:S02]  /*3a7a0*/  LDL.LU.64 R22, [R1+0x16f8] ;  /* 0x0016f80001167983 */ /* 0x010f240000300a00 */
[----:B-1----:R-:W-:Y:S02]  /*3a7b0*/  STL.64 [R1+0xd0], R16 ;  /* 0x0000d01001007387 */ /* 0x002fe40000100a00 */
[----:B------:R-:W-:Y:S02]  /*3a7c0*/  STL.64 [R1+0xd8], R18 ;  /* 0x0000d81201007387 */ /* 0x000fe40000100a00 */
[----:B------:R-:W0:Y:S04]  /*3a7d0*/  LDSM.16.MT88.4 R16, [R28+0x80] ;  /* 0x000080001c10783b */ /* 0x000e280000004200 */
[----:B0-----:R-:W-:Y:S01]  /*3a7e0*/  STL.64 [R1+0x7760], R18 ;  /* 0x0077601201007387 */ /* 0x001fe20000100a00 */
[----:B------:R0:W-:Y:S02]  /*3a7f0*/  STL.64 [R1+0x7758], R16 ;  /* 0x0077581001007387 */ /* 0x0001e40000100a00 */
[----:B0-----:R-:W-:-:S02]  /*3a800*/  IMAD.MOV.U32 R16, RZ, RZ, R2 ;  /* 0x000000ffff107224 */ /* 0x001fc400078e0002 */
[----:B------:R-:W-:Y:S02]  /*3a810*/  IMAD.MOV.U32 R17, RZ, RZ, R0 ;  /* 0x000000ffff117224 */ /* 0x000fe400078e0000 */
[----:B------:R-:W-:Y:S02]  /*3a820*/  IMAD.MOV.U32 R2, RZ, RZ, R24 ;  /* 0x000000ffff027224 */ /* 0x000fe400078e0018 */
[----:B------:R-:W-:Y:S01]  /*3a830*/  IMAD.MOV.U32 R0, RZ, RZ, R25 ;  /* 0x000000ffff007224 */ /* 0x000fe200078e0019 */
[C---:B--2---:R-:W-:Y:S11]  /*3a840*/  HMMA.16816.F32 R4, R12.reuse, R24, R4 ;  /* 0x000000180c04723c */ /* 0x044ff60000001804 */
[----:B------:R-:W-:Y:S11]  /*3a850*/  @!UPT UIADD3 URZ, URZ, URZ, URZ ;  /* 0x0000003f3f3ff290 */ /* 0x000ff6000fffe03f */
[----:B------:R-:W-:Y:S01]  /*3a860*/  @!UPT UIADD3 URZ, URZ, URZ, URZ ;  /* 0x0000003f3f3ff290 */ /* 0x000fe2000fffe03f */
[----:B------:R-:W-:Y:S01]  /*3a870*/  STL.64 [R1+0x8a0], R4 ;  /* 0x0008a00401007387 */ /* 0x000fe20000100a00 */
[----:B------:R0:W-:Y:S03]  /*3a880*/  STL.64 [R1+0x8a8], R6 ;  /* 0x0008a80601007387 */ /* 0x0001e60000100a00 */
[----:B0-----:R-:W2:Y:S01]  /*3a890*/  LDL.LU.64 R6, [R1+0x7830] ;  /* 0x0078300001067983 */ /* 0x001ea20000300a00 */
[----:B------:R-:W2:Y:S02]  /*3a8a0*/  LDL.LU.64 R4, [R1+0x7828] ;  /* 0x0078280001047983 */ /* 0x000ea40000300a00 */
[----:B------:R-:W2:Y:S02]  /*3a8b0*/  LDL.LU.64 R24, [R1+0x7820] ;  /* 0x0078200001187983 */ /* 0x000ea40000300a00 */
[C---:B--2---:R-:W-:Y:S01]  /*3a8c0*/  HMMA.16816.F32 R24, R12.reuse, R24, R4 ;  /* 0x000000180c18723c */ /* 0x044fe20000001804 */
[----:B------:R-:W2:Y:S01]  /*3a8d0*/  LDL.LU.64 R6, [R1+0x7818] ;  /* 0x0078180001067983 */ /* 0x000ea20000300a00 */
[----:B------:R-:W2:Y:S11]  /*3a8e0*/  LDL.LU.64 R4, [R1+0x7810] ;  /* 0x0078100001047983 */ /* 0x000eb60000300a00 */
[----:B------:R-:W-:Y:S10]  /*3a8f0*/  @!UPT UIADD3 URZ, URZ, URZ, URZ ;  /* 0x0000003f3f3ff290 */ /* 0x000ff4000fffe03f */
[----:B------:R0:W-:Y:S01]  /*3a900*/  STL.64 [R1+0x890], R24 ;  /* 0x0008901801007387 */ /* 0x0001e20000100a00 */
[----:B------:R2:W-:Y:S03]  /*3a910*/  STL.64 [R1+0x898], R26 ;  /* 0x0008981a01007387 */ /* 0x0005e60000100a00 */
[----:B0-----:R-:W2:Y:S02]  /*3a920*/  LDL.LU.64 R24, [R1+0x7808] ;  /* 0x0078080001187983 */ /* 0x001ea40000300a00 */
[C---:B--2---:R-:W-:Y:S02]  /*3a930*/  HMMA.16816.F32 R24, R12.reuse, R24, R4 ;  /* 0x000000180c18723c */ /* 0x044fe40000001804 */
[----:B------:R-:W2:Y:S01]  /*3a940*/  LDL.LU R6, [R1+0x7800] ;  /* 0x0078000001067983 */ /* 0x000ea20000300800 */
[----:B------:R-:W4:Y:S11]  /*3a950*/  LDL.LU.64 R4, [R1+0x77f8] ;  /* 0x0077f80001047983 */ /* 0x000f360000300a00 */
[----:B------:R-:W-:Y:S09]  /*3a960*/  @!UPT UIADD3 URZ, URZ, URZ, URZ ;  /* 0x0000003f3f3ff290 */ /* 0x000ff2000fffe03f */
[----:B------:R-:W-:Y:S01]  /*3a970*/  STL.64 [R1+0x880], R24 ;  /* 0x0008801801007387 */ /* 0x000fe20000100a00 */
[----:B------:R0:W-:Y:S03]  /*3a980*/  STL.64 [R1+0x888], R26 ;  /* 0x0008881a01007387 */ /* 0x0001e60000100a00 */
[----:B0-----:R-:W2:Y:S01]  /*3a990*/  LDL.LU.64 R26, [R1+0x77f0] ;  /* 0x0077f000011a7983 */ /* 0x001ea20000300a00 */
[----:B------:R-:W3:Y:S02]  /*3a9a0*/  LDL.LU.64 R24, [R1+0x77e8] ;  /* 0x0077e80001187983 */ /* 0x000ee40000300a00 */
[C---:B---3--:R-:W-:Y:S11]  /*3a9b0*/  HMMA.16816.F32 R8, R12.reuse, R24, R8 ;  /* 0x000000180c08723c */ /* 0x048ff60000001808 */
[----:B------:R-:W-:Y:S11]  /*3a9c0*/  @!UPT UIADD3 URZ, URZ, URZ, URZ ;  /* 0x0000003f3f3ff290 */ /* 0x000ff6000fffe03f */
[----:B------:R-:W-:Y:S01]  /*3a9d0*/  @!UPT UIADD3 URZ, URZ, URZ, URZ ;  /* 0x0000003f3f3ff290 */ /* 0x000fe2000fffe03f */
[----:B------:R0:W-:Y:S01]  /*3a9e0*/  STL.64 [R1+0x870], R8 ;  /* 0x0008700801007387 */ /* 0x0001e20000100a00 */
[----:B------:R-:W-:Y:S03]  /*3a9f0*/  STL.64 [R1+0x878], R10 ;  /* 0x0008780a01007387 */ /* 0x000fe60000100a00 */
[----:B0-----:R-:W3:Y:S01]  /*3aa00*/  LDL.LU.64 R8, [R1+0x77e0] ;  /* 0x0077e00001087983 */ /* 0x001ee20000300a00 */
[----:B--2---:R-:W-:Y:S02]  /*3aa10*/  STL.64 [R1+0x7728], R26 ;  /* 0x0077281a01007387 */ /* 0x004fe40000100a00 */
[----:B------:R0:W-:Y:S02]  /*3aa20*/  STL.64 [R1+0x7720], R24 ;  /* 0x0077201801007387 */ /* 0x0001e40000100a00 */
[----:B0-----:R-:W2:Y:S04]  /*3aa30*/  LDL.64 R24, [R1+0x120] ;  /* 0x0001200001187983 */ /* 0x001ea80000100a00 */
[----:B--2---:R0:W-:Y:S04]  /*3aa40*/  STL.64 [R1+0x77b0], R24 ;  /* 0x0077b01801007387 */ /* 0x0041e80000100a00 */
[----:B0-----:R-:W2:Y:S01]  /*3aa50*/  LDL.LU.64 R24, [R1+0x1720] ;  /* 0x0017200001187983 */ /* 0x001ea20000300a00 */
[----:B------:R-:W2:Y:S01]  /*3aa60*/  LDL.LU.64 R26, [R1+0x1728] ;  /* 0x00172800011a7983 */ /* 0x000ea20000300a00 */
[C---:B----4-:R-:W-:Y:S01]  /*3aa70*/  HMMA.16816.F32 R20, R12.reuse, R4, R20 ;  /* 0x000000040c14723c */ /* 0x050fe20000001814 */
[----:B---3--:R0:W-:Y:S07]  /*3aa80*/  STL.64 [R1+0x77d8], R8 ;  /* 0x0077d80801007387 */ /* 0x0081ee0000100a00 */
[----:B--2---:R-:W-:Y:S01]  /*3aa90*/  HMMA.16816.F32 R24, R12, R8, R24 ;  /* 0x000000080c18723c */ /* 0x004fe20000001818 */
[----:B0-----:R-:W2:Y:S11]  /*3aaa0*/  LDL.64 R8, [R1+0x150] ;  /* 0x0001500001087983 */ /* 0x001eb60000100a00 */
[----:B------:R-:W-:Y:S11]  /*3aab0*/  @!UPT UIADD3 URZ, URZ, URZ, URZ ;  /* 0x0000003f3f3ff290 */ /* 0x000ff6000fffe03f */
[----:B------:R-:W-:Y:S01]  /*3aac0*/  STL.64 [R1+0x860], R24 ;  /* 0x0008601801007387 */ /* 0x000fe20000100a00 */
[----:B------:R-:W-:Y:S02]  /*3aad0*/  STL.64 [R1+0x868], R26 ;  /* 0x0008681a01007387 */ /* 0x000fe40000100a00 */
[----:B------:R0:W-:Y:S02]  /*3aae0*/  STL.64 [R1+0x77b8], R4 ;  /* 0x0077b80401007387 */ /* 0x0001e40000100a00 */
[----:B------:R-:W-:Y:S01]  /*3aaf0*/  STL.64 [R1+0x850], R20 ;  /* 0x0008501401007387 */ /* 0x000fe20000100a00 */
[----:B------:R-:W-:Y:S02]  /*3ab00*/  STL.64 [R1+0x858], R22 ;  /* 0x0008581601007387 */ /* 0x000fe40000100a00 */
[----:B------:R-:W1:Y:S04]  /*3ab10*/  LDSM.16.MT88.4 R20, [R28+0x100] ;  /* 0x000100001c14783b */ /* 0x000e680000004200 */
[----:B0-----:R-:W-:-:S02]  /*3ab20*/  IMAD.MOV.U32 R4, RZ, RZ, R6 ;  /* 0x000000ffff047224 */ /* 0x001fc400078e0006 */
[----:B------:R-:W-:-:S05]  /*3ab30*/  IMAD.MOV.U32 R5, RZ, RZ, R3 ;  /* 0x000000ffff057224 */ /* 0x000fca00078e0003 */
[----:B------:R0:W-:Y:S04]  /*3ab40*/  STL.64 [R1+0x77d0], R4 ;  /* 0x0077d00401007387 */ /* 0x0001e80000100a00 */
[----:B0-----:R-:W2:Y:S01]  /*3ab50*/  LDL.LU.64 R4, [R1+0x1700] ;  /* 0x0017000001047983 */ /* 0x001ea20000300a00 */
[----:B------:R-:W2:Y:S02]  /*3ab60*/  LDL.LU.64 R6, [R1+0x1708] ;  /* 0x0017080001067983 */ /* 0x000ea40000300a00 */
[----:B------:R-:W3:Y:S02]  /*3ab70*/  LDL.LU.64 R24, [R1+0x14f0] ;  /* 0x0014f00001187983 */ /* 0x000ee40000300a00 */
[----:B------:R-:W4:Y:S02]  /*3ab80*/  LDL.LU.64 R26, [R1+0x14f8] ;  /* 0x0014f800011a7983 */ /* 0x000f240000300a00 */
[----:B----4-:R-:W-:Y:S01]  /*3ab90*/  STL.64 [R1+0x77c8], R26 ;  /* 0x0077c81a01007387 */ /* 0x010fe20000100a00 */
[----:B---3--:R0:W-:Y:S03]  /*3aba0*/  STL.64 [R1+0x77c0], R24 ;  /* 0x0077c01801007387 */ /* 0x0081e60000100a00 */
[----:B0-----:R-:W3:Y:S01]  /*3abb0*/  LDL.LU.64 R24, [R1+0x1500] ;  /* 0x0015000001187983 */ /* 0x001ee20000300a00 */
[----:B------:R-:W3:Y:S02]  /*3abc0*/  LDL.LU.64 R26, [R1+0x1508] ;  /* 0x00150800011a7983 */ /* 0x000ee40000300a00 */
[----:B------:R-:W-:Y:S02]  /*3abd0*/  STL [R1+0x76e8], R28 ;  /* 0x0076e81c01007387 */ /* 0x000fe40000100800 */
[----:B-1----:R-:W-:Y:S01]  /*3abe0*/  STL.64 [R1+0x7610], R22 ;  /* 0x0076101601007387 */ /* 0x002fe20000100a00 */
[----:B------:R0:W-:Y:S04]  /*3abf0*/  STL.64 [R1+0x7608], R20 ;  /* 0x0076081401007387 */ /* 0x0001e80000100a00 */
[----:B0-----:R-:W4:Y:S01]  /*3ac00*/  LDL.LU.64 R20, [R1+0x1710] ;  /* 0x0017100001147983 */ /* 0x001f220000300a00 */
[----:B------:R-:W4:Y:S01]  /*3ac10*/  LDL.LU.64 R22, [R1+0x1718] ;  /* 0x0017180001167983 */ /* 0x000f220000300a00 */
[----:B--2---:R-:W-:Y:S01]  /*3ac20*/  HMMA.16816.F32 R4, R12, R8, R4 ;  /* 0x000000080c04723c */ /* 0x004fe20000001804 */
[----:B------:R-:W-:-:S07]  /*3ac30*/  IMAD.MOV.U32 R3, RZ, RZ, R9 ;  /* 0x000000ffff037224 */ /* 0x000fce00078e0009 */
[----:B----4-:R-:W-:Y:S01]  /*3ac40*/  HMMA.16816.F32 R20, R12, R16, R20 ;  /* 0x000000100c14723c */ /* 0x010fe20000001814 */
[----:B------:R-:W2:Y:S01]  /*3ac50*/  LDL.LU.64 R16, [R1+0x14e0] ;  /* 0x0014e00001107983 */ /* 0x000ea20000300a00 */
[----:B------:R-:W2:Y:S11]  /*3ac60*/  LDL.LU.64 R18, [R1+0x14e8] ;  /* 0x0014e80001127983 */ /* 0x000eb60000300a00 */
[----:B------:R-:W-:Y:S10]  /*3ac70*/  @!UPT UIADD3 URZ, URZ, URZ, URZ ;  /* 0x0000003f3f3ff290 */ /* 0x000ff4000fffe03f */
[----:B------:R0:W-:Y:S01]  /*3ac80*/  STL.64 [R1+0x1050], R20 ;  /* 0x0010501401007387 */ /* 0x0001e20000100a00 */
[----:B------:R-:W-:Y:S02]  /*3ac90*/  STL.64 [R1+0x1058], R22 ;  /* 0x0010581601007387 */ /* 0x000fe40000100a00 */
[----:B0-----:R-:W-:Y:S02]  /*3aca0*/  IMAD.MOV.U32 R20, RZ, RZ, R8 ;  /* 0x000000ffff147224 */ /* 0x001fe400078e0008 */
[----:B------:R-:W4:Y:S01]  /*3acb0*/  LDL.LU.64 R8, [R1+0x77d8] ;  /* 0x0077d80001087983 */ /* 0x000f220000300a00 */
[----:B------:R0:W-:Y:S03]  /*3acc0*/  STL.64 [R1+0x1040], R4 ;  /* 0x0010400401007387 */ /* 0x0001e60000100a00 */
[----:B0-----:R-:W3:Y:S01]  /*3acd0*/  LDL.LU.64 R4, [R1+0x77d0] ;  /* 0x0077d00001047983 */ /* 0x001ee20000300a00 */
[----:B------:R-:W-:-:S02]  /*3ace0*/  IMAD.MOV.U32 R11, RZ, RZ, R7 ;  /* 0x000000ffff0b7224 */ /* 0x000fc400078e0007 */
[----:B------:R-:W-:Y:S02]  /*3acf0*/  IMAD.MOV.U32 R10, RZ, RZ, R6 ;  /* 0x000000ffff0a7224 */ /* 0x000fe400078e0006 */
[----:B------:R-:W-:Y:S01]  /*3ad00*/  STL [R1+0x76f0], R3 ;  /* 0x0076f00301007387 */ /* 0x000fe20000100800 */
[----:B------:R0:W-:Y:S04]  /*3ad10*/  STL [R1+0x76ec], R20 ;  /* 0x0076ec1401007387 */ /* 0x0001e80000100800 */
[----:B0-----:R-:W2:Y:S01]  /*3ad20*/  LDL.64 R20, [R1+0x130] ;  /* 0x0001300001147983 */ /* 0x001ea20000100a00 */
[----:B------:R-:W-:Y:S02]  /*3ad30*/  STL [R1+0x69ac], R11 ;  /* 0x0069ac0b01007387 */ /* 0x000fe40000100800 */
[----:B------:R-:W-:Y:S01]  /*3ad40*/  STL [R1+0x69a8], R10 ;  /* 0x0069a80a01007387 */ /* 0x000fe20000100800 */
[C---:B---3--:R-:W-:Y:S01]  /*3ad50*/  HMMA.16816.F32 R4, R12.reuse, R4, R24 ;  /* 0x000000040c04723c */ /* 0x048fe20000001818 */
[----:B------:R-:W2:Y:S01]  /*3ad60*/  LDL.LU.64 R26, [R1+0x77c8] ;  /* 0x0077c800011a7983 */ /* 0x000ea20000300a00 */
[----:B------:R-:W2:Y:S11]  /*3ad70*/  LDL.LU.64 R24, [R1+0x77c0] ;  /* 0x0077c00001187983 */ /* 0x000eb60000300a00 */
[----:B------:R-:W-:Y:S10]  /*3ad80*/  @!UPT UIADD3 URZ, URZ, URZ, URZ ;  /* 0x0000003f3f3ff290 */ /* 0x000ff4000fffe03f */
[----:B------:R0:W-:Y:S01]  /*3ad90*/  STL.64 [R1+0x1030], R4 ;  /* 0x0010300401007387 */ /* 0x0001e20000100a00 */
[----:B------:R-:W-:Y:S03]  /*3ada0*/  STL.64 [R1+0x1038], R6 ;  /* 0x0010380601007387 */ /* 0x000fe60000100a00 */
[----:B0-----:R-:W3:Y:S01]  /*3adb0*/  LDL.LU.64 R4, [R1+0x77b8] ;  /* 0x0077b80001047983 */ /* 0x001ee20000300a00 */
[----:B--2---:R-:W-:Y:S11]  /*3adc0*/  HMMA.16816.F32 R24, R12, R20, R24 ;  /* 0x000000140c18723c */ /* 0x004ff60000001818 */
[----:B------:R-:W-:Y:S11]  /*3add0*/  @!UPT UIADD3 URZ, URZ, URZ, URZ ;  /* 0x0000003f3f3ff290 */ /* 0x000ff6000fffe03f */
[----:B------:R-:W-:Y:S01]  /*3ade0*/  @!UPT UIADD3 URZ, URZ, URZ, URZ ;  /* 0x0000003f3f3ff290 */ /* 0x000fe2000fffe03f */
[----:B------:R0:W-:Y:S01]  /*3adf0*/  STL.64 [R1+0x1020], R24 ;  /* 0x0010201801007387 */ /* 0x0001e20000100a00 */
[----:B------:R-:W-:Y:S03]  /*3ae00*/  STL.64 [R1+0x1028], R26 ;  /* 0x0010281a01007387 */ /* 0x000fe60000100a00 */
[----:B0-----:R-:W2:Y:S01]  /*3ae10*/  LDL.LU.64 R24, [R1+0x77b0] ;  /* 0x0077b00001187983 */ /* 0x001ea20000300a00 */
[----:B------:R-:W-:Y:S02]  /*3ae20*/  IMAD.MOV.U32 R10, RZ, RZ, R21 ;  /* 0x000000ffff0a7224 */ /* 0x000fe400078e0015 */
[----:B------:R-:W-:-:S03]  /*3ae30*/  IMAD.MOV.U32 R11, RZ, RZ, R20 ;  /* 0x000000ffff0b7224 */ /* 0x000fc600078e0014 */
[----:B------:R-:W-:Y:S02]  /*3ae40*/  STL [R1+0x76f8], R10 ;  /* 0x0076f80a01007387 */ /* 0x000fe40000100800 */
[----:B------:R-:W-:Y:S02]  /*3ae50*/  STL [R1+0x76f4], R11 ;  /* 0x0076f40b01007387 */ /* 0x000fe40000100800 */
[----:B----4-:R-:W-:Y:S01]  /*3ae60*/  STL.64 [R1+0x7778], R8 ;  /* 0x0077780801007387 */ /* 0x010fe20000100a00 */
[----:B--2---:R-:W-:Y:S01]  /*3ae70*/  HMMA.16816.F32 R16, R12, R24, R16 ;  /* 0x000000180c10723c */ /* 0x004fe20000001810 */
[----:B------:R-:W-:Y:S02]  /*3ae80*/  IMAD.MOV.U32 R22, RZ, RZ, R24 ;  /* 0x000000ffff167224 */ /* 0x000fe400078e0018 */
[----:B------:R-:W-:Y:S11]  /*3ae90*/  IMAD.MOV.U32 R21, RZ, RZ, R25 ;  /* 0x000000ffff157224 */ /* 0x000ff600078e0019 */
[----:B------:R-:W-:Y:S09]  /*3aea0*/  @!UPT UIADD3 URZ, URZ, URZ, URZ ;  /* 0x0000003f3f3ff290 */ /* 0x000ff2000fffe03f */
[----:B------:R-:W-:Y:S01]  /*3aeb0*/  STL.64 [R1+0x1010], R16 ;  /* 0x0010101001007387 */ /* 0x000fe20000100a00 */
[----:B------:R-:W2:Y:S03]  /*3aec0*/  LDL.64 R24, [R1] ;  /* 0x0000000001187983 */ /* 0x000ea60000100a00 */
[----:B--2---:R0:W-:Y:S04]  /*3aed0*/  STL.64 [R1+0x7738], R24 ;  /* 0x0077381801007387 */ /* 0x0041e80000100a00 */
[----:B0-----:R-:W2:Y:S04]  /*3aee0*/  LDL.64 R24, [R1+0x10] ;  /* 0x0000100001187983 */ /* 0x001ea80000100a00 */
[----:B--2---:R-:W-:Y:S01]  /*3aef0*/  STL.64 [R1+0x7740], R24 ;  /* 0x0077401801007387 */ /* 0x004fe20000100a00 */
[----:B------:R-:W2:Y:S02]  /*3af00*/  LDL.LU.64 R8, [R1+0x14b0] ;  /* 0x0014b00001087983 */ /* 0x000ea40000300a00 */
[----:B------:R-:W4:Y:S02]  /*3af10*/  LDL.LU.64 R10, [R1+0x14b8] ;  /* 0x0014b800010a7983 */ /* 0x000f240000300a00 */
[----:B----4-:R-:W-:Y:S01]  /*3af20*/  STL.64 [R1+0x7788], R10 ;  /* 0x0077880a01007387 */ /* 0x010fe20000100a00 */
[----:B--2---:R0:W-:Y:S03]  /*3af30*/  STL.64 [R1+0x7780], R8 ;  /* 0x0077800801007387 */ /* 0x0041e60000100a00 */
[----:B0-----:R-:W2:Y:S01]  /*3af40*/  LDL.64 R8, [R1+0x100] ;  /* 0x0001000001087983 */ /* 0x001ea20000100a00 */
[----:B------:R-:W-:-:S02]  /*3af50*/  IMAD.MOV.U32 R24, RZ, RZ, R2 ;  /* 0x000000ffff187224 */ /* 0x000fc400078e0002 */
[----:B------:R-:W-:Y:S01]  /*3af60*/  IMAD.MOV.U32 R25, RZ, RZ, R0 ;  /* 0x000000ffff197224 */ /* 0x000fe200078e0000 */
[----:B--2---:R0:W-:Y:S04]  /*3af70*/  STL.64 [R1+0x7798], R8 ;  /* 0x0077980801007387 */ /* 0x0041e80000100a00 */
[----:B0-----:R-:W2:Y:S01]  /*3af80*/  LDL.64 R8, [R1+0x110] ;  /* 0x0001100001087983 */ /* 0x001ea20000100a00 */
[----:B------:R0:W-:Y:S03]  /*3af90*/  STL.64 [R1+0x7768], R24 ;  /* 0x0077681801007387 */ /* 0x0001e60000100a00 */
[----:B0-----:R-:W4:Y:S04]  /*3afa0*/  LDL.64 R24, [R1+0xe0] ;  /* 0x0000e00001187983 */ /* 0x001f280000100a00 */
[----:B----4-:R0:W-:Y:S04]  /*3afb0*/  STL.64 [R1+0x7770], R24 ;  /* 0x0077701801007387 */ /* 0x0101e80000100a00 */
[----:B0-----:R-:W4:Y:S04]  /*3afc0*/  LDL.64 R24, [R1+0xf0] ;  /* 0x0000f00001187983 */ /* 0x001f280000100a00 */
[----:B----4-:R0:W-:Y:S04]  /*3afd0*/  STL.64 [R1+0x7790], R24 ;  /* 0x0077901801007387 */ /* 0x0101e80000100a00 */
[----:B0-----:R-:W4:Y:S01]  /*3afe0*/  LDL.LU.64 R24, [R1+0x14c0] ;  /* 0x0014c00001187983 */ /* 0x001f220000300a00 */
[----:B------:R-:W2:Y:S03]  /*3aff0*/  LDL.LU.64 R26, [R1+0x14c8] ;  /* 0x0014c800011a7983 */ /* 0x000ea60000300a00 */
[----:B--2---:R-:W-:Y:S01]  /*3b000*/  STL.64 [R1+0x77a8], R26 ;  /* 0x0077a81a01007387 */ /* 0x004fe20000100a00 */
[----:B----4-:R0:W-:Y:S03]  /*3b010*/  STL.64 [R1+0x77a0], R24 ;  /* 0x0077a01801007387 */ /* 0x0101e60000100a00 */
[----:B0-----:R-:W2:Y:S01]  /*3b020*/  LDL.LU.64 R24, [R1+0x14d0] ;  /* 0x0014d00001187983 */ /* 0x001ea20000300a00 */
[----:B------:R-:W2:Y:S02]  /*3b030*/  LDL.LU.64 R26, [R1+0x14d8] ;  /* 0x0014d800011a7983 */ /* 0x000ea40000300a00 */
[----:B------:R-:W-:-:S02]  /*3b040*/  IMAD.MOV.U32 R7, RZ, RZ, R19 ;  /* 0x000000ffff077224 */ /* 0x000fc400078e0013 */
[----:B------:R-:W-:Y:S01]  /*3b050*/  IMAD.MOV.U32 R6, RZ, RZ, R18 ;  /* 0x000000ffff067224 */ /* 0x000fe200078e0012 */
[----:B------:R-:W4:Y:S01]  /*3b060*/  LDL.64 R16, [R1+0xd0] ;  /* 0x0000d00001107983 */ /* 0x000f220000100a00 */
[----:B------:R-:W-:Y:S02]  /*3b070*/  STL [R1+0x76fc], R22 ;  /* 0x0076fc1601007387 */ /* 0x000fe40000100800 */
[----:B------:R-:W-:Y:S01]  /*3b080*/  STL [R1+0x6ba0], R7 ;  /* 0x006ba00701007387 */ /* 0x000fe20000100800 */
[----:B------:R-:W-:Y:S01]  /*3b090*/  STL [R1+0x6b9c], R6 ;  /* 0x006b9c0601007387 */ /* 0x000fe20000100800 */
[----:B---3--:R0:W-:Y:S02]  /*3b0a0*/  STL.64 [R1+0x7730], R4 ;  /* 0x0077300401007387 */ /* 0x0081e40000100a00 */
[----:B------:R-:W-:Y:S02]  /*3b0b0*/  IMAD.MOV.U32 R29, RZ, RZ, R8 ;  /* 0x000000ffff1d7224 */ /* 0x000fe400078e0008 */
[----:B------:R-:W-:Y:S01]  /*3b0c0*/  IMAD.MOV.U32 R23, RZ, RZ, R9 ;  /* 0x000000ffff177224 */ /* 0x000fe200078e0009 */
[----:B0-----:R-:W3:Y:S01]  /*3b0d0*/  LDL.LU.64 R4, [R1+0x14a0] ;  /* 0x0014a00001047983 */ /* 0x001ee20000300a00 */
[----:B------:R-:W3:Y:S01]  /*3b0e0*/  LDL.LU.64 R6, [R1+0x14a8] ;  /* 0x0014a80001067983 */ /* 0x000ee20000300a00 */
        /* <DEDUP_REMOVED lines=8> */
[----:B--2---:R-:W-:Y:S01]  /*3b170*/  HMMA.16816.F32 R24, R12, R8, R24 ;  /* 0x000000080c18723c */ /* 0x004fe20000001818 */
[----:B------:R-:W-:-:S02]  /*3b180*/  IMAD.MOV.U32 R20, RZ, RZ, R8 ;  /* 0x000000ffff147224 */ /* 0x000fc400078e0008 */
[----:B------:R-:W-:Y:S11]  /*3b190*/  IMAD.MOV.U32 R28, RZ, RZ, R9 ;  /* 0x000000ffff1c7224 */ /* 0x000ff600078e0009 */
[----:B------:R-:W-:Y:S09]  /*3b1a0*/  @!UPT UIADD3 URZ, URZ, URZ, URZ ;  /* 0x0000003f3f3ff290 */ /* 0x000ff2000fffe03f */
[----:B------:R0:W-:Y:S01]  /*3b1b0*/  STL.64 [R1+0xff0], R24 ;  /* 0x000ff01801007387 */ /* 0x0001e20000100a00 */
[----:B------:R-:W-:Y:S03]  /*3b1c0*/  STL.64 [R1+0xff8], R26 ;  /* 0x000ff81a01007387 */ /* 0x000fe60000100a00 */
[----:B0-----:R-:W2:Y:S01]  /*3b1d0*/  LDL.LU.64 R24, [R1+0x7790] ;  /* 0x0077900001187983 */ /* 0x001ea20000300a00 */
[----:B------:R-:W2:Y:S02]  /*3b1e0*/  LDL.LU.64 R10, [R1+0x7788] ;  /* 0x00778800010a7983 */ /* 0x000ea40000300a00 */
[----:B------:R-:W2:Y:S02]  /*3b1f0*/  LDL.LU.64 R8, [R1+0x7780] ;  /* 0x0077800001087983 */ /* 0x000ea40000300a00 */
[C---:B--2---:R-:W-:Y:S01]  /*3b200*/  HMMA.16816.F32 R8, R12.reuse, R24, R8 ;  /* 0x000000180c08723c */ /* 0x044fe20000001808 */
[----:B------:R-:W-:Y:S11]  /*3b210*/  IMAD.MOV.U32 R3, RZ, RZ, R25 ;  /* 0x000000ffff037224 */ /* 0x000ff600078e0019 */
[----:B------:R-:W-:Y:S11]  /*3b220*/  @!UPT UIADD3 URZ, URZ, URZ, URZ ;  /* 0x0000003f3f3ff290 */ /* 0x000ff6000fffe03f */
[----:B------:R0:W-:Y:S01]  /*3b230*/  STL.64 [R1+0xfe0], R8 ;  /* 0x000fe00801007387 */ /* 0x0001e20000100a00 */
[----:B------:R1:W-:Y:S03]  /*3b240*/  STL.64 [R1+0xfe8], R10 ;  /* 0x000fe80a01007387 */ /* 0x0003e60000100a00 */
[----:B0-----:R-:W2:Y:S01]  /*3b250*/  LDL.LU.64 R8, [R1+0x7778] ;  /* 0x0077780001087983 */ /* 0x001ea20000300a00 */
[----:B-1----:R-:W-:Y:S02]  /*3b260*/  IMAD.MOV.U32 R11, RZ, RZ, R24 ;  /* 0x000000ffff0b7224 */ /* 0x002fe400078e0018 */
[----:B------:R-:W3:Y:S02]  /*3b270*/  LDL.LU.64 R24, [R1+0x7770] ;  /* 0x0077700001187983 */ /* 0x000ee40000300a00 */
[----:B---3--:R-:W-:Y:S01]  /*3b280*/  HMMA.16816.F32 R4, R12, R24, R4 ;  /* 0x000000180c04723c */ /* 0x008fe20000001804 */
[----:B------:R-:W-:-:S02]  /*3b290*/  IMAD.MOV.U32 R22, RZ, RZ, R24 ;  /* 0x000000ffff167224 */ /* 0x000fc400078e0018 */
[----:B------:R-:W-:Y:S11]  /*3b2a0*/  IMAD.MOV.U32 R10, RZ, RZ, R25 ;  /* 0x000000ffff0a7224 */ /* 0x000ff600078e0019 */
[----:B------:R-:W-:Y:S09]  /*3b2b0*/  @!UPT UIADD3 URZ, URZ, URZ, URZ ;  /* 0x0000003f3f3ff290 */ /* 0x000ff2000fffe03f */
[----:B------:R0:W-:Y:S01]  /*3b2c0*/  STL.64 [R1+0xfd0], R4 ;  /* 0x000fd00401007387 */ /* 0x0001e20000100a00 */
[----:B------:R1:W-:Y:S02]  /*3b2d0*/  STL.64 [R1+0xfd8], R6 ;  /* 0x000fd80601007387 */ /* 0x0003e40000100a00 */
[----:B------:R-:W3:Y:S02]  /*3b2e0*/  LDL.LU.64 R24, [R1+0x8b0] ;  /* 0x0008b00001187983 */ /* 0x000ee40000300a00 */
[----:B------:R-:W3:Y:S01]  /*3b2f0*/  LDL.LU.64 R26, [R1+0x8b8] ;  /* 0x0008b800011a7983 */ /* 0x000ee20000300a00 */
[----:B0-----:R-:W2:Y:S01]  /*3b300*/  LDL.LU.64 R4, [R1+0x1a50] ;  /* 0x001a500001047983 */ /* 0x001ea20000300a00 */
[----:B-1----:R-:W2:Y:S02]  /*3b310*/  LDL.LU.64 R6, [R1+0x1a58] ;  /* 0x001a580001067983 */ /* 0x002ea40000300a00 */
[----:B----4-:R-:W-:Y:S02]  /*3b320*/  IMAD.MOV.U32 R2, RZ, RZ, R16 ;  /* 0x000000ffff027224 */ /* 0x010fe400078e0010 */
[----:B------:R-:W-:Y:S01]  /*3b330*/  IMAD.MOV.U32 R0, RZ, RZ, R17 ;  /* 0x000000ffff007224 */ /* 0x000fe200078e0011 */
[----:B---3--:R-:W-:Y:S01]  /*3b340*/  HMMA.16816.F32 R12, R12, R16, R24 ;  /* 0x000000100c0c723c */ /* 0x008fe20000001818 */
[----:B--2---:R-:W-:Y:S01]  /*3b350*/  STL.64 [R1+0x7750], R6 ;  /* 0x0077500601007387 */ /* 0x004fe20000100a00 */
[----:B------:R0:W-:Y:S03]  /*3b360*/  STL.64 [R1+0x7748], R4 ;  /* 0x0077480401007387 */ /* 0x0001e60000100a00 */
[----:B0-----:R-:W2:Y:S01]  /*3b370*/  LDL.LU.64 R4, [R1+0x1a70] ;  /* 0x001a700001047983 */ /* 0x001ea20000300a00 */
[----:B------:R-:W2:Y:S02]  /*3b380*/  LDL.LU.64 R6, [R1+0x1a78] ;  /* 0x001a780001067983 */ /* 0x000ea40000300a00 */
[----:B------:R-:W-:Y:S02]  /*3b390*/  STL.64 [R1+0x7718], R10 ;  /* 0x0077180a01007387 */ /* 0x000fe40000100a00 */
[----:B------:R0:W-:Y:S02]  /*3b3a0*/  STL.64 [R1+0x7710], R8 ;  /* 0x0077100801007387 */ /* 0x0001e40000100a00 */
[----:B0-----:R-:W3:Y:S01]  /*3b3b0*/  LDL.LU.64 R8, [R1+0x1a40] ;  /* 0x001a400001087983 */ /* 0x001ee20000300a00 */
[----:B------:R-:W3:Y:S02]  /*3b3c0*/  LDL.LU.64 R10, [R1+0x1a48] ;  /* 0x001a4800010a7983 */ /* 0x000ee40000300a00 */
[----:B------:R-:W-:Y:S02]  /*3b3d0*/  STL.64 [R1+0x7708], R22 ;  /* 0x0077081601007387 */ /* 0x000fe40000100a00 */
[----:B------:R0:W-:Y:S02]  /*3b3e0*/  STL.64 [R1+0x7700], R20 ;  /* 0x0077001401007387 */ /* 0x0001e40000100a00 */
[----:B0-----:R-:W4:Y:S01]  /*3b3f0*/  LDL.LU.64 R20, [R1+0x1670] ;  /* 0x0016700001147983 */ /* 0x001f220000300a00 */
[----:B------:R-:W4:Y:S02]  /*3b400*/  LDL.LU.64 R22, [R1+0x1678] ;  /* 0x0016780001167983 */ /* 0x000f240000300a00 */
[----:B------:R-:W2:Y:S02]  /*3b410*/  LDL.LU.64 R24, [R1+0x7768] ;  /* 0x0077680001187983 */ /* 0x000ea40000300a00 */
[----:B------:R0:W-:Y:S01]  /*3b420*/  STL.64 [R1+0x840], R12 ;  /* 0x0008400c01007387 */ /* 0x0001e20000100a00 */
[----:B------:R1:W-:Y:S01]  /*3b430*/  STL.64 [R1+0x848], R14 ;  /* 0x0008480e01007387 */ /* 0x0003e20000100a00 */
[----:B------:R-:W2:Y:S02]  /*3b440*/  LDL.LU.64 R18, [R1+0x7760] ;  /* 0x0077600001127983 */ /* 0x000ea40000300a00 */
[----:B------:R-:W2:Y:S01]  /*3b450*/  LDL.LU.64 R16, [R1+0x7758] ;  /* 0x0077580001107983 */ /* 0x000ea20000300a00 */
[----:B0-----:R-:W3:Y:S01]  /*3b460*/  LDL.LU.64 R12, [R1+0x1a60] ;  /* 0x001a6000010c7983 */ /* 0x001ee20000300a00 */
[----:B-1----:R-:W3:Y:S01]  /*3b470*/  LDL.LU.64 R14, [R1+0x1a68] ;  /* 0x001a6800010e7983 */ /* 0x002ee20000300a00 */
[C---:B--2---:R-:W-:Y:S02]  /*3b480*/  HMMA.16816.F32 R24, R16.reuse, R24, R4 ;  /* 0x000000181018723c */ /* 0x044fe40000001804 */
[----:B------:R-:W2:Y:S01]  /*3b490*/  LDL.LU.64 R6, [R1+0x7750] ;  /* 0x0077500001067983 */ /* 0x000ea20000300a00 */
[----:B------:R-:W2:Y:S11]  /*3b4a0*/  LDL.LU.64 R4, [R1+0x7748] ;  /* 0x0077480001047983 */ /* 0x000eb60000300a00 */
[----:B------:R-:W-:Y:S09]  /*3b4b0*/  @!UPT UIADD3 URZ, URZ, URZ, URZ ;  /* 0x0000003f3f3ff290 */ /* 0x000ff2000fffe03f */
[----:B------:R0:W-:Y:S01]  /*3b4c0*/  STL.64 [R1+0x7c0], R24 ;  /* 0x0007c01801007387 */ /* 0x0001e20000100a00 */
[----:B------:R-:W-:Y:S03]  /*3b4d0*/  STL.64 [R1+0x7c8], R26 ;  /* 0x0007c81a01007387 */ /* 0x000fe60000100a00 */
[----:B0-----:R-:W3:Y:S02]  /*3b4e0*/  LDL.LU.64 R24, [R1+0x7740] ;  /* 0x0077400001187983 */ /* 0x001ee40000300a00 */
[C---:B---3--:R-:W-:Y:S11]  /*3b4f0*/  HMMA.16816.F32 R12, R16.reuse, R24, R12 ;  /* 0x00000018100c723c */ /* 0x048ff6000000180c */
[----:B------:R-:W-:Y:S11]  /*3b500*/  @!UPT UIADD3 URZ, URZ, URZ, URZ ;  /* 0x0000003f3f3ff290 */ /* 0x000ff6000fffe03f */
[----:B------:R-:W-:Y:S01]  /*3b510*/  @!UPT UIADD3 URZ, URZ, URZ, URZ ;  /* 0x0000003f3f3ff290 */ /* 0x000fe2000fffe03f */
[----:B------:R0:W-:Y:S01]  /*3b520*/  STL.64 [R1+0x7b0], R12 ;  /* 0x0007b00c01007387 */ /* 0x0001e20000100a00 */
[----:B------:R-:W-:Y:S02]  /*3b530*/  STL.64 [R1+0x7b8], R14 ;  /* 0x0007b80e01007387 */ /* 0x000fe40000100a00 */
[----:B0-----:R-:W-:Y:S02]  /*3b540*/  IMAD.MOV.U32 R13, RZ, RZ, R24 ;  /* 0x000000ffff0d7224 */ /* 0x001fe400078e0018 */
[----:B------:R-:W-:Y:S02]  /*3b550*/  IMAD.MOV.U32 R12, RZ, RZ, R25 ;  /* 0x000000ffff0c7224 */ /* 0x000fe400078e0019 */
[----:B------:R-:W2:Y:S02]  /*3b560*/  LDL.LU.64 R24, [R1+0x7738] ;  /* 0x0077380001187983 */ /* 0x000ea40000300a00 */
[C---:B--2---:R-:W-:Y:S11]  /*3b570*/  HMMA.16816.F32 R4, R16.reuse, R24, R4 ;  /* 0x000000181004723c */ /* 0x044ff60000001804 */
[----:B------:R-:W-:Y:S11]  /*3b580*/  @!UPT UIADD3 URZ, URZ, URZ, URZ ;  /* 0x0000003f3f3ff290 */ /* 0x000ff6000fffe03f */
[----:B------:R-:W-:Y:S01]  /*3b590*/  @!UPT UIADD3 URZ, URZ, URZ, URZ ;  /* 0x0000003f3f3ff290 */ /* 0x000fe2000fffe03f */
[----:B------:R0:W-:Y:S01]  /*3b5a0*/  STL.64 [R1+0x7a0], R4 ;  /* 0x0007a00401007387 */ /* 0x0001e20000100a00 */
[----:B------:R1:W-:Y:S03]  /*3b5b0*/  STL.64 [R1+0x7a8], R6 ;  /* 0x0007a80601007387 */ /* 0x0003e60000100a00 */
[----:B0-----:R-:W2:Y:S01]  /*3b5c0*/  LDL.LU.64 R4, [R1+0x7730] ;  /* 0x0077300001047983 */ /* 0x001ea20000300a00 */
[----:B-1----:R-:W-:Y:S02]  /*3b5d0*/  IMAD.MOV.U32 R7, RZ, RZ, R24 ;  /* 0x000000ffff077224 */ /* 0x002fe400078e0018 */
[----:B------:R-:W-:Y:S02]  /*3b5e0*/  IMAD.MOV.U32 R6, RZ, RZ, R25 ;  /* 0x000000ffff067224 */ /* 0x000fe400078e0019 */
[----:B------:R-:W3:Y:S01]  /*3b5f0*/  LDL.LU.64 R26, [R1+0x7728] ;  /* 0x00772800011a7983 */ /* 0x000ee20000300a00 */
[----:B------:R-:W2:Y:S02]  /*3b600*/  LDL.LU.64 R24, [R1+0x7720] ;  /* 0x0077200001187983 */ /* 0x000ea40000300a00 */
[C---:B--2---:R-:W-:Y:S11]  /*3b610*/  HMMA.16816.F32 R8, R16.reuse, R24, R8 ;  /* 0x000000181008723c */ /* 0x044ff60000001808 */
[----:B------:R-:W-:Y:S11]  /*3b620*/  @!UPT UIADD3 URZ, URZ, URZ, URZ ;  /* 0x0000003f3f3ff290 */ /* 0x000ff6000fffe03f */
[----:B------:R-:W-:Y:S01]  /*3b630*/  @!UPT UIADD3 URZ, URZ, URZ, URZ ;  /* 0x0000003f3f3ff290 */ /* 0x000fe2000fffe03f */
[----:B------:R-:W-:Y:S01]  /*3b640*/  STL.64 [R1+0x790], R8 ;  /* 0x0007900801007387 */ /* 0x000fe20000100a00 */
[----:B------:R0:W-:Y:S03]  /*3b650*/  STL.64 [R1+0x798], R10 ;  /* 0x0007980a01007387 */ /* 0x0001e60000100a00 */
[----:B0-----:R-:W2:Y:S01]  /*3b660*/  LDL.LU.64 R10, [R1+0x7718] ;  /* 0x00771800010a7983 */ /* 0x001ea20000300a00 */
[----:B------:R-:W4:Y:S02]  /*3b670*/  LDL.LU.64 R8, [R1+0x7710] ;  /* 0x0077100001087983 */ /* 0x000f240000300a00 */
[----:B---3--:R-:W-:Y:S02]  /*3b680*/  STL.64 [R1+0x75e0], R26 ;  /* 0x0075e01a01007387 */ /* 0x008fe40000100a00 */
[----:B------:R0:W-:Y:S02]  /*3b690*/  STL.64 [R1+0x75d8], R24 ;  /* 0x0075d81801007387 */ /* 0x0001e40000100a00 */
[----:B0-----:R-:W3:Y:S01]  /*3b6a0*/  LDL.LU.64 R24, [R1+0x1640] ;  /* 0x0016400001187983 */ /* 0x001ee20000300a00 */
[----:B------:R-:W3:Y:S01]  /*3b6b0*/  LDL.LU.64 R26, [R1+0x1648] ;  /* 0x00164800011a7983 */ /* 0x000ee20000300a00 */
[C---:B----4-:R-:W-:Y:S08]  /*3b6c0*/  HMMA.16816.F32 R20, R16.reuse, R8, R20 ;  /* 0x000000081014723c */ /* 0x050ff00000001814 */
[----:B---3--:R-:W-:Y:S11]  /*3b6d0*/  HMMA.16816.F32 R24, R16, R4, R24 ;  /* 0x000000041018723c */ /* 0x008ff60000001818 */
[----:B------:R-:W-:Y:S04]  /*3b6e0*/  @!UPT UIADD3 URZ, URZ, URZ, URZ ;  /* 0x0000003f3f3ff290 */ /* 0x000fe8000fffe03f */
[----:B------:R-:W-:Y:S01]  /*3b6f0*/  STL.64 [R1+0x780], R20 ;  /* 0x0007801401007387 */ /* 0x000fe20000100a00 */
[----:B------:R0:W-:Y:S03]  /*3b700*/  STL.64 [R1+0x788], R22 ;  /* 0x0007881601007387 */ /* 0x0001e60000100a00 */
[----:B0-----:R-:W3:Y:S01]  /*3b710*/  LDL.LU.64 R22, [R1+0x7708] ;  /* 0x0077080001167983 */ /* 0x001ee20000300a00 */
[----:B------:R-:W4:Y:S02]  /*3b720*/  LDL.LU.64 R20, [R1+0x7700] ;  /* 0x0077000001147983 */ /* 0x000f240000300a00 */
[----:B------:R-:W-:Y:S02]  /*3b730*/  STL.64 [R1+0x76e0], R8 ;  /* 0x0076e00801007387 */ /* 0x000fe40000100a00 */
[----:B------:R0:W-:Y:S02]  /*3b740*/  STL.64 [R1+0x75f8], R4 ;  /* 0x0075f80401007387 */ /* 0x0001e40000100a00 */
[----:B0-----:R-:W2:Y:S01]  /*3b750*/  LDL.64 R4, [R1+0x20] ;  /* 0x0000200001047983 */ /* 0x001ea20000100a00 */
[----:B------:R-:W-:Y:S02]  /*3b760*/  STL.64 [R1+0x770], R24 ;  /* 0x0007701801007387 */ /* 0x000fe40000100a00 */
[----:B------:R-:W-:Y:S02]  /*3b770*/  STL.64 [R1+0x778], R26 ;  /* 0x0007781a01007387 */ /* 0x000fe40000100a00 */
[----:B------:R-:W-:Y:S01]  /*3b780*/  STL.64 [R1+0x7620], R6 ;  /* 0x0076200601007387 */ /* 0x000fe20000100a00 */
[----:B--2---:R3:W-:Y:S02]  /*3b790*/  STL.64 [R1+0x7618], R4 ;  /* 0x0076180401007387 */ /* 0x0047e40000100a00 */
[----:B---3--:R-:W-:-:S02]  /*3b7a0*/  IMAD.MOV.U32 R4, RZ, RZ, R22 ;  /* 0x000000ffff047224 */ /* 0x008fc400078e0016 */
[----:B------:R-:W-:Y:S01]  /*3b7b0*/  IMAD.MOV.U32 R5, RZ, RZ, R10 ;  /* 0x000000ffff057224 */ /* 0x000fe200078e000a */
[----:B------:R-:W2:Y:S01]  /*3b7c0*/  LDL.LU R22, [R1+0x76fc] ;  /* 0x0076fc0001167983 */ /* 0x000ea20000300800 */
[----:B------:R-:W3:Y:S03]  /*3b7d0*/  LDL.LU R10, [R1+0x76f8] ;  /* 0x0076f800010a7983 */ /* 0x000ee60000300800 */
[----:B------:R0:W-:Y:S02]  /*3b7e0*/  STL.64 [R1+0x7638], R4 ;  /* 0x0076380401007387 */ /* 0x0001e40000100a00 */
[----:B0-----:R-:W-:Y:S02]  /*3b7f0*/  IMAD.MOV.U32 R4, RZ, RZ, R11 ;  /* 0x000000ffff047224 */ /* 0x001fe400078e000b */
[----:B------:R-:W3:Y:S01]  /*3b800*/  LDL.LU R11, [R1+0x76f4] ;  /* 0x0076f400010b7983 */ /* 0x000ee20000300800 */
[----:B------:R-:W-:-:S02]  /*3b810*/  IMAD.MOV.U32 R5, RZ, RZ, R3 ;  /* 0x000000ffff057224 */ /* 0x000fc400078e0003 */
[----:B------:R-:W3:Y:S03]  /*3b820*/  LDL.LU R3, [R1+0x76f0] ;  /* 0x0076f00001037983 */ /* 0x000ee60000300800 */
[----:B------:R4:W-:Y:S02]  /*3b830*/  STL.64 [R1+0x7650], R4 ;  /* 0x0076500401007387 */ /* 0x0009e40000100a00 */
[----:B----4-:R-:W-:Y:S02]  /*3b840*/  IMAD.MOV.U32 R4, RZ, RZ, R20 ;  /* 0x000000ffff047224 */ /* 0x010fe400078e0014 */
[----:B------:R-:W-:Y:S01]  /*3b850*/  IMAD.MOV.U32 R5, RZ, RZ, R28 ;  /* 0x000000ffff057224 */ /* 0x000fe200078e001c */
[----:B------:R-:W4:Y:S01]  /*3b860*/  LDL.LU R20, [R1+0x76ec] ;  /* 0x0076ec0001147983 */ /* 0x000f220000300800 */
[----:B------:R-:W4:Y:S03]  /*3b870*/  LDL.LU R28, [R1+0x76e8] ;  /* 0x0076e800011c7983 */ /* 0x000f260000300800 */
[----:B------:R0:W-:Y:S02]  /*3b880*/  STL.64 [R1+0x7668], R4 ;  /* 0x0076680401007387 */ /* 0x0001e40000100a00 */
[----:B0-----:R-:W-:-:S02]  /*3b890*/  IMAD.MOV.U32 R4, RZ, RZ, R29 ;  /* 0x000000ffff047224 */ /* 0x001fc400078e001d */
[----:B------:R-:W-:-:S05]  /*3b8a0*/  IMAD.MOV.U32 R5, RZ, RZ, R23 ;  /* 0x000000ffff057224 */ /* 0x000fca00078e0017 */
[----:B------:R0:W-:Y:S02]  /*3b8b0*/  STL.64 [R1+0x7680], R4 ;  /* 0x0076800401007387 */ /* 0x0001e40000100a00 */
[----:B0-----:R-:W-:Y:S02]  /*3b8c0*/  IMAD.MOV.U32 R5, RZ, RZ, R21 ;  /* 0x000000ffff057224 */ /* 0x001fe400078e0015 */
[----:B--2---:R-:W-:-:S05]  /*3b8d0*/  IMAD.MOV.U32 R4, RZ, RZ, R22 ;  /* 0x000000ffff047224 */ /* 0x004fca00078e0016 */
[----:B------:R3:W-:Y:S02]  /*3b8e0*/  STL.64 [R1+0x7698], R4 ;  /* 0x0076980401007387 */ /* 0x0007e40000100a00 */
[----:B---3--:R-:W-:Y:S02]  /*3b8f0*/  IMAD.MOV.U32 R5, RZ, RZ, R10 ;  /* 0x000000ffff057224 */ /* 0x008fe400078e000a */
[----:B------:R-:W-:-:S05]  /*3b900*/  IMAD.MOV.U32 R4, RZ, RZ, R11 ;  /* 0x000000ffff047224 */ /* 0x000fca00078e000b */
[----:B------:R0:W-:Y:S04]  /*3b910*/  STL.64 [R1+0x76b0], R4 ;  /* 0x0076b00401007387 */ /* 0x0001e80000100a00 */
[----:B0-----:R-:W2:Y:S01]  /*3b920*/  LDL.LU.64 R4, [R1+0x1420] ;  /* 0x0014200001047983 */ /* 0x001ea20000300a00 */
[----:B------:R-:W3:Y:S03]  /*3b930*/  LDL.LU.64 R6, [R1+0x1428] ;  /* 0x0014280001067983 */ /* 0x000ee60000300a00 */
[----:B---3--:R-:W-:Y:S01]  /*3b940*/  STL.64 [R1+0x76c0], R6 ;  /* 0x0076c00601007387 */ /* 0x008fe20000100a00 */
[----:B--2---:R4:W-:Y:S02]  /*3b950*/  STL.64 [R1+0x76b8], R4 ;  /* 0x0076b80401007387 */ /* 0x0049e40000100a00 */
[----:B------:R-:W2:Y:S02]  /*3b960*/  LDL.LU.64 R8, [R1+0x1660] ;  /* 0x0016600001087983 */ /* 0x000ea40000300a00 */
[----:B------:R-:W2:Y:S02]  /*3b970*/  LDL.LU.64 R10, [R1+0x1668] ;  /* 0x00166800010a7983 */ /* 0x000ea40000300a00 */
[----:B----4-:R-:W-:-:S02]  /*3b980*/  IMAD.MOV.U32 R4, RZ, RZ, R20 ;  /* 0x000000ffff047224 */ /* 0x010fc400078e0014 */
[----:B------:R-:W-:-:S05]  /*3b990*/  IMAD.MOV.U32 R5, RZ, RZ, R3 ;  /* 0x000000ffff057224 */ /* 0x000fca00078e0003 */
[----:B------:R0:W-:Y:S04]  /*3b9a0*/  STL.64 [R1+0x76d8], R4 ;  /* 0x0076d80401007387 */ /* 0x0001e80000100a00 */
[----:B0-----:R-:W2:Y:S01]  /*3b9b0*/  LDL.64 R4, [R1+0x30] ;  /* 0x0000300001047983 */ /* 0x001ea20000100a00 */
[----:B------:R-:W3:Y:S02]  /*3b9c0*/  LDL.LU.64 R20, [R1+0x7d0] ;  /* 0x0007d00001147983 */ /* 0x000ee40000300a00 */
[----:B------:R-:W4:Y:S02]  /*3b9d0*/  LDL.LU.64 R22, [R1+0x7d8] ;  /* 0x0007d80001167983 */ /* 0x000f240000300a00 */
[----:B----4-:R-:W-:Y:S01]  /*3b9e0*/  STL.64 [R1+0x7630], R22 ;  /* 0x0076301601007387 */ /* 0x010fe20000100a00 */
[----:B---3--:R0:W-:Y:S03]  /*3b9f0*/  STL.64 [R1+0x7628], R20 ;  /* 0x0076281401007387 */ /* 0x0081e60000100a00 */
[----:B0-----:R-:W3:Y:S01]  /*3ba00*/  LDL.LU.64 R20, [R1+0x13c0] ;  /* 0x0013c00001147983 */ /* 0x001ee20000300a00 */
[----:B------:R-:W4:Y:S03]  /*3ba10*/  LDL.LU.64 R22, [R1+0x13c8] ;  /* 0x0013c80001167983 */ /* 0x000f260000300a00 */
        /* <DEDUP_REMOVED lines=15> */
[----:B------:R-:W4:Y:S02]  /*3bb10*/  LDL.LU.64 R22, [R1+0x1408] ;  /* 0x0014080001167983 */ /* 0x000f240000300a00 */
[----:B------:R-:W-:-:S02]  /*3bb20*/  IMAD.MOV.U32 R24, RZ, RZ, R13 ;  /* 0x000000ffff187224 */ /* 0x000fc400078e000d */
[----:B------:R-:W-:Y:S02]  /*3bb30*/  IMAD.MOV.U32 R25, RZ, RZ, R12 ;  /* 0x000000ffff197224 */ /* 0x000fe400078e000c */
[----:B------:R-:W0:Y:S01]  /*3bb40*/  LDSM.16.MT88.4 R12, [R28+0x180] ;  /* 0x000180001c0c783b */ /* 0x000e220000004200 */
[----:B--2---:R-:W-:Y:S03]  /*3bb50*/  HMMA.16816.F32 R8, R16, R4, R8 ;  /* 0x000000041008723c */ /* 0x004fe60000001808 */
[----:B----4-:R-:W-:Y:S01]  /*3bb60*/  STL.64 [R1+0x76a8], R22 ;  /* 0x0076a81601007387 */ /* 0x010fe20000100a00 */
[----:B---3--:R1:W-:Y:S03]  /*3bb70*/  STL.64 [R1+0x76a0], R20 ;  /* 0x0076a01401007387 */ /* 0x0083e60000100a00 */
[----:B-1----:R-:W2:Y:S01]  /*3bb80*/  LDL.LU.64 R20, [R1+0x1410] ;  /* 0x0014100001147983 */ /* 0x002ea20000300a00 */
[----:B------:R-:W3:Y:S02]  /*3bb90*/  LDL.LU.64 R22, [R1+0x1418] ;  /* 0x0014180001167983 */ /* 0x000ee40000300a00 */
[----:B------:R-:W-:Y:S01]  /*3bba0*/  IMAD.MOV.U32 R3, RZ, RZ, R5 ;  /* 0x000000ffff037224 */ /* 0x000fe200078e0005 */
[----:B---3--:R-:W-:Y:S01]  /*3bbb0*/  STL.64 [R1+0x76d0], R22 ;  /* 0x0076d01601007387 */ /* 0x008fe20000100a00 */
[----:B--2---:R1:W-:Y:S03]  /*3bbc0*/  STL.64 [R1+0x76c8], R20 ;  /* 0x0076c81401007387 */ /* 0x0043e60000100a00 */
[----:B-1----:R-:W2:Y:S01]  /*3bbd0*/  LDL.LU.64 R20, [R1+0x1650] ;  /* 0x0016500001147983 */ /* 0x002ea20000300a00 */
[----:B------:R-:W2:Y:S02]  /*3bbe0*/  LDL.LU.64 R22, [R1+0x1658] ;  /* 0x0016580001167983 */ /* 0x000ea40000300a00 */
[----:B------:R1:W-:Y:S02]  /*3bbf0*/  STL.64 [R1+0x7600], R24 ;  /* 0x0076001801007387 */ /* 0x0003e40000100a00 */
[----:B-1----:R-:W3:Y:S01]  /*3bc00*/  LDL.64 R24, [R1+0x140] ;  /* 0x0001400001187983 */ /* 0x002ee20000100a00 */
[----:B0-----:R-:W-:Y:S02]  /*3bc10*/  STL.64 [R1+0x7558], R14 ;  /* 0x0075580e01007387 */ /* 0x001fe40000100a00 */
[----:B------:R-:W-:Y:S02]  /*3bc20*/  STL.64 [R1+0x7550], R12 ;  /* 0x0075500c01007387 */ /* 0x000fe40000100a00 */
[----:B------:R0:W-:Y:S01]  /*3bc30*/  STL.64 [R1+0xf30], R8 ;  /* 0x000f300801007387 */ /* 0x0001e20000100a00 */
[----:B------:R1:W-:Y:S04]  /*3bc40*/  STL.64 [R1+0xf38], R10 ;  /* 0x000f380a01007387 */ /* 0x0003e80000100a00 */
[----:B0-----:R-:W4:Y:S01]  /*3bc50*/  LDL.LU.64 R8, [R1+0x76e0] ;  /* 0x0076e00001087983 */ /* 0x001f220000300a00 */
[----:B-1----:R-:W-:-:S02]  /*3bc60*/  IMAD.MOV.U32 R11, RZ, RZ, R4 ;  /* 0x000000ffff0b7224 */ /* 0x002fc400078e0004 */
[----:B------:R-:W2:Y:S02]  /*3bc70*/  LDL.LU.64 R4, [R1+0x76d8] ;  /* 0x0076d80001047983 */ /* 0x000ea40000300a00 */
[C---:B--2---:R-:W-:Y:S01]  /*3bc80*/  HMMA.16816.F32 R4, R16.reuse, R4, R20 ;  /* 0x000000041004723c */ /* 0x044fe20000001814 */
[----:B------:R-:W2:Y:S01]  /*3bc90*/  LDL.LU.64 R22, [R1+0x76d0] ;  /* 0x0076d00001167983 */ /* 0x000ea20000300a00 */
[----:B------:R-:W2:Y:S11]  /*3bca0*/  LDL.LU.64 R20, [R1+0x76c8] ;  /* 0x0076c80001147983 */ /* 0x000eb60000300a00 */
[----:B------:R-:W-:Y:S10]  /*3bcb0*/  @!UPT UIADD3 URZ, URZ, URZ, URZ ;  /* 0x0000003f3f3ff290 */ /* 0x000ff4000fffe03f */
[----:B------:R-:W-:Y:S01]  /*3bcc0*/  STL.64 [R1+0xf20], R4 ;  /* 0x000f200401007387 */ /* 0x000fe20000100a00 */
[----:B------:R0:W-:Y:S03]  /*3bcd0*/  STL.64 [R1+0xf28], R6 ;  /* 0x000f280601007387 */ /* 0x0001e60000100a00 */
[----:B0-----:R-:W3:Y:S01]  /*3bce0*/  LDL.LU.64 R6, [R1+0x76c0] ;  /* 0x0076c00001067983 */ /* 0x001ee20000300a00 */
[----:B------:R-:W3:Y:S02]  /*3bcf0*/  LDL.LU.64 R4, [R1+0x76b8] ;  /* 0x0076b80001047983 */ /* 0x000ee40000300a00 */
[----:B---3--:R-:W-:Y:S11]  /*3bd00*/  HMMA.16816.F32 R4, R16, R24, R4 ;  /* 0x000000181004723c */ /* 0x008ff60000001804 */
[----:B------:R-:W-:Y:S11]  /*3bd10*/  @!UPT UIADD3 URZ, URZ, URZ, URZ ;  /* 0x0000003f3f3ff290 */ /* 0x000ff6000fffe03f */
[----:B------:R-:W-:Y:S01]  /*3bd20*/  @!UPT UIADD3 URZ, URZ, URZ, URZ ;  /* 0x0000003f3f3ff290 */ /* 0x000fe2000fffe03f */
[----:B------:R0:W-:Y:S01]  /*3bd30*/  STL.64 [R1+0xf10], R4 ;  /* 0x000f100401007387 */ /* 0x0001e20000100a00 */
[----:B------:R2:W-:Y:S03]  /*3bd40*/  STL.64 [R1+0xf18], R6 ;  /* 0x000f180601007387 */ /* 0x0005e60000100a00 */
[----:B0-----:R-:W2:Y:S01]  /*3bd50*/  LDL.LU.64 R4, [R1+0x76b0] ;  /* 0x0076b00001047983 */ /* 0x001ea20000300a00 */
[----:B------:R-:W-:Y:S02]  /*3bd60*/  IMAD.MOV.U32 R12, RZ, RZ, R2 ;  /* 0x000000ffff0c7224 */ /* 0x000fe400078e0002 */
[----:B------:R-:W-:Y:S02]  /*3bd70*/  IMAD.MOV.U32 R13, RZ, RZ, R0 ;  /* 0x000000ffff0d7224 */ /* 0x000fe400078e0000 */
[----:B------:R-:W-:Y:S02]  /*3bd80*/  IMAD.MOV.U32 R2, RZ, RZ, R24 ;  /* 0x000000ffff027224 */ /* 0x000fe400078e0018 */
[----:B------:R-:W-:-:S02]  /*3bd90*/  IMAD.MOV.U32 R0, RZ, RZ, R25 ;  /* 0x000000ffff007224 */ /* 0x000fc400078e0019 */
[----:B------:R-:W3:Y:S01]  /*3bda0*/  LDL.LU.64 R24, [R1+0x19f0] ;  /* 0x0019f00001187983 */ /* 0x000ee20000300a00 */
[----:B------:R-:W3:Y:S01]  /*3bdb0*/  LDL.LU.64 R26, [R1+0x19f8] ;  /* 0x0019f800011a7983 */ /* 0x000ee20000300a00 */
[C---:B--2---:R-:W-:Y:S02]  /*3bdc0*/  HMMA.16816.F32 R4, R16.reuse, R4, R20 ;  /* 0x000000041004723c */ /* 0x044fe40000001814 */
[----:B------:R-:W2:Y:S01]  /*3bdd0*/  LDL.LU.64 R22, [R1+0x76a8] ;  /* 0x0076a80001167983 */ /* 0x000ea20000300a00 */
[----:B------:R-:W2:Y:S11]  /*3bde0*/  LDL.LU.64 R20, [R1+0x76a0] ;  /* 0x0076a00001147983 */ /* 0x000eb60000300a00 */
[----:B------:R-:W-:Y:S09]  /*3bdf0*/  @!UPT UIADD3 URZ, URZ, URZ, URZ ;  /* 0x0000003f3f3ff290 */ /* 0x000ff2000fffe03f */
[----:B------:R0:W-:Y:S01]  /*3be00*/  STL.64 [R1+0xf00], R4 ;  /* 0x000f000401007387 */ /* 0x0001e20000100a00 */
[----:B------:R2:W-:Y:S03]  /*3be10*/  STL.64 [R1+0xf08], R6 ;  /* 0x000f080601007387 */ /* 0x0005e60000100a00 */
[----:B0-----:R-:W2:Y:S02]  /*3be20*/  LDL.LU.64 R4, [R1+0x7698] ;  /* 0x0076980001047983 */ /* 0x001ea40000300a00 */
        /* <DEDUP_REMOVED lines=32> */
[----:B------:R-:W-:Y:S01]  /*3c030*/  STL.64 [R1+0xeb0], R4 ;  /* 0x000eb00401007387 */ /* 0x000fe20000100a00 */
[----:B------:R0:W-:Y:S03]  /*3c040*/  STL.64 [R1+0xeb8], R6 ;  /* 0x000eb80601007387 */ /* 0x0001e60000100a00 */
[----:B0-----:R-:W3:Y:S01]  /*3c050*/  LDL.LU.64 R6, [R1+0x7620] ;  /* 0x0076200001067983 */ /* 0x001ee20000300a00 */
[----:B------:R-:W3:Y:S01]  /*3c060*/  LDL.LU.64 R4, [R1+0x7618] ;  /* 0x0076180001047983 */ /* 0x000ee20000300a00 */
[----:B--2---:R-:W-:Y:S02]  /*3c070*/  HMMA.16816.F32 R16, R16, R12, R20 ;  /* 0x0000000c1010723c */ /* 0x004fe40000001814 */
[----:B------:R-:W2:Y:S01]  /*3c080*/  LDL.LU.64 R22, [R1+0x7610] ;  /* 0x0076100001167983 */ /* 0x000ea20000300a00 */
[----:B------:R-:W2:Y:S11]  /*3c090*/  LDL.LU.64 R20, [R1+0x7608] ;  /* 0x0076080001147983 */ /* 0x000eb60000300a00 */
[----:B------:R-:W-:Y:S09]  /*3c0a0*/  @!UPT UIADD3 URZ, URZ, URZ, URZ ;  /* 0x0000003f3f3ff290 */ /* 0x000ff2000fffe03f */
[----:B------:R0:W-:Y:S01]  /*3c0b0*/  STL.64 [R1+0x760], R16 ;  /* 0x0007601001007387 */ /* 0x0001e20000100a00 */
[----:B------:R1:W-:Y:S03]  /*3c0c0*/  STL.64 [R1+0x768], R18 ;  /* 0x0007681201007387 */ /* 0x0003e60000100a00 */
[----:B0-----:R-:W4:Y:S01]  /*3c0d0*/  LDL.LU.64 R16, [R1+0x19c0] ;  /* 0x0019c00001107983 */ /* 0x001f220000300a00 */
[----:B-1----:R-:W4:Y:S02]  /*3c0e0*/  LDL.LU.64 R18, [R1+0x19c8] ;  /* 0x0019c80001127983 */ /* 0x002f240000300a00 */
[----:B---3--:R-:W-:Y:S01]  /*3c0f0*/  IMAD.MOV.U32 R10, RZ, RZ, R4 ;  /* 0x000000ffff0a7224 */ /* 0x008fe200078e0004 */
[C---:B--2---:R-:W-:Y:S01]  /*3c100*/  HMMA.16816.F32 R24, R20.reuse, R4, R24 ;  /* 0x000000041418723c */ /* 0x044fe20000001818 */
[----:B----4-:R-:W-:Y:S01]  /*3c110*/  STL.64 [R1+0x75f0], R18 ;  /* 0x0075f01201007387 */ /* 0x010fe20000100a00 */
[----:B------:R0:W-:Y:S03]  /*3c120*/  STL.64 [R1+0x75e8], R16 ;  /* 0x0075e81001007387 */ /* 0x0001e60000100a00 */
[----:B0-----:R-:W2:Y:S01]  /*3c130*/  LDL.LU.64 R16, [R1+0x19e0] ;  /* 0x0019e00001107983 */ /* 0x001ea20000300a00 */
[----:B------:R-:W2:Y:S02]  /*3c140*/  LDL.LU.64 R18, [R1+0x19e8] ;  /* 0x0019e80001127983 */ /* 0x000ea40000300a00 */
[----:B------:R-:W-:Y:S11]  /*3c150*/  STL.64 [R1+0x7568], R12 ;  /* 0x0075680c01007387 */ /* 0x000ff60000100a00 */
[----:B------:R-:W-:Y:S04]  /*3c160*/  @!UPT UIADD3 URZ, URZ, URZ, URZ ;  /* 0x0000003f3f3ff290 */ /* 0x000fe8000fffe03f */
[----:B------:R0:W-:Y:S01]  /*3c170*/  STL.64 [R1+0x6e0], R24 ;  /* 0x0006e01801007387 */ /* 0x0001e20000100a00 */
[----:B------:R2:W-:Y:S04]  /*3c180*/  STL.64 [R1+0x6e8], R26 ;  /* 0x0006e81a01007387 */ /* 0x0005e80000100a00 */
[----:B0-----:R-:W2:Y:S01]  /*3c190*/  LDL.LU.64 R24, [R1+0x7600] ;  /* 0x0076000001187983 */ /* 0x001ea20000300a00 */
[----:B------:R-:W-:Y:S02]  /*3c1a0*/  IMAD.MOV.U32 R12, RZ, RZ, R7 ;  /* 0x000000ffff0c7224 */ /* 0x000fe400078e0007 */
[----:B------:R-:W-:Y:S02]  /*3c1b0*/  IMAD.MOV.U32 R7, RZ, RZ, R5 ;  /* 0x000000ffff077224 */ /* 0x000fe400078e0005 */
[----:B------:R-:W3:Y:S03]  /*3c1c0*/  LDL.LU.64 R4, [R1+0x75f8] ;  /* 0x0075f80001047983 */ /* 0x000ee60000300a00 */
[----:B------:R-:W-:Y:S02]  /*3c1d0*/  STL [R1+0x75d0], R7 ;  /* 0x0075d00701007387 */ /* 0x000fe40000100800 */
[----:B------:R-:W-:Y:S01]  /*3c1e0*/  IMAD.MOV.U32 R13, RZ, RZ, R6 ;  /* 0x000000ffff0d7224 */ /* 0x000fe200078e0006 */
[C---:B--2---:R-:W-:Y:S01]  /*3c1f0*/  HMMA.16816.F32 R24, R20.reuse, R24, R16 ;  /* 0x000000181418723c */ /* 0x044fe20000001810 */
[----:B---3--:R0:W-:Y:S04]  /*3c200*/  STL.64 [R1+0x75c8], R4 ;  /* 0x0075c80401007387 */ /* 0x0081e80000100a00 */
[----:B0-----:R-:W2:Y:S01]  /*3c210*/  LDL.LU.64 R4, [R1+0x19d0] ;  /* 0x0019d00001047983 */ /* 0x001ea20000300a00 */
[----:B------:R-:W2:Y:S02]  /*3c220*/  LDL.LU.64 R6, [R1+0x19d8] ;  /* 0x0019d80001067983 */ /* 0x000ea40000300a00 */
[----:B------:R-:W3:Y:S02]  /*3c230*/  LDL.LU.64 R18, [R1+0x75f0] ;  /* 0x0075f00001127983 */ /* 0x000ee40000300a00 */
[----:B------:R-:W3:Y:S11]  /*3c240*/  LDL.LU.64 R16, [R1+0x75e8] ;  /* 0x0075e80001107983 */ /* 0x000ef60000300a00 */
[----:B------:R-:W-:Y:S02]  /*3c250*/  @!UPT UIADD3 URZ, URZ, URZ, URZ ;  /* 0x0000003f3f3ff290 */ /* 0x000fe4000fffe03f */
[----:B------:R-:W-:Y:S01]  /*3c260*/  STL.64 [R1+0x6d0], R24 ;  /* 0x0006d01801007387 */ /* 0x000fe20000100a00 */
[----:B------:R0:W-:Y:S03]  /*3c270*/  STL.64 [R1+0x6d8], R26 ;  /* 0x0006d81a01007387 */ /* 0x0001e60000100a00 */
[----:B0-----:R-:W4:Y:S01]  /*3c280*/  LDL.LU.64 R26, [R1+0x75e0] ;  /* 0x0075e000011a7983 */ /* 0x001f220000300a00 */
[----:B------:R-:W3:Y:S01]  /*3c290*/  LDL.LU.64 R24, [R1+0x75d8] ;  /* 0x0075d80001187983 */ /* 0x000ee20000300a00 */
[C---:B--2---:R-:W-:Y:S08]  /*3c2a0*/  HMMA.16816.F32 R4, R20.reuse, R12, R4 ;  /* 0x0000000c1404723c */ /* 0x044ff00000001804 */
[C---:B---3--:R-:W-:Y:S11]  /*3c2b0*/  HMMA.16816.F32 R12, R20.reuse, R24, R16 ;  /* 0x00000018140c723c */ /* 0x048ff60000001810 */
[----:B------:R-:W-:Y:S04]  /*3c2c0*/  @!UPT UIADD3 URZ, URZ, URZ, URZ ;  /* 0x0000003f3f3ff290 */ /* 0x000fe8000fffe03f */
[----:B------:R0:W-:Y:S01]  /*3c2d0*/  STL.64 [R1+0x6c0], R4 ;  /* 0x0006c00401007387 */ /* 0x0001e20000100a00 */
[----:B------:R1:W-:Y:S03]  /*3c2e0*/  STL.64 [R1+0x6c8], R6 ;  /* 0x0006c80601007387 */ /* 0x0003e60000100a00 */
[----:B0-----:R-:W2:Y:S01]  /*3c2f0*/  LDL.LU.64 R4, [R1+0x15f0] ;  /* 0x0015f00001047983 */ /* 0x001ea20000300a00 */
[----:B-1----:R-:W2:Y:S03]  /*3c300*/  LDL.LU.64 R6, [R1+0x15f8] ;  /* 0x0015f80001067983 */ /* 0x002ea60000300a00 */
[----:B------:R0:W-:Y:S01]  /*3c310*/  STL.64 [R1+0x6b0], R12 ;  /* 0x0006b00c01007387 */ /* 0x0001e20000100a00 */
[----:B------:R1:W-:Y:S02]  /*3c320*/  STL.64 [R1+0x6b8], R14 ;  /* 0x0006b80e01007387 */ /* 0x0003e40000100a00 */
[----:B------:R-:W3:Y:S02]  /*3c330*/  LDL.LU.64 R16, [R1+0x15c0] ;  /* 0x0015c00001107983 */ /* 0x000ee40000300a00 */
[----:B------:R-:W3:Y:S01]  /*3c340*/  LDL.LU.64 R18, [R1+0x15c8] ;  /* 0x0015c80001127983 */ /* 0x000ee20000300a00 */
[----:B0-----:R-:W2:Y:S01]  /*3c350*/  LDL.LU.64 R12, [R1+0x1340] ;  /* 0x00134000010c7983 */ /* 0x001ea20000300a00 */
[----:B-1----:R-:W2:Y:S03]  /*3c360*/  LDL.LU.64 R14, [R1+0x1348] ;  /* 0x00134800010e7983 */ /* 0x002ea60000300a00 */
[----:B--2---:R-:W-:Y:S01]  /*3c370*/  STL.64 [R1+0x75a8], R14 ;  /* 0x0075a80e01007387 */ /* 0x004fe20000100a00 */
[----:B------:R0:W-:Y:S03]  /*3c380*/  STL.64 [R1+0x75a0], R12 ;  /* 0x0075a00c01007387 */ /* 0x0001e60000100a00 */
[----:B0-----:R-:W2:Y:S01]  /*3c390*/  LDL.LU.64 R12, [R1+0x15d0] ;  /* 0x0015d000010c7983 */ /* 0x001ea20000300a00 */
[----:B------:R-:W2:Y:S01]  /*3c3a0*/  LDL.LU.64 R14, [R1+0x15d8] ;  /* 0x0015d800010e7983 */ /* 0x000ea20000300a00 */
[----:B------:R-:W-:Y:S02]  /*3c3b0*/  HMMA.16816.F32 R4, R20, R8, R4 ;  /* 0x000000081404723c */ /* 0x000fe40000001804 */
[----:B--2---:R-:W-:Y:S01]  /*3c3c0*/  STL.64 [R1+0x75b8], R14 ;  /* 0x0075b80e01007387 */ /* 0x004fe20000100a00 */
[----:B------:R-:W-:Y:S02]  /*3c3d0*/  STL.64 [R1+0x75b0], R12 ;  /* 0x0075b00c01007387 */ /* 0x000fe40000100a00 */
[----:B----4-:R-:W-:Y:S02]  /*3c3e0*/  STL.64 [R1+0x7520], R26 ;  /* 0x0075201a01007387 */ /* 0x010fe40000100a00 */
[----:B------:R0:W-:Y:S02]  /*3c3f0*/  STL.64 [R1+0x7518], R24 ;  /* 0x0075181801007387 */ /* 0x0001e40000100a00 */
[----:B0-----:R-:W2:Y:S04]  /*3c400*/  LDL.64 R24, [R1+0x150] ;  /* 0x0001500001187983 */ /* 0x001ea80000100a00 */
[----:B--2---:R0:W-:Y:S04]  /*3c410*/  STL.64 [R1+0x75c0], R24 ;  /* 0x0075c01801007387 */ /* 0x0041e80000100a00 */
[----:B0-----:R-:W2:Y:S01]  /*3c420*/  LDL.LU.64 R24, [R1+0x15e0] ;  /* 0x0015e00001187983 */ /* 0x001ea20000300a00 */
[----:B------:R-:W2:Y:S05]  /*3c430*/  LDL.LU.64 R26, [R1+0x15e8] ;  /* 0x0015e800011a7983 */ /* 0x000eaa0000300a00 */
[----:B------:R-:W-:Y:S02]  /*3c440*/  STL.64 [R1+0x6a0], R4 ;  /* 0x0006a00401007387 */ /* 0x000fe40000100a00 */
[----:B------:R0:W-:Y:S02]  /*3c450*/  STL.64 [R1+0x6a8], R6 ;  /* 0x0006a80601007387 */ /* 0x0001e40000100a00 */
[----:B0-----:R-:W4:Y:S01]  /*3c460*/  LDL.LU R7, [R1+0x75d0] ;  /* 0x0075d00001077983 */ /* 0x001f220000300800 */
[----:B------:R-:W3:Y:S02]  /*3c470*/  LDL.LU.64 R4, [R1+0x75c8] ;  /* 0x0075c80001047983 */ /* 0x000ee40000300a00 */
[----:B------:R0:W-:Y:S02]  /*3c480*/  STL.64 [R1+0x7598], R8 ;  /* 0x0075980801007387 */ /* 0x0001e40000100a00 */
[----:B0-----:R-:W4:Y:S01]  /*3c490*/  LDL.64 R8, [R1+0x120] ;  /* 0x0001200001087983 */ /* 0x001f220000100a00 */
[----:B------:R-:W-:-:S02]  /*3c4a0*/  IMAD.MOV.U32 R12, RZ, RZ, R11 ;  /* 0x000000ffff0c7224 */ /* 0x000fc400078e000b */
[----:B------:R-:W-:Y:S01]  /*3c4b0*/  IMAD.MOV.U32 R13, RZ, RZ, R3 ;  /* 0x000000ffff0d7224 */ /* 0x000fe200078e0003 */
[C---:B---3--:R-:W-:Y:S08]  /*3c4c0*/  HMMA.16816.F32 R16, R20.reuse, R4, R16 ;  /* 0x000000041410723c */ /* 0x048ff00000001810 */
[C---:B--2---:R-:W-:Y:S11]  /*3c4d0*/  HMMA.16816.F32 R12, R20.reuse, R12, R24 ;  /* 0x0000000c140c723c */ /* 0x044ff60000001818 */
[----:B------:R-:W-:Y:S04]  /*3c4e0*/  @!UPT UIADD3 URZ, URZ, URZ, URZ ;  /* 0x0000003f3f3ff290 */ /* 0x000fe8000fffe03f */
[----:B------:R-:W-:Y:S01]  /*3c4f0*/  STL.64 [R1+0x690], R16 ;  /* 0x0006901001007387 */ /* 0x000fe20000100a00 */
[----:B------:R-:W-:Y:S02]  /*3c500*/  STL.64 [R1+0x698], R18 ;  /* 0x0006981201007387 */ /* 0x000fe40000100a00 */
[----:B------:R-:W0:Y:S04]  /*3c510*/  LDSM.16.MT88.4 R16, [R28+0x200] ;  /* 0x000200001c10783b */ /* 0x000e280000004200 */
[----:B------:R-:W-:Y:S01]  /*3c520*/  STL [R1+0x74e8], R28 ;  /* 0x0074e81c01007387 */ /* 0x000fe20000100800 */
[----:B0-----:R-:W-:Y:S01]  /*3c530*/  STL.64 [R1+0x7440], R18 ;  /* 0x0074401201007387 */ /* 0x001fe20000100a00 */
[----:B------:R-:W-:Y:S02]  /*3c540*/  STL.64 [R1+0x7438], R16 ;  /* 0x0074381001007387 */ /* 0x000fe40000100a00 */
[----:B------:R-:W2:Y:S02]  /*3c550*/  LDL.LU.64 R24, [R1+0x75c0] ;  /* 0x0075c00001187983 */ /* 0x000ea40000300a00 */
[----:B------:R-:W-:Y:S01]  /*3c560*/  STL.64 [R1+0xe10], R12 ;  /* 0x000e100c01007387 */ /* 0x000fe20000100a00 */
[----:B------:R0:W-:Y:S04]  /*3c570*/  STL.64 [R1+0xe18], R14 ;  /* 0x000e180e01007387 */ /* 0x0001e80000100a00 */
[----:B0-----:R-:W2:Y:S01]  /*3c580*/  LDL.LU.64 R14, [R1+0x75b8] ;  /* 0x0075b800010e7983 */ /* 0x001ea20000300a00 */
[----:B------:R-:W2:Y:S02]  /*3c590*/  LDL.LU.64 R12, [R1+0x75b0] ;  /* 0x0075b000010c7983 */ /* 0x000ea40000300a00 */
[----:B--2---:R-:W-:Y:S11]  /*3c5a0*/  HMMA.16816.F32 R12, R20, R24, R12 ;  /* 0x00000018140c723c */ /* 0x004ff6000000180c */
[----:B------:R-:W-:Y:S11]  /*3c5b0*/  @!UPT UIADD3 URZ, URZ, URZ, URZ ;  /* 0x0000003f3f3ff290 */ /* 0x000ff6000fffe03f */
[----:B------:R-:W-:Y:S01]  /*3c5c0*/  @!UPT UIADD3 URZ, URZ, URZ, URZ ;  /* 0x0000003f3f3ff290 */ /* 0x000fe2000fffe03f */
[----:B------:R-:W-:Y:S01]  /*3c5d0*/  STL.64 [R1+0xe00], R12 ;  /* 0x000e000c01007387 */ /* 0x000fe20000100a00 */
[----:B------:R0:W-:Y:S03]  /*3c5e0*/  STL.64 [R1+0xe08], R14 ;  /* 0x000e080e01007387 */ /* 0x0001e60000100a00 */
[----:B0-----:R-:W2:Y:S01]  /*3c5f0*/  LDL.LU.64 R14, [R1+0x75a8] ;  /* 0x0075a800010e7983 */ /* 0x001ea20000300a00 */
[----:B------:R-:W2:Y:S02]  /*3c600*/  LDL.LU.64 R12, [R1+0x75a0] ;  /* 0x0075a000010c7983 */ /* 0x000ea40000300a00 */
[----:B------:R-:W-:Y:S02]  /*3c610*/  IMAD.MOV.U32 R16, RZ, RZ, R2 ;  /* 0x000000ffff107224 */ /* 0x000fe400078e0002 */
[----:B------:R-:W-:Y:S02]  /*3c620*/  IMAD.MOV.U32 R17, RZ, RZ, R0 ;  /* 0x000000ffff117224 */ /* 0x000fe400078e0000 */
[----:B------:R-:W-:-:S02]  /*3c630*/  IMAD.MOV.U32 R0, RZ, RZ, R25 ;  /* 0x000000ffff007224 */ /* 0x000fc400078e0019 */
[----:B------:R-:W-:-:S03]  /*3c640*/  IMAD.MOV.U32 R2, RZ, RZ, R24 ;  /* 0x000000ffff027224 */ /* 0x000fc600078e0018 */
[----:B------:R-:W-:Y:S02]  /*3c650*/  STL [R1+0x74f0], R0 ;  /* 0x0074f00001007387 */ /* 0x000fe40000100800 */
[----:B------:R-:W-:Y:S01]  /*3c660*/  STL [R1+0x74ec], R2 ;  /* 0x0074ec0201007387 */ /* 0x000fe20000100800 */
[----:B--2---:R-:W-:Y:S01]  /*3c670*/  HMMA.16816.F32 R24, R20, R16, R12 ;  /* 0x000000101418723c */ /* 0x004fe2000000180c */
[----:B------:R-:W2:Y:S04]  /*3c680*/  LDL.64 R12, [R1+0xe0] ;  /* 0x0000e000010c7983 */ /* 0x000ea80000100a00 */
[----:B--2---:R0:W-:Y:S11]  /*3c690*/  STL.64 [R1+0x7580], R12 ;  /* 0x0075800c01007387 */ /* 0x0041f60000100a00 */
[----:B------:R-:W-:Y:S07]  /*3c6a0*/  @!UPT UIADD3 URZ, URZ, URZ, URZ ;  /* 0x0000003f3f3ff290 */ /* 0x000fee000fffe03f */
[----:B------:R1:W-:Y:S02]  /*3c6b0*/  STL.64 [R1+0xdf0], R24 ;  /* 0x000df01801007387 */ /* 0x0003e40000100a00 */
[----:B------:R-:W-:Y:S01]  /*3c6c0*/  STL.64 [R1+0xdf8], R26 ;  /* 0x000df81a01007387 */ /* 0x000fe20000100a00 */
[----:B0-----:R-:W2:Y:S04]  /*3c6d0*/  LDL.64 R12, [R1+0x100] ;  /* 0x00010000010c7983 */ /* 0x001ea80000100a00 */
[----:B--2---:R0:W-:Y:S01]  /*3c6e0*/  STL.64 [R1+0x7590], R12 ;  /* 0x0075900c01007387 */ /* 0x0041e20000100a00 */
[----:B-1----:R-:W2:Y:S03]  /*3c6f0*/  LDL.64 R24, [R1] ;  /* 0x0000000001187983 */ /* 0x002ea60000100a00 */
[----:B0-----:R-:W3:Y:S04]  /*3c700*/  LDL.64 R12, [R1+0x130] ;  /* 0x00013000010c7983 */ /* 0x001ee80000100a00 */
[----:B--2---:R0:W-:Y:S04]  /*3c710*/  STL.64 [R1+0x7528], R24 ;  /* 0x0075281801007387 */ /* 0x0041e80000100a00 */
[----:B0-----:R-:W2:Y:S04]  /*3c720*/  LDL.64 R24, [R1+0x10] ;  /* 0x0000100001187983 */ /* 0x001ea80000100a00 */
[----:B--2---:R0:W-:Y:S04]  /*3c730*/  STL.64 [R1+0x7538], R24 ;  /* 0x0075381801007387 */ /* 0x0041e80000100a00 */
[----:B0-----:R-:W2:Y:S01]  /*3c740*/  LDL.LU.64 R24, [R1+0xfa0] ;  /* 0x000fa00001187983 */ /* 0x001ea20000300a00 */
[----:B------:R-:W2:Y:S02]  /*3c750*/  LDL.LU.64 R26, [R1+0xfa8] ;  /* 0x000fa800011a7983 */ /* 0x000ea40000300a00 */
[----:B------:R0:W-:Y:S02]  /*3c760*/  STL.64 [R1+0x74c0], R16 ;  /* 0x0074c01001007387 */ /* 0x0001e40000100a00 */
[----:B0-----:R-:W4:Y:S01]  /*3c770*/  LDL.LU.64 R16, [R1+0xf90] ;  /* 0x000f900001107983 */ /* 0x001f220000300a00 */
[----:B------:R-:W4:Y:S02]  /*3c780*/  LDL.LU.64 R18, [R1+0xf98] ;  /* 0x000f980001127983 */ /* 0x000f240000300a00 */
[----:B---3--:R-:W-:-:S02]  /*3c790*/  IMAD.MOV.U32 R6, RZ, RZ, R12 ;  /* 0x000000ffff067224 */ /* 0x008fc400078e000c */
[----:B------:R-:W-:Y:S01]  /*3c7a0*/  IMAD.MOV.U32 R3, RZ, RZ, R13 ;  /* 0x000000ffff037224 */ /* 0x000fe200078e000d */
[----:B--2---:R-:W-:Y:S11]  /*3c7b0*/  HMMA.16816.F32 R24, R20, R12, R24 ;  /* 0x0000000c1418723c */ /* 0x004ff60000001818 */
[----:B------:R-:W-:Y:S11]  /*3c7c0*/  @!UPT UIADD3 URZ, URZ, URZ, URZ ;  /* 0x0000003f3f3ff290 */ /* 0x000ff6000fffe03f */
[----:B------:R-:W-:Y:S01]  /*3c7d0*/  @!UPT UIADD3 URZ, URZ, URZ, URZ ;  /* 0x0000003f3f3ff290 */ /* 0x000fe2000fffe03f */
[----:B------:R0:W-:Y:S01]  /*3c7e0*/  STL.64 [R1+0xde0], R24 ;  /* 0x000de01801007387 */ /* 0x0001e20000100a00 */
[----:B------:R-:W-:Y:S02]  /*3c7f0*/  STL.64 [R1+0xde8], R26 ;  /* 0x000de81a01007387 */ /* 0x000fe40000100a00 */
[----:B------:R-:W2:Y:S02]  /*3c800*/  LDL.LU.64 R12, [R1+0xf80] ;  /* 0x000f8000010c7983 */ /* 0x000ea40000300a00 */
[----:B------:R-:W2:Y:S02]  /*3c810*/  LDL.LU.64 R14, [R1+0xf88] ;  /* 0x000f8800010e7983 */ /* 0x000ea40000300a00 */
[----:B0-----:R-:W-:Y:S02]  /*3c820*/  IMAD.MOV.U32 R24, RZ, RZ, R10 ;  /* 0x000000ffff187224 */ /* 0x001fe400078e000a */
[----:B----4-:R-:W-:-:S05]  /*3c830*/  IMAD.MOV.U32 R25, RZ, RZ, R7 ;  /* 0x000000ffff197224 */ /* 0x010fca00078e0007 */
[----:B------:R0:W-:Y:S04]  /*3c840*/  STL.64 [R1+0x7560], R24 ;  /* 0x0075601801007387 */ /* 0x0001e80000100a00 */
[----:B0-----:R-:W3:Y:S01]  /*3c850*/  LDL.64 R24, [R1+0xf0] ;  /* 0x0000f00001187983 */ /* 0x001ee20000100a00 */
[----:B------:R-:W-:Y:S01]  /*3c860*/  HMMA.16816.F32 R16, R20, R8, R16 ;  /* 0x000000081410723c */ /* 0x000fe20000001810 */
[----:B------:R-:W-:Y:S02]  /*3c870*/  IMAD.MOV.U32 R11, RZ, RZ, R9 ;  /* 0x000000ffff0b7224 */ /* 0x000fe400078e0009 */
[----:B---3--:R0:W-:Y:S04]  /*3c880*/  STL.64 [R1+0x7588], R24 ;  /* 0x0075881801007387 */ /* 0x0081e80000100a00 */
[----:B0-----:R-:W3:Y:S01]  /*3c890*/  LDL.LU.64 R24, [R1+0xf70] ;  /* 0x000f700001187983 */ /* 0x001ee20000300a00 */
[----:B------:R-:W3:Y:S02]  /*3c8a0*/  LDL.LU.64 R26, [R1+0xf78] ;  /* 0x000f7800011a7983 */ /* 0x000ee40000300a00 */
[----:B------:R-:W-:Y:S11]  /*3c8b0*/  STL [R1+0x74f4], R6 ;  /* 0x0074f40601007387 */ /* 0x000ff60000100800 */
[----:B------:R-:W-:Y:S02]  /*3c8c0*/  @!UPT UIADD3 URZ, URZ, URZ, URZ ;  /* 0x0000003f3f3ff290 */ /* 0x000fe4000fffe03f */
[----:B------:R0:W-:Y:S01]  /*3c8d0*/  STL.64 [R1+0xdd0], R16 ;  /* 0x000dd01001007387 */ /* 0x0001e20000100a00 */
[----:B------:R-:W-:Y:S01]  /*3c8e0*/  STL.64 [R1+0xdd8], R18 ;  /* 0x000dd81201007387 */ /* 0x000fe20000100a00 */
[----:B0-----:R-:W-:-:S03]  /*3c8f0*/  IMAD.MOV.U32 R16, RZ, RZ, R8 ;  /* 0x000000ffff107224 */ /* 0x001fc600078e0008 */
[----:B------:R-:W4:Y:S01]  /*3c900*/  LDL.LU.64 R8, [R1+0x7598] ;  /* 0x0075980001087983 */ /* 0x000f220000300a00 */
[----:B------:R-:W-:Y:S03]  /*3c910*/  STL [R1+0x7578], R11 ;  /* 0x0075780b01007387 */ /* 0x000fe60000100800 */
[----:B----4-:R0:W-:Y:S04]  /*3c920*/  STL.64 [R1+0x7570], R8 ;  /* 0x0075700801007387 */ /* 0x0101e80000100a00 */
[----:B0-----:R-:W2:Y:S02]  /*3c930*/  LDL.64 R8, [R1+0x110] ;  /* 0x0001100001087983 */ /* 0x001ea40000100a00 */
[C---:B--2---:R-:W-:Y:S11]  /*3c940*/  HMMA.16816.F32 R12, R20.reuse, R8, R12 ;  /* 0x00000008140c723c */ /* 0x044ff6000000180c */
[----:B------:R-:W-:Y:S11]  /*3c950*/  @!UPT UIADD3 URZ, URZ, URZ, URZ ;  /* 0x0000003f3f3ff290 */ /* 0x000ff6000fffe03f */
[----:B------:R-:W-:Y:S01]  /*3c960*/  @!UPT UIADD3 URZ, URZ, URZ, URZ ;  /* 0x0000003f3f3ff290 */ /* 0x000fe2000fffe03f */
[----:B------:R0:W-:Y:S01]  /*3c970*/  STL.64 [R1+0xdc0], R12 ;  /* 0x000dc00c01007387 */ /* 0x0001e20000100a00 */
[----:B------:R-:W-:Y:S03]  /*3c980*/  STL.64 [R1+0xdc8], R14 ;  /* 0x000dc80e01007387 */ /* 0x000fe60000100a00 */
[----:B0-----:R-:W3:Y:S01]  /*3c990*/  LDL.LU.64 R12, [R1+0x7590] ;  /* 0x00759000010c7983 */ /* 0x001ee20000300a00 */
[----:B------:R-:W-:Y:S02]  /*3c9a0*/  IMAD.MOV.U32 R19, RZ, RZ, R9 ;  /* 0x000000ffff137224 */ /* 0x000fe400078e0009 */
[----:B------:R-:W-:Y:S02]  /*3c9b0*/  IMAD.MOV.U32 R29, RZ, RZ, R8 ;  /* 0x000000ffff1d7224 */ /* 0x000fe400078e0008 */
[----:B------:R-:W2:Y:S01]  /*3c9c0*/  LDL.LU.64 R8, [R1+0xf50] ;  /* 0x000f500001087983 */ /* 0x000ea20000300a00 */
[----:B------:R-:W2:Y:S02]  /*3c9d0*/  LDL.LU.64 R10, [R1+0xf58] ;  /* 0x000f5800010a7983 */ /* 0x000ea40000300a00 */
[----:B------:R-:W-:Y:S02]  /*3c9e0*/  STL [R1+0x7534], R19 ;  /* 0x0075341301007387 */ /* 0x000fe40000100800 */
[----:B------:R0:W-:Y:S02]  /*3c9f0*/  STL [R1+0x7530], R16 ;  /* 0x0075301001007387 */ /* 0x0001e40000100800 */
[----:B0-----:R-:W4:Y:S01]  /*3ca00*/  LDL.LU.64 R16, [R1+0xf60] ;  /* 0x000f600001107983 */ /* 0x001f220000300a00 */
[----:B------:R-:W4:Y:S01]  /*3ca10*/  LDL.LU.64 R18, [R1+0xf68] ;  /* 0x000f680001127983 */ /* 0x000f220000300a00 */
[C---:B---3--:R-:W-:Y:S11]  /*3ca20*/  HMMA.16816.F32 R24, R20.reuse, R12, R24 ;  /* 0x0000000c1418723c */ /* 0x048ff60000001818 */
[----:B------:R-:W-:Y:S11]  /*3ca30*/  @!UPT UIADD3 URZ, URZ, URZ, URZ ;  /* 0x0000003f3f3ff290 */ /* 0x000ff6000fffe03f */
[----:B------:R-:W-:Y:S01]  /*3ca40*/  @!UPT UIADD3 URZ, URZ, URZ, URZ ;  /* 0x0000003f3f3ff290 */ /* 0x000fe2000fffe03f */
[----:B------:R0:W-:Y:S01]  /*3ca50*/  STL.64 [R1+0xdb0], R24 ;  /* 0x000db01801007387 */ /* 0x0001e20000100a00 */
[----:B------:R1:W-:Y:S03]  /*3ca60*/  STL.64 [R1+0xdb8], R26 ;  /* 0x000db81a01007387 */ /* 0x0003e60000100a00 */
[----:B0-----:R-:W4:Y:S01]  /*3ca70*/  LDL.LU.64 R24, [R1+0x7588] ;  /* 0x0075880001187983 */ /* 0x001f220000300a00 */
[----:B------:R-:W-:Y:S02]  /*3ca80*/  IMAD.MOV.U32 R2, RZ, RZ, R12 ;  /* 0x000000ffff027224 */ /* 0x000fe400078e000c */
[----:B------:R-:W-:Y:S02]  /*3ca90*/  IMAD.MOV.U32 R28, RZ, RZ, R13 ;  /* 0x000000ffff1c7224 */ /* 0x000fe400078e000d */
[----:B------:R-:W2:Y:S01]  /*3caa0*/  LDL.LU.64 R12, [R1+0x7580] ;  /* 0x00758000010c7983 */ /* 0x000ea20000300a00 */
[----:B----4-:R-:W-:Y:S01]  /*3cab0*/  HMMA.16816.F32 R16, R20, R24, R16 ;  /* 0x000000181410723c */ /* 0x010fe20000001810 */
[----:B------:R-:W-:-:S02]  /*3cac0*/  IMAD.MOV.U32 R6, RZ, RZ, R24 ;  /* 0x000000ffff067224 */ /* 0x000fc400078e0018 */
[----:B------:R-:W-:Y:S11]  /*3cad0*/  IMAD.MOV.U32 R0, RZ, RZ, R25 ;  /* 0x000000ffff007224 */ /* 0x000ff600078e0019 */
[----:B------:R-:W-:Y:S09]  /*3cae0*/  @!UPT UIADD3 URZ, URZ, URZ, URZ ;  /* 0x0000003f3f3ff290 */ /* 0x000ff2000fffe03f */
[----:B------:R0:W-:Y:S01]  /*3caf0*/  STL.64 [R1+0xda0], R16 ;  /* 0x000da01001007387 */ /* 0x0001e20000100a00 */
[----:B------:R3:W-:Y:S02]  /*3cb00*/  STL.64 [R1+0xda8], R18 ;  /* 0x000da81201007387 */ /* 0x0007e40000100a00 */
[----:B------:R-:W4:Y:S02]  /*3cb10*/  LDL.LU.64 R24, [R1+0x6f0] ;  /* 0x0006f00001187983 */ /* 0x000f240000300a00 */
[----:B-1----:R-:W4:Y:S01]  /*3cb20*/  LDL.LU.64 R26, [R1+0x6f8] ;  /* 0x0006f800011a7983 */ /* 0x002f220000300a00 */
[----:B0-----:R-:W4:Y:S01]  /*3cb30*/  LDL.LU.64 R16, [R1+0x1960] ;  /* 0x0019600001107983 */ /* 0x001f220000300a00 */
[----:B---3--:R-:W3:Y:S01]  /*3cb40*/  LDL.LU.64 R18, [R1+0x1968] ;  /* 0x0019680001127983 */ /* 0x008ee20000300a00 */
[C---:B--2---:R-:W-:Y:S01]  /*3cb50*/  HMMA.16816.F32 R8, R20.reuse, R12, R8 ;  /* 0x0000000c1408723c */ /* 0x044fe20000001808 */
[----:B------:R-:W-:Y:S01]  /*3cb60*/  IMAD.MOV.U32 R7, RZ, RZ, R13 ;  /* 0x000000ffff077224 */ /* 0x000fe200078e000d */
[----:B---3--:R-:W-:Y:S01]  /*3cb70*/  STL.64 [R1+0x7548], R18 ;  /* 0x0075481201007387 */ /* 0x008fe20000100a00 */
[----:B----4-:R0:W-:Y:S03]  /*3cb80*/  STL.64 [R1+0x7540], R16 ;  /* 0x0075401001007387 */ /* 0x0101e60000100a00 */
[----:B0-----:R-:W2:Y:S01]  /*3cb90*/  LDL.LU.64 R16, [R1+0x1970] ;  /* 0x0019700001107983 */ /* 0x001ea20000300a00 */
[----:B------:R-:W2:Y:S11]  /*3cba0*/  LDL.LU.64 R18, [R1+0x1978] ;  /* 0x0019780001127983 */ /* 0x000eb60000300a00 */
[----:B------:R-:W-:Y:S05]  /*3cbb0*/  @!UPT UIADD3 URZ, URZ, URZ, URZ ;  /* 0x0000003f3f3ff290 */ /* 0x000fea000fffe03f */
[----:B------:R-:W-:Y:S02]  /*3cbc0*/  STL.64 [R1+0xd90], R8 ;  /* 0x000d900801007387 */ /* 0x000fe40000100a00 */
[----:B------:R0:W-:Y:S02]  /*3cbd0*/  STL.64 [R1+0xd98], R10 ;  /* 0x000d980a01007387 */ /* 0x0001e40000100a00 */
[----:B0-----:R-:W3:Y:S01]  /*3cbe0*/  LDL.LU R11, [R1+0x7578] ;  /* 0x00757800010b7983 */ /* 0x001ee20000300800 */
[----:B------:R-:W4:Y:S02]  /*3cbf0*/  LDL.LU.64 R8, [R1+0x7570] ;  /* 0x0075700001087983 */ /* 0x000f240000300a00 */
[----:B------:R-:W-:Y:S02]  /*3cc00*/  IMAD.MOV.U32 R10, RZ, RZ, R12 ;  /* 0x000000ffff0a7224 */ /* 0x000fe400078e000c */
[----:B------:R-:W2:Y:S04]  /*3cc10*/  LDL.LU.64 R12, [R1+0x7568] ;  /* 0x00756800010c7983 */ /* 0x000ea80000300a00 */
[----:B---3--:R-:W-:Y:S01]  /*3cc20*/  STL.64 [R1+0x7510], R10 ;  /* 0x0075100a01007387 */ /* 0x008fe20000100a00 */
[----:B----4-:R0:W-:Y:S01]  /*3cc30*/  STL.64 [R1+0x7508], R8 ;  /* 0x0075080801007387 */ /* 0x0101e20000100a00 */
[----:B--2---:R-:W-:Y:S02]  /*3cc40*/  HMMA.16816.F32 R20, R20, R12, R24 ;  /* 0x0000000c1414723c */ /* 0x004fe40000001818 */
[----:B0-----:R-:W2:Y:S01]  /*3cc50*/  LDL.LU.64 R8, [R1+0x1940] ;  /* 0x0019400001087983 */ /* 0x001ea20000300a00 */
[----:B------:R-:W2:Y:S02]  /*3cc60*/  LDL.LU.64 R10, [R1+0x1948] ;  /* 0x00194800010a7983 */ /* 0x000ea40000300a00 */
[----:B------:R-:W-:Y:S02]  /*3cc70*/  STL.64 [R1+0x7500], R6 ;  /* 0x0075000601007387 */ /* 0x000fe40000100a00 */
[----:B------:R0:W-:Y:S02]  /*3cc80*/  STL.64 [R1+0x74f8], R4 ;  /* 0x0074f80401007387 */ /* 0x0001e40000100a00 */
[----:B0-----:R-:W3:Y:S01]  /*3cc90*/  LDL.LU.64 R4, [R1+0x1570] ;  /* 0x0015700001047983 */ /* 0x001ee20000300a00 */
[----:B------:R-:W3:Y:S02]  /*3cca0*/  LDL.LU.64 R6, [R1+0x1578] ;  /* 0x0015780001067983 */ /* 0x000ee40000300a00 */
[----:B------:R-:W4:Y:S02]  /*3ccb0*/  LDL.LU.64 R24, [R1+0x7560] ;  /* 0x0075600001187983 */ /* 0x000f240000300a00 */
[----:B------:R-:W4:Y:S01]  /*3ccc0*/  LDL.LU.64 R14, [R1+0x7558] ;  /* 0x00755800010e7983 */ /* 0x000f220000300a00 */
[----:B------:R-:W4:Y:S08]  /*3ccd0*/  LDL.LU.64 R12, [R1+0x7550] ;  /* 0x00755000010c7983 */ /* 0x000f300000300a00 */
[----:B------:R0:W-:Y:S02]  /*3cce0*/  STL.64 [R1+0x680], R20 ;  /* 0x0006801401007387 */ /* 0x0001e40000100a00 */
[----:B------:R1:W-:Y:S01]  /*3ccf0*/  STL.64 [R1+0x688], R22 ;  /* 0x0006881601007387 */ /* 0x0003e20000100a00 */
[----:B0-----:R-:W2:Y:S01]  /*3cd00*/  LDL.LU.64 R20, [R1+0x1950] ;  /* 0x0019500001147983 */ /* 0x001ea20000300a00 */
[----:B-1----:R-:W2:Y:S01]  /*3cd10*/  LDL.LU.64 R22, [R1+0x1958] ;  /* 0x0019580001167983 */ /* 0x002ea20000300a00 */
[C---:B----4-:R-:W-:Y:S02]  /*3cd20*/  HMMA.16816.F32 R24, R12.reuse, R24, R16 ;  /* 0x000000180c18723c */ /* 0x050fe40000001810 */
[----:B------:R-:W4:Y:S01]  /*3cd30*/  LDL.LU.64 R18, [R1+0x7548] ;  /* 0x0075480001127983 */ /* 0x000f220000300a00 */
[----:B------:R-:W4:Y:S11]  /*3cd40*/  LDL.LU.64 R16, [R1+0x7540] ;  /* 0x0075400001107983 */ /* 0x000f360000300a00 */
[----:B------:R-:W-:Y:S09]  /*3cd50*/  @!UPT UIADD3 URZ, URZ, URZ, URZ ;  /* 0x0000003f3f3ff290 */ /* 0x000ff2000fffe03f */
[----:B------:R0:W-:Y:S01]  /*3cd60*/  STL.64 [R1+0x600], R24 ;  /* 0x0006001801007387 */ /* 0x0001e20000100a00 */
[----:B------:R-:W-:Y:S03]  /*3cd70*/  STL.64 [R1+0x608], R26 ;  /* 0x0006081a01007387 */ /* 0x000fe60000100a00 */
[----:B0-----:R-:W4:Y:S02]  /*3cd80*/  LDL.LU.64 R24, [R1+0x7538] ;  /* 0x0075380001187983 */ /* 0x001f240000300a00 */
[C---:B----4-:R-:W-:Y:S11]  /*3cd90*/  HMMA.16816.F32 R16, R12.reuse, R24, R16 ;  /* 0x000000180c10723c */ /* 0x050ff60000001810 */
[----:B------:R-:W-:Y:S11]  /*3cda0*/  @!UPT UIADD3 URZ, URZ, URZ, URZ ;  /* 0x0000003f3f3ff290 */ /* 0x000ff6000fffe03f */
[----:B------:R-:W-:Y:S01]  /*3cdb0*/  @!UPT UIADD3 URZ, URZ, URZ, URZ ;  /* 0x0000003f3f3ff290 */ /* 0x000fe2000fffe03f */
[----:B------:R0:W-:Y:S01]  /*3cdc0*/  STL.64 [R1+0x5f0], R16 ;  /* 0x0005f01001007387 */ /* 0x0001e20000100a00 */
[----:B------:R1:W-:Y:S02]  /*3cdd0*/  STL.64 [R1+0x5f8], R18 ;  /* 0x0005f81201007387 */ /* 0x0003e40000100a00 */
[----:B0-----:R-:W-:Y:S01]  /*3cde0*/  IMAD.MOV.U32 R17, RZ, RZ, R25 ;  /* 0x000000ffff117224 */ /* 0x001fe200078e0019 */
[----:B-1----:R-:W4:Y:S01]  /*3cdf0*/  LDL.LU R19, [R1+0x7534] ;  /* 0x0075340001137983 */ /* 0x002f220000300800 */
[----:B------:R-:W2:Y:S02]  /*3ce00*/  LDL.LU R16, [R1+0x7530] ;  /* 0x0075300001107983 */ /* 0x000ea40000300800 */
[----:B------:R-:W-:Y:S02]  /*3ce10*/  IMAD.MOV.U32 R18, RZ, RZ, R24 ;  /* 0x000000ffff127224 */ /* 0x000fe400078e0018 */
[----:B------:R-:W2:Y:S02]  /*3ce20*/  LDL.LU.64 R24, [R1+0x7528] ;  /* 0x0075280001187983 */ /* 0x000ea40000300a00 */
[C---:B--2---:R-:W-:Y:S11]  /*3ce30*/  HMMA.16816.F32 R20, R12.reuse, R24, R20 ;  /* 0x000000180c14723c */ /* 0x044ff60000001814 */
[----:B------:R-:W-:Y:S11]  /*3ce40*/  @!UPT UIADD3 URZ, URZ, URZ, URZ ;  /* 0x0000003f3f3ff290 */ /* 0x000ff6000fffe03f */
[----:B------:R-:W-:Y:S01]  /*3ce50*/  @!UPT UIADD3 URZ, URZ, URZ, URZ ;  /* 0x0000003f3f3ff290 */ /* 0x000fe2000fffe03f */
[----:B------:R0:W-:Y:S01]  /*3ce60*/  STL.64 [R1+0x5e0], R20 ;  /* 0x0005e01401007387 */ /* 0x0001e20000100a00 */
[----:B------:R-:W-:Y:S02]  /*3ce70*/  STL.64 [R1+0x5e8], R22 ;  /* 0x0005e81601007387 */ /* 0x000fe40000100a00 */
[----:B------:R-:W2:Y:S02]  /*3ce80*/  LDL.LU.64 R26, [R1+0x7520] ;  /* 0x00752000011a7983 */ /* 0x000ea40000300a00 */
[----:B0-----:R-:W-:Y:S02]  /*3ce90*/  IMAD.MOV.U32 R21, RZ, RZ, R24 ;  /* 0x000000ffff157224 */ /* 0x001fe400078e0018 */
[----:B------:R-:W-:Y:S02]  /*3cea0*/  IMAD.MOV.U32 R20, RZ, RZ, R25 ;  /* 0x000000ffff147224 */ /* 0x000fe400078e0019 */
[----:B------:R-:W2:Y:S02]  /*3ceb0*/  LDL.LU.64 R24, [R1+0x7518] ;  /* 0x0075180001187983 */ /* 0x000ea40000300a00 */
[C---:B--2---:R-:W-:Y:S11]  /*3cec0*/  HMMA.16816.F32 R8, R12.reuse, R24, R8 ;  /* 0x000000180c08723c */ /* 0x044ff60000001808 */
[----:B------:R-:W-:Y:S11]  /*3ced0*/  @!UPT UIADD3 URZ, URZ, URZ, URZ ;  /* 0x0000003f3f3ff290 */ /* 0x000ff6000fffe03f */
[----:B------:R-:W-:Y:S01]  /*3cee0*/  @!UPT UIADD3 URZ, URZ, URZ, URZ ;  /* 0x0000003f3f3ff290 */ /* 0x000fe2000fffe03f */
[----:B------:R-:W-:Y:S01]  /*3cef0*/  STL.64 [R1+0x5d0], R8 ;  /* 0x0005d00801007387 */ /* 0x000fe20000100a00 */
[----:B------:R0:W-:Y:S03]  /*3cf00*/  STL.64 [R1+0x5d8], R10 ;  /* 0x0005d80a01007387 */ /* 0x0001e60000100a00 */
[----:B0-----:R-:W2:Y:S01]  /*3cf10*/  LDL.LU.64 R10, [R1+0x7510] ;  /* 0x00751000010a7983 */ /* 0x001ea20000300a00 */
[----:B------:R-:W3:Y:S02]  /*3cf20*/  LDL.LU.64 R8, [R1+0x7508] ;  /* 0x0075080001087983 */ /* 0x000ee40000300a00 */
[----:B------:R-:W-:Y:S02]  /*3cf30*/  STL.64 [R1+0x7408], R26 ;  /* 0x0074081a01007387 */ /* 0x000fe40000100a00 */
[----:B------:R0:W-:Y:S02]  /*3cf40*/  STL.64 [R1+0x7400], R24 ;  /* 0x0074001801007387 */ /* 0x0001e40000100a00 */
[----:B0-----:R-:W2:Y:S01]  /*3cf50*/  LDL.LU.64 R24, [R1+0x1540] ;  /* 0x0015400001187983 */ /* 0x001ea20000300a00 */
[----:B------:R-:W2:Y:S01]  /*3cf60*/  LDL.LU.64 R26, [R1+0x1548] ;  /* 0x00154800011a7983 */ /* 0x000ea20000300a00 */
[----:B---3--:R-:W-:Y:S11]  /*3cf70*/  HMMA.16816.F32 R4, R12, R8, R4 ;  /* 0x000000080c04723c */ /* 0x008ff60000001804 */
[----:B------:R-:W-:Y:S11]  /*3cf80*/  @!UPT UIADD3 URZ, URZ, URZ, URZ ;  /* 0x0000003f3f3ff290 */ /* 0x000ff6000fffe03f */
[----:B------:R-:W-:Y:S01]  /*3cf90*/  @!UPT UIADD3 URZ, URZ, URZ, URZ ;  /* 0x0000003f3f3ff290 */ /* 0x000fe2000fffe03f */
[----:B------:R-:W-:Y:S01]  /*3cfa0*/  STL.64 [R1+0x5c0], R4 ;  /* 0x0005c00401007387 */ /* 0x000fe20000100a00 */
[----:B------:R0:W-:Y:S03]  /*3cfb0*/  STL.64 [R1+0x5c8], R6 ;  /* 0x0005c80601007387 */ /* 0x0001e60000100a00 */
[----:B0-----:R-:W3:Y:S01]  /*3cfc0*/  LDL.LU.64 R6, [R1+0x7500] ;  /* 0x0075000001067983 */ /* 0x001ee20000300a00 */
[----:B------:R-:W2:Y:S02]  /*3cfd0*/  LDL.LU.64 R4, [R1+0x74f8] ;  /* 0x0074f80001047983 */ /* 0x000ea40000300a00 */
[----:B------:R0:W-:Y:S02]  /*3cfe0*/  STL.64 [R1+0x73f8], R8 ;  /* 0x0073f80801007387 */ /* 0x0001e40000100a00 */
[----:B0-----:R-:W-:Y:S02]  /*3cff0*/  IMAD.MOV.U32 R9, RZ, RZ, R0 ;  /* 0x000000ffff097224 */ /* 0x001fe400078e0000 */
[----:B---3--:R-:W-:-:S02]  /*3d000*/  IMAD.MOV.U32 R8, RZ, RZ, R6 ;  /* 0x000000ffff087224 */ /* 0x008fc400078e0006 */
[----:B------:R-:W3:Y:S01]  /*3d010*/  LDL.LU R6, [R1+0x74f4] ;  /* 0x0074f40001067983 */ /* 0x000ee20000300800 */
[----:B------:R-:W3:Y:S02]  /*3d020*/  LDL.LU R0, [R1+0x74f0] ;  /* 0x0074f00001007983 */ /* 0x000ee40000300800 */
[----:B------:R0:W-:Y:S02]  /*3d030*/  STL.64 [R1+0x7460], R8 ;  /* 0x0074600801007387 */ /* 0x0001e40000100a00 */
[----:B0-----:R-:W-:Y:S02]  /*3d040*/  IMAD.MOV.U32 R8, RZ, RZ, R2 ;  /* 0x000000ffff087224 */ /* 0x001fe400078e0002 */
[----:B------:R-:W3:Y:S01]  /*3d050*/  LDL.LU R2, [R1+0x74ec] ;  /* 0x0074ec0001027983 */ /* 0x000ee20000300800 */
[----:B--2---:R-:W-:Y:S01]  /*3d060*/  HMMA.16816.F32 R24, R12, R4, R24 ;  /* 0x000000040c18723c */ /* 0x004fe20000001818 */
[----:B------:R-:W-:Y:S11]  /*3d070*/  IMAD.MOV.U32 R9, RZ, RZ, R28 ;  /* 0x000000ffff097224 */ /* 0x000ff600078e001c */
[----:B------:R-:W-:Y:S11]  /*3d080*/  @!UPT UIADD3 URZ, URZ, URZ, URZ ;  /* 0x0000003f3f3ff290 */ /* 0x000ff6000fffe03f */
[----:B------:R-:W-:Y:S01]  /*3d090*/  STL.64 [R1+0x5b0], R24 ;  /* 0x0005b01801007387 */ /* 0x000fe20000100a00 */
[----:B------:R-:W-:Y:S02]  /*3d0a0*/  STL.64 [R1+0x5b8], R26 ;  /* 0x0005b81a01007387 */ /* 0x000fe40000100a00 */
[----:B------:R-:W2:Y:S02]  /*3d0b0*/  LDL.LU R28, [R1+0x74e8] ;  /* 0x0074e800011c7983 */ /* 0x000ea40000300800 */
[----:B------:R0:W-:Y:S02]  /*3d0c0*/  STL.64 [R1+0x7478], R8 ;  /* 0x0074780801007387 */ /* 0x0001e40000100a00 */
[----:B0-----:R-:W-:Y:S02]  /*3d0d0*/  IMAD.MOV.U32 R8, RZ, RZ, R29 ;  /* 0x000000ffff087224 */ /* 0x001fe400078e001d */
[----:B----4-:R-:W-:Y:S02]  /*3d0e0*/  IMAD.MOV.U32 R9, RZ, RZ, R19 ;  /* 0x000000ffff097224 */ /* 0x010fe400078e0013 */
[----:B------:R-:W-:-:S02]  /*3d0f0*/  IMAD.MOV.U32 R24, RZ, RZ, R21 ;  /* 0x000000ffff187224 */ /* 0x000fc400078e0015 */
[----:B------:R-:W-:Y:S01]  /*3d100*/  IMAD.MOV.U32 R25, RZ, RZ, R20 ;  /* 0x000000ffff197224 */ /* 0x000fe200078e0014 */
[----:B------:R0:W-:Y:S04]  /*3d110*/  STL.64 [R1+0x7490], R8 ;  /* 0x0074900801007387 */ /* 0x0001e80000100a00 */
[----:B------:R1:W-:Y:S02]  /*3d120*/  STL.64 [R1+0x7420], R24 ;  /* 0x0074201801007387 */ /* 0x0003e40000100a00 */
[----:B0-----:R-:W-:Y:S02]  /*3d130*/  IMAD.MOV.U32 R8, RZ, RZ, R16 ;  /* 0x000000ffff087224 */ /* 0x001fe400078e0010 */
[----:B------:R-:W-:Y:S02]  /*3d140*/  IMAD.MOV.U32 R9, RZ, RZ, R11 ;  /* 0x000000ffff097224 */ /* 0x000fe400078e000b */
[----:B-1----:R-:W-:-:S02]  /*3d150*/  IMAD.MOV.U32 R24, RZ, RZ, R18 ;  /* 0x000000ffff187224 */ /* 0x002fc400078e0012 */
[----:B------:R-:W-:Y:S01]  /*3d160*/  IMAD.MOV.U32 R25, RZ, RZ, R17 ;  /* 0x000000ffff197224 */ /* 0x000fe200078e0011 */
[----:B------:R0:W-:Y:S04]  /*3d170*/  STL.64 [R1+0x74a8], R8 ;  /* 0x0074a80801007387 */ /* 0x0001e80000100a00 */
[----:B------:R1:W-:Y:S02]  /*3d180*/  STL.64 [R1+0x7448], R24 ;  /* 0x0074481801007387 */ /* 0x0003e40000100a00 */
[----:B0-----:R-:W-:Y:S02]  /*3d190*/  IMAD.MOV.U32 R9, RZ, RZ, R3 ;  /* 0x000000ffff097224 */ /* 0x001fe400078e0003 */
[----:B-1----:R-:W-:Y:S02]  /*3d1a0*/  IMAD.MOV.U32 R24, RZ, RZ, R10 ;  /* 0x000000ffff187224 */ /* 0x002fe400078e000a */
[----:B---3--:R-:W-:-:S02]  /*3d1b0*/  IMAD.MOV.U32 R8, RZ, RZ, R6 ;  /* 0x000000ffff087224 */ /* 0x008fc400078e0006 */
[----:B------:R-:W-:-:S03]  /*3d1c0*/  IMAD.MOV.U32 R17, RZ, RZ, R0 ;  /* 0x000000ffff117224 */ /* 0x000fc600078e0000 */
[----:B------:R-:W-:Y:S01]  /*3d1d0*/  STL.64 [R1+0x74c8], R8 ;  /* 0x0074c80801007387 */ /* 0x000fe20000100a00 */
[----:B------:R-:W-:-:S05]  /*3d1e0*/  IMAD.MOV.U32 R16, RZ, RZ, R2 ;  /* 0x000000ffff107224 */ /* 0x000fca00078e0002 */
[----:B------:R0:W-:Y:S04]  /*3d1f0*/  STL.64 [R1+0x74d0], R16 ;  /* 0x0074d01001007387 */ /* 0x0001e80000100a00 */
[----:B0-----:R-:W3:Y:S01]  /*3d200*/  LDL.64 R16, [R1+0x30] ;  /* 0x0000300001107983 */ /* 0x001ee20000100a00 */
[----:B------:R-:W4:Y:S02]  /*3d210*/  LDL.LU.64 R8, [R1+0x1550] ;  /* 0x0015500001087983 */ /* 0x000f240000300a00 */
[----:B------:R-:W3:Y:S02]  /*3d220*/  LDL.LU.64 R10, [R1+0x1558] ;  /* 0x00155800010a7983 */ /* 0x000ee40000300a00 */
[----:B------:R-:W-:Y:S01]  /*3d230*/  IMAD.MOV.U32 R25, RZ, RZ, R7 ;  /* 0x000000ffff197224 */ /* 0x000fe200078e0007 */
[----:B--2---:R-:W0:Y:S04]  /*3d240*/  LDSM.16.MT88.4 R20, [R28+0x280] ;  /* 0x000280001c14783b */ /* 0x004e280000004200 */
[----:B---3--:R-:W-:Y:S01]  /*3d250*/  STL.64 [R1+0x74e0], R10 ;  /* 0x0074e00a01007387 */ /* 0x008fe20000100a00 */
[----:B----4-:R1:W-:Y:S03]  /*3d260*/  STL.64 [R1+0x74d8], R8 ;  /* 0x0074d80801007387 */ /* 0x0103e60000100a00 */
[----:B-1----:R-:W2:Y:S01]  /*3d270*/  LDL.LU.64 R8, [R1+0x1560] ;  /* 0x0015600001087983 */ /* 0x002ea20000300a00 */
[----:B------:R-:W2:Y:S02]  /*3d280*/  LDL.LU.64 R10, [R1+0x1568] ;  /* 0x00156800010a7983 */ /* 0x000ea40000300a00 */
[----:B------:R1:W-:Y:S02]  /*3d290*/  STL.64 [R1+0x7458], R24 ;  /* 0x0074581801007387 */ /* 0x0003e40000100a00 */
[----:B-1----:R-:W3:Y:S01]  /*3d2a0*/  LDL.LU.64 R24, [R1+0xe40] ;  /* 0x000e400001187983 */ /* 0x002ee20000300a00 */
[----:B------:R-:W4:Y:S03]  /*3d2b0*/  LDL.LU.64 R26, [R1+0xe48] ;  /* 0x000e4800011a7983 */ /* 0x000f260000300a00 */
[----:B----4-:R-:W-:Y:S01]  /*3d2c0*/  STL.64 [R1+0x7470], R26 ;  /* 0x0074701a01007387 */ /* 0x010fe20000100a00 */
[----:B---3--:R1:W-:Y:S03]  /*3d2d0*/  STL.64 [R1+0x7468], R24 ;  /* 0x0074681801007387 */ /* 0x0083e60000100a00 */
        /* <DEDUP_REMOVED lines=9> */
[----:B------:R-:W4:Y:S01]  /*3d370*/  LDL.LU.64 R26, [R1+0xe78] ;  /* 0x000e7800011a7983 */ /* 0x000f220000300a00 */
[----:B--2---:R-:W-:Y:S02]  /*3d380*/  HMMA.16816.F32 R8, R12, R16, R8 ;  /* 0x000000100c08723c */ /* 0x004fe40000001808 */
[----:B----4-:R-:W-:Y:S01]  /*3d390*/  STL.64 [R1+0x74b8], R26 ;  /* 0x0074b81a01007387 */ /* 0x010fe20000100a00 */
[----:B---3--:R1:W-:Y:S03]  /*3d3a0*/  STL.64 [R1+0x74b0], R24 ;  /* 0x0074b01801007387 */ /* 0x0083e60000100a00 */
[----:B-1----:R-:W2:Y:S01]  /*3d3b0*/  LDL.LU.64 R24, [R1+0xe80] ;  /* 0x000e800001187983 */ /* 0x002ea20000300a00 */
[----:B------:R-:W2:Y:S02]  /*3d3c0*/  LDL.LU.64 R26, [R1+0xe88] ;  /* 0x000e8800011a7983 */ /* 0x000ea40000300a00 */
[----:B------:R1:W-:Y:S02]  /*3d3d0*/  STL.64 [R1+0x73f0], R4 ;  /* 0x0073f00401007387 */ /* 0x0003e40000100a00 */
[----:B-1----:R-:W3:Y:S01]  /*3d3e0*/  LDL.64 R4, [R1+0x20] ;  /* 0x0000200001047983 */ /* 0x002ee20000100a00 */
[----:B------:R-:W-:-:S02]  /*3d3f0*/  IMAD.MOV.U32 R2, RZ, RZ, R16 ;  /* 0x000000ffff027224 */ /* 0x000fc400078e0010 */
[----:B------:R-:W-:Y:S01]  /*3d400*/  IMAD.MOV.U32 R0, RZ, RZ, R17 ;  /* 0x000000ffff007224 */ /* 0x000fe200078e0011 */
[----:B---3--:R1:W-:Y:S04]  /*3d410*/  STL.64 [R1+0x7450], R4 ;  /* 0x0074500401007387 */ /* 0x0083e80000100a00 */
[----:B-1----:R-:W3:Y:S01]  /*3d420*/  LDL.LU.64 R4, [R1+0xf40] ;  /* 0x000f400001047983 */ /* 0x002ee20000300a00 */
[----:B------:R-:W3:Y:S02]  /*3d430*/  LDL.LU.64 R6, [R1+0xf48] ;  /* 0x000f480001067983 */ /* 0x000ee40000300a00 */
[----:B0-----:R-:W-:Y:S02]  /*3d440*/  STL.64 [R1+0x7368], R22 ;  /* 0x0073681601007387 */ /* 0x001fe40000100a00 */
[----:B------:R0:W-:Y:S02]  /*3d450*/  STL.64 [R1+0x7360], R20 ;  /* 0x0073601401007387 */ /* 0x0001e40000100a00 */
[----:B0-----:R-:W4:Y:S01]  /*3d460*/  LDL.64 R20, [R1+0xd0] ;  /* 0x0000d00001147983 */ /* 0x001f220000100a00 */
[----:B------:R-:W-:Y:S02]  /*3d470*/  STL.64 [R1+0xcf0], R8 ;  /* 0x000cf00801007387 */ /* 0x000fe40000100a00 */
[----:B------:R0:W-:Y:S02]  /*3d480*/  STL.64 [R1+0xcf8], R10 ;  /* 0x000cf80a01007387 */ /* 0x0001e40000100a00 */
[----:B0-----:R-:W2:Y:S01]  /*3d490*/  LDL.LU.64 R10, [R1+0x74e0] ;  /* 0x0074e000010a7983 */ /* 0x001ea20000300a00 */
[----:B------:R-:W2:Y:S02]  /*3d4a0*/  LDL.LU.64 R8, [R1+0x74d8] ;  /* 0x0074d80001087983 */ /* 0x000ea40000300a00 */
[----:B------:R-:W2:Y:S02]  /*3d4b0*/  LDL.LU.64 R16, [R1+0x74d0] ;  /* 0x0074d00001107983 */ /* 0x000ea40000300a00 */
[C---:B--2---:R-:W-:Y:S01]  /*3d4c0*/  HMMA.16816.F32 R16, R12.reuse, R16, R8 ;  /* 0x000000100c10723c */ /* 0x044fe20000001808 */
[----:B------:R-:W2:Y:S11]  /*3d4d0*/  LDL.LU.64 R8, [R1+0x74c8] ;  /* 0x0074c80001087983 */ /* 0x000eb60000300a00 */
[----:B------:R-:W-:Y:S11]  /*3d4e0*/  @!UPT UIADD3 URZ, URZ, URZ, URZ ;  /* 0x0000003f3f3ff290 */ /* 0x000ff6000fffe03f */
[----:B------:R0:W-:Y:S01]  /*3d4f0*/  STL.64 [R1+0xce0], R16 ;  /* 0x000ce01001007387 */ /* 0x0001e20000100a00 */
[----:B------:R3:W-:Y:S03]  /*3d500*/  STL.64 [R1+0xce8], R18 ;  /* 0x000ce81201007387 */ /* 0x0007e60000100a00 */
[----:B0-----:R-:W3:Y:S01]  /*3d510*/  LDL.LU.64 R16, [R1+0x74c0] ;  /* 0x0074c00001107983 */ /* 0x001ee20000300a00 */
[C---:B--2---:R-:W-:Y:S08]  /*3d520*/  HMMA.16816.F32 R8, R12.reuse, R8, R24 ;  /* 0x000000080c08723c */ /* 0x044ff00000001818 */
[C---:B---3--:R-:W-:Y:S01]  /*3d530*/  HMMA.16816.F32 R16, R12.reuse, R16, R4 ;  /* 0x000000100c10723c */ /* 0x048fe20000001804 */
[----:B------:R-:W2:Y:S01]  /*3d540*/  LDL.LU.64 R4, [R1+0xe30] ;  /* 0x000e300001047983 */ /* 0x000ea20000300a00 */
[----:B------:R-:W2:Y:S11]  /*3d550*/  LDL.LU.64 R6, [R1+0xe38] ;  /* 0x000e380001067983 */ /* 0x000eb60000300a00 */
[----:B------:R-:W-:Y:S10]  /*3d560*/  @!UPT UIADD3 URZ, URZ, URZ, URZ ;  /* 0x0000003f3f3ff290 */ /* 0x000ff4000fffe03f */
[----:B------:R0:W-:Y:S01]  /*3d570*/  STL.64 [R1+0xcd0], R16 ;  /* 0x000cd01001007387 */ /* 0x0001e20000100a00 */
[----:B------:R1:W-:Y:S03]  /*3d580*/  STL.64 [R1+0xcd8], R18 ;  /* 0x000cd81201007387 */ /* 0x0003e60000100a00 */
[----:B0-----:R-:W4:Y:S01]  /*3d590*/  LDL.LU.64 R16, [R1+0x610] ;  /* 0x0006100001107983 */ /* 0x001f220000300a00 */
[----:B-1----:R-:W4:Y:S02]  /*3d5a0*/  LDL.LU.64 R18, [R1+0x618] ;  /* 0x0006180001127983 */ /* 0x002f240000300a00 */
[----:B------:R-:W3:Y:S02]  /*3d5b0*/  LDL.LU.64 R26, [R1+0x74b8] ;  /* 0x0074b800011a7983 */ /* 0x000ee40000300a00 */
[----:B------:R-:W3:Y:S01]  /*3d5c0*/  LDL.LU.64 R24, [R1+0x74b0] ;  /* 0x0074b00001187983 */ /* 0x000ee20000300a00 */
[----:B------:R0:W-:Y:S01]  /*3d5d0*/  STL.64 [R1+0xcc0], R8 ;  /* 0x000cc00801007387 */ /* 0x0001e20000100a00 */
[----:B------:R3:W-:Y:S03]  /*3d5e0*/  STL.64 [R1+0xcc8], R10 ;  /* 0x000cc80a01007387 */ /* 0x0007e60000100a00 */
[----:B0-----:R-:W3:Y:S02]  /*3d5f0*/  LDL.LU.64 R8, [R1+0x74a8] ;  /* 0x0074a80001087983 */ /* 0x001ee40000300a00 */
[C---:B---3--:R-:W-:Y:S02]  /*3d600*/  HMMA.16816.F32 R8, R12.reuse, R8, R24 ;  /* 0x000000080c08723c */ /* 0x048fe40000001818 */
[----:B------:R-:W3:Y:S01]  /*3d610*/  LDL.LU.64 R26, [R1+0x74a0] ;  /* 0x0074a000011a7983 */ /* 0x000ee20000300a00 */
[----:B------:R-:W3:Y:S11]  /*3d620*/  LDL.LU.64 R24, [R1+0x7498] ;  /* 0x0074980001187983 */ /* 0x000ef60000300a00 */
[----:B------:R-:W-:Y:S09]  /*3d630*/  @!UPT UIADD3 URZ, URZ, URZ, URZ ;  /* 0x0000003f3f3ff290 */ /* 0x000ff2000fffe03f */
        /* <DEDUP_REMOVED lines=18> */
[----:B------:R-:W2:Y:S11]  /*3d760*/  LDL.LU.64 R24, [R1+0x7458] ;  /* 0x0074580001187983 */ /* 0x000eb60000300a00 */
[----:B------:R-:W-:Y:S10]  /*3d770*/  @!UPT UIADD3 URZ, URZ, URZ, URZ ;  /* 0x0000003f3f3ff290 */ /* 0x000ff4000fffe03f */
[----:B------:R0:W-:Y:S01]  /*3d780*/  STL.64 [R1+0xc80], R8 ;  /* 0x000c800801007387 */ /* 0x0001e20000100a00 */
[----:B------:R1:W-:Y:S03]  /*3d790*/  STL.64 [R1+0xc88], R10 ;  /* 0x000c880a01007387 */ /* 0x0003e60000100a00 */
[----:B0-----:R-:W3:Y:S01]  /*3d7a0*/  LDL.LU.64 R8, [R1+0x18c0] ;  /* 0x0018c00001087983 */ /* 0x001ee20000300a00 */
[----:B-1----:R-:W2:Y:S03]  /*3d7b0*/  LDL.LU.64 R10, [R1+0x18c8] ;  /* 0x0018c800010a7983 */ /* 0x002ea60000300a00 */
[----:B--2---:R-:W-:Y:S01]  /*3d7c0*/  STL.64 [R1+0x7418], R10 ;  /* 0x0074180a01007387 */ /* 0x004fe20000100a00 */
[----:B---3--:R0:W-:Y:S03]  /*3d7d0*/  STL.64 [R1+0x7410], R8 ;  /* 0x0074100801007387 */ /* 0x0081e60000100a00 */
[----:B0-----:R-:W2:Y:S01]  /*3d7e0*/  LDL.LU.64 R8, [R1+0x18d0] ;  /* 0x0018d00001087983 */ /* 0x001ea20000300a00 */
[----:B------:R-:W3:Y:S01]  /*3d7f0*/  LDL.LU.64 R10, [R1+0x18d8] ;  /* 0x0018d800010a7983 */ /* 0x000ee20000300a00 */
[C---:B------:R-:W-:Y:S08]  /*3d800*/  HMMA.16816.F32 R24, R12.reuse, R24, R4 ;  /* 0x000000180c18723c */ /* 0x040ff00000001804 */
[----:B----4-:R-:W-:Y:S01]  /*3d810*/  HMMA.16816.F32 R12, R12, R20, R16 ;  /* 0x000000140c0c723c */ /* 0x010fe20000001810 */
[----:B---3--:R-:W-:Y:S01]  /*3d820*/  STL.64 [R1+0x7430], R10 ;  /* 0x0074300a01007387 */ /* 0x008fe20000100a00 */
[----:B--2---:R0:W-:Y:S03]  /*3d830*/  STL.64 [R1+0x7428], R8 ;  /* 0x0074280801007387 */ /* 0x0041e60000100a00 */
[----:B0-----:R-:W2:Y:S01]  /*3d840*/  LDL.LU.64 R8, [R1+0x18e0] ;  /* 0x0018e00001087983 */ /* 0x001ea20000300a00 */
[----:B------:R-:W2:Y:S02]  /*3d850*/  LDL.LU.64 R10, [R1+0x18e8] ;  /* 0x0018e800010a7983 */ /* 0x000ea40000300a00 */
[----:B------:R-:W3:Y:S07]  /*3d860*/  LDL.LU.64 R4, [R1+0x7450] ;  /* 0x0074500001047983 */ /* 0x000eee0000300a00 */
[----:B------:R0:W-:Y:S01]  /*3d870*/  STL.64 [R1+0xc70], R24 ;  /* 0x000c701801007387 */ /* 0x0001e20000100a00 */
[----:B------:R-:W-:Y:S04]  /*3d880*/  STL.64 [R1+0xc78], R26 ;  /* 0x000c781a01007387 */ /* 0x000fe80000100a00 */
[----:B0-----:R-:W2:Y:S01]  /*3d890*/  LDL.LU.64 R24, [R1+0x7448] ;  /* 0x0074480001187983 */ /* 0x001ea20000300a00 */
[----:B------:R-:W2:Y:S02]  /*3d8a0*/  LDL.LU.64 R18, [R1+0x7440] ;  /* 0x0074400001127983 */ /* 0x000ea40000300a00 */
[----:B------:R-:W2:Y:S02]  /*3d8b0*/  LDL.LU.64 R16, [R1+0x7438] ;  /* 0x0074380001107983 */ /* 0x000ea40000300a00 */
[----:B------:R0:W-:Y:S01]  /*3d8c0*/  STL.64 [R1+0x5a0], R12 ;  /* 0x0005a00c01007387 */ /* 0x0001e20000100a00 */
[----:B------:R1:W-:Y:S04]  /*3d8d0*/  STL.64 [R1+0x5a8], R14 ;  /* 0x0005a80e01007387 */ /* 0x0003e80000100a00 */
[----:B0-----:R-:W3:Y:S01]  /*3d8e0*/  LDL.LU.64 R12, [R1+0x18f0] ;  /* 0x0018f000010c7983 */ /* 0x001ee20000300a00 */
[----:B-1----:R-:W3:Y:S02]  /*3d8f0*/  LDL.LU.64 R14, [R1+0x18f8] ;  /* 0x0018f800010e7983 */ /* 0x002ee40000300a00 */
[----:B------:R0:W-:Y:S02]  /*3d900*/  STL.64 [R1+0x7378], R20 ;  /* 0x0073781401007387 */ /* 0x0001e40000100a00 */
[----:B0-----:R-:W4:Y:S01]  /*3d910*/  LDL.64 R20, [R1+0x150] ;  /* 0x0001500001147983 */ /* 0x001f220000100a00 */
[C---:B--2---:R-:W-:Y:S08]  /*3d920*/  HMMA.16816.F32 R24, R16.reuse, R24, R8 ;  /* 0x000000181018723c */ /* 0x044ff00000001808 */
[C---:B---3--:R-:W-:Y:S01]  /*3d930*/  HMMA.16816.F32 R12, R16.reuse, R4, R12 ;  /* 0x00000004100c723c */ /* 0x048fe2000000180c */
[----:B----4-:R0:W-:Y:S11]  /*3d940*/  STL.64 [R1+0x73d8], R20 ;  /* 0x0073d81401007387 */ /* 0x0101f60000100a00 */
[----:B------:R-:W-:Y:S11]  /*3d950*/  @!UPT UIADD3 URZ, URZ, URZ, URZ ;  /* 0x0000003f3f3ff290 */ /* 0x000ff6000fffe03f */
[----:B------:R1:W-:Y:S01]  /*3d960*/  STL.64 [R1+0x4a0], R12 ;  /* 0x0004a00c01007387 */ /* 0x0003e20000100a00 */
[----:B------:R2:W-:Y:S02]  /*3d970*/  STL.64 [R1+0x4a8], R14 ;  /* 0x0004a80e01007387 */ /* 0x0005e40000100a00 */
[----:B0-----:R-:W-:Y:S02]  /*3d980*/  IMAD.MOV.U32 R20, RZ, RZ, R2 ;  /* 0x000000ffff147224 */ /* 0x001fe400078e0002 */
[----:B------:R-:W-:Y:S02]  /*3d990*/  IMAD.MOV.U32 R21, RZ, RZ, R0 ;  /* 0x000000ffff157224 */ /* 0x000fe400078e0000 */
[----:B------:R-:W-:Y:S02]  /*3d9a0*/  IMAD.MOV.U32 R2, RZ, RZ, R4 ;  /* 0x000000ffff027224 */ /* 0x000fe400078e0004 */
[----:B------:R-:W-:Y:S02]  /*3d9b0*/  IMAD.MOV.U32 R0, RZ, RZ, R5 ;  /* 0x000000ffff007224 */ /* 0x000fe400078e0005 */
[----:B------:R-:W3:Y:S01]  /*3d9c0*/  LDL.LU.64 R4, [R1+0x4d0] ;  /* 0x0004d00001047983 */ /* 0x000ee20000300a00 */
[----:B------:R-:W3:Y:S03]  /*3d9d0*/  LDL.LU.64 R6, [R1+0x4d8] ;  /* 0x0004d80001067983 */ /* 0x000ee60000300a00 */
[----:B-1----:R-:W4:Y:S01]  /*3d9e0*/  LDL.LU.64 R12, [R1+0x4c0] ;  /* 0x0004c000010c7983 */ /* 0x002f220000300a00 */
[----:B--2---:R-:W4:Y:S02]  /*3d9f0*/  LDL.LU.64 R14, [R1+0x4c8] ;  /* 0x0004c800010e7983 */ /* 0x004f240000300a00 */
[----:B------:R-:W2:Y:S02]  /*3da00*/  LDL.LU.64 R10, [R1+0x7430] ;  /* 0x00743000010a7983 */ /* 0x000ea40000300a00 */
[----:B------:R-:W2:Y:S01]  /*3da10*/  LDL.LU.64 R8, [R1+0x7428] ;  /* 0x0074280001087983 */ /* 0x000ea20000300a00 */
        /* <DEDUP_REMOVED lines=9> */
[----:B0-----:R-:W2:Y:S01]  /*3dab0*/  LDL.LU.64 R26, [R1+0x7408] ;  /* 0x00740800011a7983 */ /* 0x001ea20000300a00 */
[----:B------:R-:W2:Y:S02]  /*3dac0*/  LDL.LU.64 R24, [R1+0x7400] ;  /* 0x0074000001187983 */ /* 0x000ea40000300a00 */
[C---:B--2---:R-:W-:Y:S11]  /*3dad0*/  HMMA.16816.F32 R8, R16.reuse, R24, R8 ;  /* 0x000000181008723c */ /* 0x044ff60000001808 */
[----:B------:R-:W-:Y:S11]  /*3dae0*/  @!UPT UIADD3 URZ, URZ, URZ, URZ ;  /* 0x0000003f3f3ff290 */ /* 0x000ff6000fffe03f */
[----:B------:R-:W-:Y:S01]  /*3daf0*/  @!UPT UIADD3 URZ, URZ, URZ, URZ ;  /* 0x0000003f3f3ff290 */ /* 0x000fe2000fffe03f */
[----:B------:R0:W-:Y:S01]  /*3db00*/  STL.64 [R1+0x470], R8 ;  /* 0x0004700801007387 */ /* 0x0001e20000100a00 */
[----:B------:R-:W-:Y:S03]  /*3db10*/  STL.64 [R1+0x478], R10 ;  /* 0x0004780a01007387 */ /* 0x000fe60000100a00 */
[----:B0-----:R-:W3:Y:S01]  /*3db20*/  LDL.LU.64 R8, [R1+0x73f8] ;  /* 0x0073f80001087983 */ /* 0x001ee20000300a00 */
[----:B------:R-:W-:Y:S02]  /*3db30*/  STL.64 [R1+0x7328], R26 ;  /* 0x0073281a01007387 */ /* 0x000fe40000100a00 */
[----:B------:R0:W-:Y:S02]  /*3db40*/  STL.64 [R1+0x7320], R24 ;  /* 0x0073201801007387 */ /* 0x0001e40000100a00 */
[----:B0-----:R-:W2:Y:S04]  /*3db50*/  LDL.64 R24, [R1+0x130] ;  /* 0x0001300001187983 */ /* 0x001ea80000100a00 */
[----:B--2---:R0:W-:Y:S04]  /*3db60*/  STL.64 [R1+0x73c8], R24 ;  /* 0x0073c81801007387 */ /* 0x0041e80000100a00 */
[----:B0-----:R-:W2:Y:S01]  /*3db70*/  LDL.64 R24, [R1+0x140] ;  /* 0x0001400001187983 */ /* 0x001ea20000100a00 */
[C---:B---3--:R-:W-:Y:S03]  /*3db80*/  HMMA.16816.F32 R4, R16.reuse, R8, R4 ;  /* 0x000000081004723c */ /* 0x048fe60000001804 */
[----:B--2---:R0:W-:Y:S04]  /*3db90*/  STL.64 [R1+0x73d0], R24 ;  /* 0x0073d01801007387 */ /* 0x0041e80000100a00 */
[----:B0-----:R-:W2:Y:S01]  /*3dba0*/  LDL.LU.64 R24, [R1+0xd60] ;  /* 0x000d600001187983 */ /* 0x001ea20000300a00 */
[----:B------:R-:W3:Y:S03]  /*3dbb0*/  LDL.LU.64 R26, [R1+0xd68] ;  /* 0x000d6800011a7983 */ /* 0x000ee60000300a00 */
[----:B---3--:R-:W-:Y:S01]  /*3dbc0*/  STL.64 [R1+0x73e8], R26 ;  /* 0x0073e81a01007387 */ /* 0x008fe20000100a00 */
[----:B--2---:R0:W-:Y:S03]  /*3dbd0*/  STL.64 [R1+0x73e0], R24 ;  /* 0x0073e01801007387 */ /* 0x0041e60000100a00 */
[----:B0-----:R-:W2:Y:S01]  /*3dbe0*/  LDL.LU.64 R24, [R1+0xe20] ;  /* 0x000e200001187983 */ /* 0x001ea20000300a00 */
[----:B------:R-:W2:Y:S07]  /*3dbf0*/  LDL.LU.64 R26, [R1+0xe28] ;  /* 0x000e2800011a7983 */ /* 0x000eae0000300a00 */
[----:B------:R0:W-:Y:S02]  /*3dc00*/  STL.64 [R1+0x460], R4 ;  /* 0x0004600401007387 */ /* 0x0001e40000100a00 */
[----:B------:R-:W-:Y:S01]  /*3dc10*/  STL.64 [R1+0x468], R6 ;  /* 0x0004680601007387 */ /* 0x000fe20000100a00 */
[----:B0-----:R-:W4:Y:S02]  /*3dc20*/  LDL.LU.64 R4, [R1+0x73f0] ;  /* 0x0073f00001047983 */ /* 0x001f240000300a00 */
[C---:B----4-:R-:W-:Y:S11]  /*3dc30*/  HMMA.16816.F32 R12, R16.reuse, R4, R12 ;  /* 0x00000004100c723c */ /* 0x050ff6000000180c */
[----:B------:R-:W-:Y:S11]  /*3dc40*/  @!UPT UIADD3 URZ, URZ, URZ, URZ ;  /* 0x0000003f3f3ff290 */ /* 0x000ff6000fffe03f */
[----:B------:R-:W-:Y:S01]  /*3dc50*/  @!UPT UIADD3 URZ, URZ, URZ, URZ ;  /* 0x0000003f3f3ff290 */ /* 0x000fe2000fffe03f */
[----:B------:R-:W-:Y:S01]  /*3dc60*/  STL.64 [R1+0x450], R12 ;  /* 0x0004500c01007387 */ /* 0x000fe20000100a00 */
[----:B------:R-:W-:Y:S02]  /*3dc70*/  STL.64 [R1+0x458], R14 ;  /* 0x0004580e01007387 */ /* 0x000fe40000100a00 */
[----:B------:R-:W0:Y:S01]  /*3dc80*/  LDSM.16.MT88.4 R12, [R28+0x300] ;  /* 0x000300001c0c783b */ /* 0x000e220000004200 */
[C---:B--2---:R-:W-:Y:S01]  /*3dc90*/  HMMA.16816.F32 R20, R16.reuse, R20, R24 ;  /* 0x000000141014723c */ /* 0x044fe20000001818 */
[----:B------:R-:W-:Y:S04]  /*3dca0*/  STL [R1+0x72ec], R28 ;  /* 0x0072ec1c01007387 */ /* 0x000fe80000100800 */
[----:B0-----:R-:W-:Y:S01]  /*3dcb0*/  STL.64 [R1+0x7228], R14 ;  /* 0x0072280e01007387 */ /* 0x001fe20000100a00 */
[----:B------:R0:W-:Y:S03]  /*3dcc0*/  STL.64 [R1+0x7220], R12 ;  /* 0x0072200c01007387 */ /* 0x0001e60000100a00 */
[----:B0-----:R-:W2:Y:S01]  /*3dcd0*/  LDL.LU.64 R12, [R1+0xd50] ;  /* 0x000d5000010c7983 */ /* 0x001ea20000300a00 */
[----:B------:R-:W2:Y:S02]  /*3dce0*/  LDL.LU.64 R14, [R1+0xd58] ;  /* 0x000d5800010e7983 */ /* 0x000ea40000300a00 */
[----:B------:R-:W3:Y:S02]  /*3dcf0*/  LDL.LU.64 R26, [R1+0x73e8] ;  /* 0x0073e800011a7983 */ /* 0x000ee40000300a00 */
[----:B------:R-:W3:Y:S09]  /*3dd00*/  LDL.LU.64 R24, [R1+0x73e0] ;  /* 0x0073e00001187983 */ /* 0x000ef20000300a00 */
[----:B------:R0:W-:Y:S01]  /*3dd10*/  STL.64 [R1+0xc50], R20 ;  /* 0x000c501401007387 */ /* 0x0001e20000100a00 */
[----:B------:R-:W-:Y:S03]  /*3dd20*/  STL.64 [R1+0xc58], R22 ;  /* 0x000c581601007387 */ /* 0x000fe60000100a00 */
[----:B0-----:R-:W3:Y:S02]  /*3dd30*/  LDL.LU.64 R20, [R1+0x73d8] ;  /* 0x0073d80001147983 */ /* 0x001ee40000300a00 */
[----:B---3--:R-:W-:Y:S01]  /*3dd40*/  HMMA.16816.F32 R24, R16, R20, R24 ;  /* 0x000000141018723c */ /* 0x008fe20000001818 */
[----:B------:R-:W-:-:S02]  /*3dd50*/  IMAD.MOV.U32 R7, RZ, RZ, R20 ;  /* 0x000000ffff077224 */ /* 0x000fc400078e0014 */
[----:B------:R-:W-:Y:S11]  /*3dd60*/  IMAD.MOV.U32 R6, RZ, RZ, R21 ;  /* 0x000000ffff067224 */ /* 0x000ff600078e0015 */
[----:B------:R-:W-:Y:S09]  /*3dd70*/  @!UPT UIADD3 URZ, URZ, URZ, URZ ;  /* 0x0000003f3f3ff290 */ /* 0x000ff2000fffe03f */
[----:B------:R0:W-:Y:S01]  /*3dd80*/  STL.64 [R1+0xc40], R24 ;  /* 0x000c401801007387 */ /* 0x0001e20000100a00 */
[----:B------:R-:W-:Y:S03]  /*3dd90*/  STL.64 [R1+0xc48], R26 ;  /* 0x000c481a01007387 */ /* 0x000fe60000100a00 */
[----:B0-----:R-:W2:Y:S01]  /*3dda0*/  LDL.LU.64 R24, [R1+0x73d0] ;  /* 0x0073d00001187983 */ /* 0x001ea20000300a00 */
[----:B------:R-:W3:Y:S03]  /*3ddb0*/  LDL.64 R20, [R1+0xf0] ;  /* 0x0000f00001147983 */ /* 0x000ee60000100a00 */
[----:B---3--:R0:W-:Y:S04]  /*3ddc0*/  STL.64 [R1+0x7388], R20 ;  /* 0x0073881401007387 */ /* 0x0081e80000100a00 */
[----:B0-----:R-:W3:Y:S01]  /*3ddd0*/  LDL.64 R20, [R1+0x100] ;  /* 0x0001000001147983 */ /* 0x001ee20000100a00 */
[----:B--2---:R-:W-:Y:S03]  /*3dde0*/  HMMA.16816.F32 R12, R16, R24, R12 ;  /* 0x00000018100c723c */ /* 0x004fe6000000180c */
[----:B---3--:R0:W-:Y:S04]  /*3ddf0*/  STL.64 [R1+0x7398], R20 ;  /* 0x0073981401007387 */ /* 0x0081e80000100a00 */
[----:B0-----:R-:W2:Y:S01]  /*3de00*/  LDL.64 R20, [R1+0x110] ;  /* 0x0001100001147983 */ /* 0x001ea20000100a00 */
[----:B------:R-:W-:-:S03]  /*3de10*/  IMAD.MOV.U32 R11, RZ, RZ, R25 ;  /* 0x000000ffff0b7224 */ /* 0x000fc600078e0019 */
[----:B--2---:R0:W-:Y:S04]  /*3de20*/  STL.64 [R1+0x73b0], R20 ;  /* 0x0073b01401007387 */ /* 0x0041e80000100a00 */
[----:B0-----:R-:W2:Y:S01]  /*3de30*/  LDL.64 R20, [R1+0x120] ;  /* 0x0001200001147983 */ /* 0x001ea20000100a00 */
[----:B------:R-:W-:Y:S02]  /*3de40*/  STL [R1+0x72e8], R6 ;  /* 0x0072e80601007387 */ /* 0x000fe40000100800 */
[----:B------:R-:W-:Y:S02]  /*3de50*/  STL [R1+0x72e4], R7 ;  /* 0x0072e40701007387 */ /* 0x000fe40000100800 */
[----:B------:R0:W-:Y:S02]  /*3de60*/  STL.64 [R1+0x7390], R4 ;  /* 0x0073900401007387 */ /* 0x0001e40000100a00 */
[----:B0-----:R-:W3:Y:S01]  /*3de70*/  LDL.LU.64 R4, [R1+0xd40] ;  /* 0x000d400001047983 */ /* 0x001ee20000300a00 */
[----:B------:R-:W3:Y:S02]  /*3de80*/  LDL.LU.64 R6, [R1+0xd48] ;  /* 0x000d480001067983 */ /* 0x000ee40000300a00 */
[----:B------:R0:W-:Y:S02]  /*3de90*/  STL.64 [R1+0xc30], R12 ;  /* 0x000c300c01007387 */ /* 0x0001e40000100a00 */
[----:B------:R-:W-:Y:S02]  /*3dea0*/  STL.64 [R1+0xc38], R14 ;  /* 0x000c380e01007387 */ /* 0x000fe40000100a00 */
[----:B0-----:R-:W-:-:S02]  /*3deb0*/  IMAD.MOV.U32 R12, RZ, RZ, R24 ;  /* 0x000000ffff0c7224 */ /* 0x001fc400078e0018 */
[----:B------:R-:W3:Y:S01]  /*3dec0*/  LDL.LU.64 R24, [R1+0x73c8] ;  /* 0x0073c80001187983 */ /* 0x000ee20000300a00 */
[----:B------:R-:W-:Y:S02]  /*3ded0*/  STL [R1+0x72f4], R11 ;  /* 0x0072f40b01007387 */ /* 0x000fe40000100800 */
[----:B------:R-:W-:Y:S02]  /*3dee0*/  STL.64 [R1+0x7380], R8 ;  /* 0x0073800801007387 */ /* 0x000fe40000100a00 */
[----:B------:R-:W-:Y:S01]  /*3def0*/  STL [R1+0x72f0], R12 ;  /* 0x0072f00c01007387 */ /* 0x000fe20000100800 */
[----:B---3--:R-:W-:Y:S11]  /*3df00*/  HMMA.16816.F32 R4, R16, R24, R4 ;  /* 0x000000181004723c */ /* 0x008ff60000001804 */
[----:B------:R-:W-:Y:S11]  /*3df10*/  @!UPT UIADD3 URZ, URZ, URZ, URZ ;  /* 0x0000003f3f3ff290 */ /* 0x000ff6000fffe03f */
[----:B------:R-:W-:Y:S01]  /*3df20*/  @!UPT UIADD3 URZ, URZ, URZ, URZ ;  /* 0x0000003f3f3ff290 */ /* 0x000fe2000fffe03f */
[----:B------:R0:W-:Y:S01]  /*3df30*/  STL.64 [R1+0xc20], R4 ;  /* 0x000c200401007387 */ /* 0x0001e20000100a00 */
[----:B------:R1:W-:Y:S03]  /*3df40*/  STL.64 [R1+0xc28], R6 ;  /* 0x000c280601007387 */ /* 0x0003e60000100a00 */
[----:B0-----:R-:W3:Y:S01]  /*3df50*/  LDL.LU.64 R4, [R1+0xd10] ;  /* 0x000d100001047983 */ /* 0x001ee20000300a00 */
[----:B-1----:R-:W4:Y:S03]  /*3df60*/  LDL.LU.64 R6, [R1+0xd18] ;  /* 0x000d180001067983 */ /* 0x002f260000300a00 */
[----:B----4-:R-:W-:Y:S01]  /*3df70*/  STL.64 [R1+0x73a8], R6 ;  /* 0x0073a80601007387 */ /* 0x010fe20000100a00 */
[----:B---3--:R0:W-:Y:S03]  /*3df80*/  STL.64 [R1+0x73a0], R4 ;  /* 0x0073a00401007387 */ /* 0x0081e60000100a00 */
[----:B0-----:R-:W3:Y:S01]  /*3df90*/  LDL.LU.64 R4, [R1+0xd20] ;  /* 0x000d200001047983 */ /* 0x001ee20000300a00 */
[----:B------:R-:W4:Y:S02]  /*3dfa0*/  LDL.LU.64 R6, [R1+0xd28] ;  /* 0x000d280001067983 */ /* 0x000f240000300a00 */
[----:B------:R-:W-:-:S02]  /*3dfb0*/  IMAD.MOV.U32 R14, RZ, RZ, R24 ;  /* 0x000000ffff0e7224 */ /* 0x000fc400078e0018 */
[----:B------:R-:W-:Y:S01]  /*3dfc0*/  IMAD.MOV.U32 R13, RZ, RZ, R25 ;  /* 0x000000ffff0d7224 */ /* 0x000fe200078e0019 */
[----:B----4-:R-:W-:Y:S01]  /*3dfd0*/  STL.64 [R1+0x73c0], R6 ;  /* 0x0073c00601007387 */ /* 0x010fe20000100a00 */
[----:B---3--:R0:W-:Y:S03]  /*3dfe0*/  STL.64 [R1+0x73b8], R4 ;  /* 0x0073b80401007387 */ /* 0x0081e60000100a00 */
[----:B0-----:R-:W2:Y:S01]  /*3dff0*/  LDL.LU.64 R4, [R1+0xd30] ;  /* 0x000d300001047983 */ /* 0x001ea20000300a00 */
[----:B------:R-:W2:Y:S02]  /*3e000*/  LDL.LU.64 R6, [R1+0xd38] ;  /* 0x000d380001067983 */ /* 0x000ea40000300a00 */
[----:B------:R-:W3:Y:S02]  /*3e010*/  LDL.64 R24, [R1] ;  /* 0x0000000001187983 */ /* 0x000ee40000100a00 */
[----:B---3--:R0:W-:Y:S04]  /*3e020*/  STL.64 [R1+0x7340], R24 ;  /* 0x0073401801007387 */ /* 0x0081e80000100a00 */
[----:B0-----:R-:W3:Y:S01]  /*3e030*/  LDL.64 R24, [R1+0x10] ;  /* 0x0000100001187983 */ /* 0x001ee20000100a00 */
[----:B--2---:R-:W-:Y:S03]  /*3e040*/  HMMA.16816.F32 R4, R16, R20, R4 ;  /* 0x000000141004723c */ /* 0x004fe60000001804 */
[----:B---3--:R0:W-:Y:S01]  /*3e050*/  STL.64 [R1+0x7348], R24 ;  /* 0x0073481801007387 */ /* 0x0081e20000100a00 */
[----:B------:R-:W2:Y:S02]  /*3e060*/  LDL.LU.64 R8, [R1+0xd00] ;  /* 0x000d000001087983 */ /* 0x000ea40000300a00 */
[----:B------:R-:W2:Y:S02]  /*3e070*/  LDL.LU.64 R10, [R1+0xd08] ;  /* 0x000d0800010a7983 */ /* 0x000ea40000300a00 */
[----:B0-----:R-:W-:-:S02]  /*3e080*/  IMAD.MOV.U32 R24, RZ, RZ, R2 ;  /* 0x000000ffff187224 */ /* 0x001fc400078e0002 */
[----:B------:R-:W-:-:S05]  /*3e090*/  IMAD.MOV.U32 R25, RZ, RZ, R0 ;  /* 0x000000ffff197224 */ /* 0x000fca00078e0000 */
[----:B------:R0:W-:Y:S01]  /*3e0a0*/  STL.64 [R1+0x7370], R24 ;  /* 0x0073701801007387 */ /* 0x0001e20000100a00 */
[----:B------:R-:W-:Y:S02]  /*3e0b0*/  IMAD.MOV.U32 R2, RZ, RZ, R20 ;  /* 0x000000ffff027224 */ /* 0x000fe400078e0014 */
[----:B------:R-:W-:Y:S01]  /*3e0c0*/  IMAD.MOV.U32 R0, RZ, RZ, R21 ;  /* 0x000000ffff007224 */ /* 0x000fe200078e0015 */
[----:B0-----:R-:W3:Y:S01]  /*3e0d0*/  LDL.64 R24, [R1+0xe0] ;  /* 0x0000e00001187983 */ /* 0x001ee20000100a00 */
[----:B------:R-:W-:Y:S03]  /*3e0e0*/  STL [R1+0x72f8], R14 ;  /* 0x0072f80e01007387 */ /* 0x000fe60000100800 */
[----:B------:R-:W-:Y:S02]  /*3e0f0*/  STL.64 [R1+0xc10], R4 ;  /* 0x000c100401007387 */ /* 0x000fe40000100a00 */
[----:B------:R0:W-:Y:S02]  /*3e100*/  STL.64 [R1+0xc18], R6 ;  /* 0x000c180601007387 */ /* 0x0001e40000100a00 */
[----:B0-----:R-:W4:Y:S01]  /*3e110*/  LDL.LU.64 R6, [R1+0x73c0] ;  /* 0x0073c00001067983 */ /* 0x001f220000300a00 */
[----:B------:R-:W4:Y:S02]  /*3e120*/  LDL.LU.64 R4, [R1+0x73b8] ;  /* 0x0073b80001047983 */ /* 0x000f240000300a00 */
[----:B------:R-:W4:Y:S02]  /*3e130*/  LDL.LU.64 R20, [R1+0x73b0] ;  /* 0x0073b00001147983 */ /* 0x000f240000300a00 */
[----:B----4-:R-:W-:Y:S01]  /*3e140*/  HMMA.16816.F32 R4, R16, R20, R4 ;  /* 0x000000141004723c */ /* 0x010fe20000001804 */
[----:B------:R-:W-:-:S02]  /*3e150*/  IMAD.MOV.U32 R29, RZ, RZ, R20 ;  /* 0x000000ffff1d7224 */ /* 0x000fc400078e0014 */
[----:B------:R-:W-:Y:S11]  /*3e160*/  IMAD.MOV.U32 R15, RZ, RZ, R21 ;  /* 0x000000ffff0f7224 */ /* 0x000ff600078e0015 */
[----:B------:R-:W-:Y:S09]  /*3e170*/  @!UPT UIADD3 URZ, URZ, URZ, URZ ;  /* 0x0000003f3f3ff290 */ /* 0x000ff2000fffe03f */
[----:B------:R-:W-:Y:S01]  /*3e180*/  STL.64 [R1+0xc00], R4 ;  /* 0x000c000401007387 */ /* 0x000fe20000100a00 */
[----:B------:R0:W-:Y:S03]  /*3e190*/  STL.64 [R1+0xc08], R6 ;  /* 0x000c080601007387 */ /* 0x0001e60000100a00 */
[----:B0-----:R-:W4:Y:S01]  /*3e1a0*/  LDL.LU.64 R6, [R1+0x73a8] ;  /* 0x0073a80001067983 */ /* 0x001f220000300a00 */
[----:B------:R-:W4:Y:S02]  /*3e1b0*/  LDL.LU.64 R4, [R1+0x73a0] ;  /* 0x0073a00001047983 */ /* 0x000f240000300a00 */
[----:B------:R-:W4:Y:S02]  /*3e1c0*/  LDL.LU.64 R20, [R1+0x7398] ;  /* 0x0073980001147983 */ /* 0x000f240000300a00 */
[C---:B----4-:R-:W-:Y:S11]  /*3e1d0*/  HMMA.16816.F32 R4, R16.reuse, R20, R4 ;  /* 0x000000141004723c */ /* 0x050ff60000001804 */
[----:B------:R-:W-:Y:S11]  /*3e1e0*/  @!UPT UIADD3 URZ, URZ, URZ, URZ ;  /* 0x0000003f3f3ff290 */ /* 0x000ff6000fffe03f */
[----:B------:R-:W-:Y:S01]  /*3e1f0*/  @!UPT UIADD3 URZ, URZ, URZ, URZ ;  /* 0x0000003f3f3ff290 */ /* 0x000fe2000fffe03f */
[----:B------:R0:W-:Y:S01]  /*3e200*/  STL.64 [R1+0xbf0], R4 ;  /* 0x000bf00401007387 */ /* 0x0001e20000100a00 */
[----:B------:R1:W-:Y:S03]  /*3e210*/  STL.64 [R1+0xbf8], R6 ;  /* 0x000bf80601007387 */ /* 0x0003e60000100a00 */
[----:B0-----:R-:W4:Y:S01]  /*3e220*/  LDL.LU.64 R4, [R1+0x7390] ;  /* 0x0073900001047983 */ /* 0x001f220000300a00 */
[----:B-1----:R-:W-:Y:S02]  /*3e230*/  IMAD.MOV.U32 R6, RZ, RZ, R20 ;  /* 0x000000ffff067224 */ /* 0x002fe400078e0014 */
[----:B------:R-:W-:Y:S02]  /*3e240*/  IMAD.MOV.U32 R7, RZ, RZ, R21 ;  /* 0x000000ffff077224 */ /* 0x000fe400078e0015 */
[----:B------:R-:W2:Y:S03]  /*3e250*/  LDL.LU.64 R20, [R1+0x7388] ;  /* 0x0073880001147983 */ /* 0x000ea60000300a00 */
[----:B------:R-:W-:Y:S01]  /*3e260*/  STL.64 [R1+0x7308], R6 ;  /* 0x0073080601007387 */ /* 0x000fe20000100a00 */
[----:B----4-:R0:W-:Y:S04]  /*3e270*/  STL.64 [R1+0x7300], R4 ;  /* 0x0073000401007387 */ /* 0x0101e80000100a00 */
[----:B0-----:R-:W4:Y:S01]  /*3e280*/  LDL.LU.64 R4, [R1+0xc60] ;  /* 0x000c600001047983 */ /* 0x001f220000300a00 */
[----:B------:R-:W4:Y:S01]  /*3e290*/  LDL.LU.64 R6, [R1+0xc68] ;  /* 0x000c680001067983 */ /* 0x000f220000300a00 */
[----:B--2---:R-:W-:Y:S01]  /*3e2a0*/  HMMA.16816.F32 R8, R16, R20, R8 ;  /* 0x000000141008723c */ /* 0x004fe20000001808 */
[----:B------:R-:W-:-:S02]  /*3e2b0*/  IMAD.MOV.U32 R12, RZ, RZ, R20 ;  /* 0x000000ffff0c7224 */ /* 0x000fc400078e0014 */
[----:B------:R-:W-:Y:S02]  /*3e2c0*/  IMAD.MOV.U32 R28, RZ, RZ, R21 ;  /* 0x000000ffff1c7224 */ /* 0x000fe400078e0015 */
[----:B---3--:R-:W-:Y:S11]  /*3e2d0*/  IMAD.MOV.U32 R14, RZ, RZ, R24 ;  /* 0x000000ffff0e7224 */ /* 0x008ff600078e0018 */
[----:B------:R-:W-:Y:S07]  /*3e2e0*/  @!UPT UIADD3 URZ, URZ, URZ, URZ ;  /* 0x0000003f3f3ff290 */ /* 0x000fee000fffe03f */
[----:B------:R0:W-:Y:S01]  /*3e2f0*/  STL.64 [R1+0xbe0], R8 ;  /* 0x000be00801007387 */ /* 0x0001e20000100a00 */
[----:B------:R1:W-:Y:S03]  /*3e300*/  STL.64 [R1+0xbe8], R10 ;  /* 0x000be80a01007387 */ /* 0x0003e60000100a00 */
[----:B0-----:R-:W2:Y:S01]  /*3e310*/  LDL.LU.64 R8, [R1+0x7380] ;  /* 0x0073800001087983 */ /* 0x001ea20000300a00 */
[----:B------:R-:W3:Y:S02]  /*3e320*/  LDL.LU.64 R20, [R1+0x7378] ;  /* 0x0073780001147983 */ /* 0x000ee40000300a00 */
[----:B-1----:R-:W-:Y:S01]  /*3e330*/  IMAD.MOV.U32 R11, RZ, RZ, R25 ;  /* 0x000000ffff0b7224 */ /* 0x002fe200078e0019 */
[C---:B----4-:R-:W-:Y:S11]  /*3e340*/  HMMA.16816.F32 R4, R16.reuse, R24, R4 ;  /* 0x000000181004723c */ /* 0x050ff60000001804 */
[----:B------:R-:W-:Y:S11]  /*3e350*/  @!UPT UIADD3 URZ, URZ, URZ, URZ ;  /* 0x0000003f3f3ff290 */ /* 0x000ff6000fffe03f */
[----:B------:R-:W-:Y:S01]  /*3e360*/  @!UPT UIADD3 URZ, URZ, URZ, URZ ;  /* 0x0000003f3f3ff290 */ /* 0x000fe2000fffe03f */
[----:B------:R-:W-:Y:S01]  /*3e370*/  STL.64 [R1+0xbd0], R4 ;  /* 0x000bd00401007387 */ /* 0x000fe20000100a00 */
[----:B------:R-:W-:Y:S02]  /*3e380*/  STL.64 [R1+0xbd8], R6 ;  /* 0x000bd80601007387 */ /* 0x000fe40000100a00 */
[----:B------:R-:W3:Y:S02]  /*3e390*/  LDL.LU.64 R24, [R1+0x4b0] ;  /* 0x0004b00001187983 */ /* 0x000ee40000300a00 */
[----:B------:R-:W3:Y:S01]  /*3e3a0*/  LDL.LU.64 R26, [R1+0x4b8] ;  /* 0x0004b800011a7983 */ /* 0x000ee20000300a00 */
[----:B------:R-:W-:Y:S01]  /*3e3b0*/  STL.64 [R1+0x7318], R14 ;  /* 0x0073180e01007387 */ /* 0x000fe20000100a00 */
[----:B------:R0:W-:Y:S03]  /*3e3c0*/  STL.64 [R1+0x7310], R12 ;  /* 0x0073100c01007387 */ /* 0x0001e60000100a00 */
[----:B0-----:R-:W4:Y:S01]  /*3e3d0*/  LDL.LU.64 R12, [R1+0x1840] ;  /* 0x00184000010c7983 */ /* 0x001f220000300a00 */
[----:B------:R-:W2:Y:S03]  /*3e3e0*/  LDL.LU.64 R14, [R1+0x1848] ;  /* 0x00184800010e7983 */ /* 0x000ea60000300a00 */
[----:B--2---:R-:W-:Y:S01]  /*3e3f0*/  STL.64 [R1+0x7338], R14 ;  /* 0x0073380e01007387 */ /* 0x004fe20000100a00 */
[----:B----4-:R0:W-:Y:S03]  /*3e400*/  STL.64 [R1+0x7330], R12 ;  /* 0x0073300c01007387 */ /* 0x0101e60000100a00 */
[----:B0-----:R-:W2:Y:S01]  /*3e410*/  LDL.LU.64 R12, [R1+0x1850] ;  /* 0x00185000010c7983 */ /* 0x001ea20000300a00 */
[----:B------:R-:W4:Y:S01]  /*3e420*/  LDL.LU.64 R14, [R1+0x1858] ;  /* 0x00185800010e7983 */ /* 0x000f220000300a00 */
[----:B---3--:R-:W-:Y:S01]  /*3e430*/  HMMA.16816.F32 R16, R16, R20, R24 ;  /* 0x000000141010723c */ /* 0x008fe20000001818 */
[----:B------:R-:W-:-:S02]  /*3e440*/  IMAD.MOV.U32 R10, RZ, RZ, R20 ;  /* 0x000000ffff0a7224 */ /* 0x000fc400078e0014 */
[----:B------:R-:W-:Y:S01]  /*3e450*/  IMAD.MOV.U32 R3, RZ, RZ, R21 ;  /* 0x000000ffff037224 */ /* 0x000fe200078e0015 */
[----:B----4-:R-:W-:Y:S01]  /*3e460*/  STL.64 [R1+0x7358], R14 ;  /* 0x0073580e01007387 */ /* 0x010fe20000100a00 */
[----:B--2---:R0:W-:Y:S03]  /*3e470*/  STL.64 [R1+0x7350], R12 ;  /* 0x0073500c01007387 */ /* 0x0041e60000100a00 */
[----:B0-----:R-:W2:Y:S01]  /*3e480*/  LDL.LU.64 R12, [R1+0x1870] ;  /* 0x00187000010c7983 */ /* 0x001ea20000300a00 */
[----:B------:R-:W2:Y:S02]  /*3e490*/  LDL.LU.64 R14, [R1+0x1878] ;  /* 0x00187800010e7983 */ /* 0x000ea40000300a00 */
[----:B------:R-:W3:Y:S02]  /*3e4a0*/  LDL.LU.64 R4, [R1+0x410] ;  /* 0x0004100001047983 */ /* 0x000ee40000300a00 */
[----:B------:R-:W3:Y:S01]  /*3e4b0*/  LDL.LU.64 R6, [R1+0x418] ;  /* 0x0004180001067983 */ /* 0x000ee20000300a00 */
[----:B------:R-:W2:Y:S09]  /*3e4c0*/  LDL.LU.64 R24, [R1+0x7370] ;  /* 0x0073700001187983 */ /* 0x000eb20000300a00 */
[----:B------:R0:W-:Y:S02]  /*3e4d0*/  STL.64 [R1+0x440], R16 ;  /* 0x0004401001007387 */ /* 0x0001e40000100a00 */
[----:B------:R1:W-:Y:S02]  /*3e4e0*/  STL.64 [R1+0x448], R18 ;  /* 0x0004481201007387 */ /* 0x0003e40000100a00 */
[----:B------:R-:W2:Y:S01]  /*3e4f0*/  LDL.LU.64 R22, [R1+0x7368] ;  /* 0x0073680001167983 */ /* 0x000ea20000300a00 */
[----:B------:R-:W2:Y:S04]  /*3e500*/  LDL.LU.64 R20, [R1+0x7360] ;  /* 0x0073600001147983 */ /* 0x000ea80000300a00 */
[----:B0-----:R-:W4:Y:S01]  /*3e510*/  LDL.LU.64 R16, [R1+0x1860] ;  /* 0x0018600001107983 */ /* 0x001f220000300a00 */
[----:B-1----:R-:W4:Y:S01]  /*3e520*/  LDL.LU.64 R18, [R1+0x1868] ;  /* 0x0018680001127983 */ /* 0x002f220000300a00 */
[C---:B--2---:R-:W-:Y:S02]  /*3e530*/  HMMA.16816.F32 R24, R20.reuse, R24, R12 ;  /* 0x000000181418723c */ /* 0x044fe4000000180c */
[----:B------:R-:W2:Y:S01]  /*3e540*/  LDL.LU.64 R14, [R1+0x7358] ;  /* 0x00735800010e7983 */ /* 0x000ea20000300a00 */
[----:B------:R-:W2:Y:S11]  /*3e550*/  LDL.LU.64 R12, [R1+0x7350] ;  /* 0x00735000010c7983 */ /* 0x000eb60000300a00 */
        /* <DEDUP_REMOVED lines=9> */
[----:B0-----:R-:W-:Y:S02]  /*3e5f0*/  IMAD.MOV.U32 R17, RZ, RZ, R24 ;  /* 0x000000ffff117224 */ /* 0x001fe400078e0018 */
[----:B------:R-:W-:Y:S02]  /*3e600*/  IMAD.MOV.U32 R16, RZ, RZ, R25 ;  /* 0x000000ffff107224 */ /* 0x000fe400078e0019 */
[----:B------:R-:W2:Y:S02]  /*3e610*/  LDL.LU.64 R24, [R1+0x7340] ;  /* 0x0073400001187983 */ /* 0x000ea40000300a00 */
[----:B--2---:R-:W-:Y:S01]  /*3e620*/  HMMA.16816.F32 R12, R20, R24, R12 ;  /* 0x00000018140c723c */ /* 0x004fe2000000180c */
[----:B-1----:R-:W-:-:S02]  /*3e630*/  IMAD.MOV.U32 R19, RZ, RZ, R24 ;  /* 0x000000ffff137224 */ /* 0x002fc400078e0018 */
[----:B------:R-:W-:Y:S11]  /*3e640*/  IMAD.MOV.U32 R18, RZ, RZ, R25 ;  /* 0x000000ffff127224 */ /* 0x000ff600078e0019 */
[----:B------:R-:W-:Y:S09]  /*3e650*/  @!UPT UIADD3 URZ, URZ, URZ, URZ ;  /* 0x0000003f3f3ff290 */ /* 0x000ff2000fffe03f */
[----:B------:R-:W-:Y:S01]  /*3e660*/  STL.64 [R1+0x380], R12 ;  /* 0x0003800c01007387 */ /* 0x000fe20000100a00 */
[----:B------:R0:W-:Y:S03]  /*3e670*/  STL.64 [R1+0x388], R14 ;  /* 0x0003880e01007387 */ /* 0x0001e60000100a00 */
[----:B0-----:R-:W2:Y:S01]  /*3e680*/  LDL.LU.64 R14, [R1+0x7338] ;  /* 0x00733800010e7983 */ /* 0x001ea20000300a00 */
[----:B------:R-:W2:Y:S02]  /*3e690*/  LDL.LU.64 R12, [R1+0x7330] ;  /* 0x00733000010c7983 */ /* 0x000ea40000300a00 */
[----:B------:R-:W4:Y:S02]  /*3e6a0*/  LDL.LU.64 R26, [R1+0x7328] ;  /* 0x00732800011a7983 */ /* 0x000f240000300a00 */
[----:B------:R-:W2:Y:S01]  /*3e6b0*/  LDL.LU.64 R24, [R1+0x7320] ;  /* 0x0073200001187983 */ /* 0x000ea20000300a00 */
[C---:B---3--:R-:W-:Y:S08]  /*3e6c0*/  HMMA.16816.F32 R4, R20.reuse, R8, R4 ;  /* 0x000000081404723c */ /* 0x048ff00000001804 */
[C---:B--2---:R-:W-:Y:S11]  /*3e6d0*/  HMMA.16816.F32 R12, R20.reuse, R24, R12 ;  /* 0x00000018140c723c */ /* 0x044ff6000000180c */
[----:B------:R-:W-:Y:S11]  /*3e6e0*/  @!UPT UIADD3 URZ, URZ, URZ, URZ ;  /* 0x0000003f3f3ff290 */ /* 0x000ff6000fffe03f */
[----:B------:R-:W-:Y:S01]  /*3e6f0*/  @!UPT UIADD3 URZ, URZ, URZ, URZ ;  /* 0x0000003f3f3ff290 */ /* 0x000fe2000fffe03f */
[----:B------:R-:W-:Y:S01]  /*3e700*/  STL.64 [R1+0x370], R12 ;  /* 0x0003700c01007387 */ /* 0x000fe20000100a00 */
[----:B------:R0:W-:Y:S03]  /*3e710*/  STL.64 [R1+0x378], R14 ;  /* 0x0003780e01007387 */ /* 0x0001e60000100a00 */
[----:B0-----:R-:W2:Y:S01]  /*3e720*/  LDL.LU.64 R14, [R1+0x7318] ;  /* 0x00731800010e7983 */ /* 0x001ea20000300a00 */
[----:B------:R-:W3:Y:S02]  /*3e730*/  LDL.LU.64 R12, [R1+0x7310] ;  /* 0x00731000010c7983 */ /* 0x000ee40000300a00 */
[----:B----4-:R-:W-:Y:S02]  /*3e740*/  STL.64 [R1+0x71f8], R26 ;  /* 0x0071f81a01007387 */ /* 0x010fe40000100a00 */
[----:B------:R0:W-:Y:S02]  /*3e750*/  STL.64 [R1+0x71f0], R24 ;  /* 0x0071f01801007387 */ /* 0x0001e40000100a00 */
[----:B0-----:R-:W4:Y:S01]  /*3e760*/  LDL.LU.64 R24, [R1+0x400] ;  /* 0x0004000001187983 */ /* 0x001f220000300a00 */
[----:B------:R-:W4:Y:S02]  /*3e770*/  LDL.LU.64 R26, [R1+0x408] ;  /* 0x00040800011a7983 */ /* 0x000f240000300a00 */
[----:B------:R-:W-:Y:S02]  /*3e780*/  STL.64 [R1+0x360], R4 ;  /* 0x0003600401007387 */ /* 0x000fe40000100a00 */
[----:B------:R0:W-:Y:S02]  /*3e790*/  STL.64 [R1+0x368], R6 ;  /* 0x0003680601007387 */ /* 0x0001e40000100a00 */
[----:B0-----:R-:W2:Y:S01]  /*3e7a0*/  LDL.LU.64 R6, [R1+0x7308] ;  /* 0x0073080001067983 */ /* 0x001ea20000300a00 */
[----:B------:R-:W4:Y:S02]  /*3e7b0*/  LDL.LU.64 R4, [R1+0x7300] ;  /* 0x0073000001047983 */ /* 0x000f240000300a00 */
[----:B----4-:R-:W-:Y:S11]  /*3e7c0*/  HMMA.16816.F32 R24, R20, R4, R24 ;  /* 0x000000041418723c */ /* 0x010ff60000001818 */
[----:B------:R-:W-:Y:S11]  /*3e7d0*/  @!UPT UIADD3 URZ, URZ, URZ, URZ ;  /* 0x0000003f3f3ff290 */ /* 0x000ff6000fffe03f */
[----:B------:R-:W-:Y:S01]  /*3e7e0*/  @!UPT UIADD3 URZ, URZ, URZ, URZ ;  /* 0x0000003f3f3ff290 */ /* 0x000fe2000fffe03f */
[----:B------:R0:W-:Y:S01]  /*3e7f0*/  STL.64 [R1+0x350], R24 ;  /* 0x0003501801007387 */ /* 0x0001e20000100a00 */
[----:B------:R-:W-:Y:S02]  /*3e800*/  STL.64 [R1+0x358], R26 ;  /* 0x0003581a01007387 */ /* 0x000fe40000100a00 */
[----:B0-----:R-:W-:Y:S02]  /*3e810*/  IMAD.MOV.U32 R24, RZ, RZ, R19 ;  /* 0x000000ffff187224 */ /* 0x001fe400078e0013 */
[----:B------:R-:W-:-:S05]  /*3e820*/  IMAD.MOV.U32 R25, RZ, RZ, R18 ;  /* 0x000000ffff197224 */ /* 0x000fca00078e0012 */
[----:B------:R0:W-:Y:S04]  /*3e830*/  STL.64 [R1+0x7210], R24 ;  /* 0x0072101801007387 */ /* 0x0001e80000100a00 */
[----:B0-----:R-:W4:Y:S04]  /*3e840*/  LDL.64 R24, [R1+0x20] ;  /* 0x0000200001187983 */ /* 0x001f280000100a00 */
[----:B----4-:R2:W-:Y:S02]  /*3e850*/  STL.64 [R1+0x7230], R24 ;  /* 0x0072301801007387 */ /* 0x0105e40000100a00 */
[----:B--2---:R-:W-:-:S02]  /*3e860*/  IMAD.MOV.U32 R24, RZ, RZ, R14 ;  /* 0x000000ffff187224 */ /* 0x004fc400078e000e */
[----:B------:R-:W-:Y:S01]  /*3e870*/  IMAD.MOV.U32 R25, RZ, RZ, R11 ;  /* 0x000000ffff197224 */ /* 0x000fe200078e000b */
[----:B------:R-:W2:Y:S01]  /*3e880*/  LDL.LU R14, [R1+0x72f8] ;  /* 0x0072f800010e7983 */ /* 0x000ea20000300800 */
[----:B------:R-:W4:Y:S03]  /*3e890*/  LDL.LU R11, [R1+0x72f4] ;  /* 0x0072f400010b7983 */ /* 0x000f260000300800 */
[----:B------:R3:W-:Y:S02]  /*3e8a0*/  STL.64 [R1+0x7240], R24 ;  /* 0x0072401801007387 */ /* 0x0007e40000100a00 */
[----:B---3--:R-:W-:Y:S02]  /*3e8b0*/  IMAD.MOV.U32 R24, RZ, RZ, R12 ;  /* 0x000000ffff187224 */ /* 0x008fe400078e000c */
[----:B------:R-:W-:Y:S01]  /*3e8c0*/  IMAD.MOV.U32 R25, RZ, RZ, R28 ;  /* 0x000000ffff197224 */ /* 0x000fe200078e001c */
[----:B------:R-:W3:Y:S01]  /*3e8d0*/  LDL.LU R12, [R1+0x72f0] ;  /* 0x0072f000010c7983 */ /* 0x000ee20000300800 */
[----:B------:R-:W2:Y:S03]  /*3e8e0*/  LDL.LU R28, [R1+0x72ec] ;  /* 0x0072ec00011c7983 */ /* 0x000ea60000300800 */
[----:B------:R-:W-:Y:S01]  /*3e8f0*/  STL.64 [R1+0x7258], R24 ;  /* 0x0072581801007387 */ /* 0x000fe20000100a00 */
[----:B------:R0:W-:Y:S02]  /*3e900*/  STL.64 [R1+0x71e8], R4 ;  /* 0x0071e80401007387 */ /* 0x0001e40000100a00 */
[----:B0-----:R-:W-:-:S02]  /*3e910*/  IMAD.MOV.U32 R4, RZ, RZ, R17 ;  /* 0x000000ffff047224 */ /* 0x001fc400078e0011 */
[----:B------:R-:W-:Y:S02]  /*3e920*/  IMAD.MOV.U32 R5, RZ, RZ, R16 ;  /* 0x000000ffff057224 */ /* 0x000fe400078e0010 */
[----:B------:R-:W-:Y:S02]  /*3e930*/  IMAD.MOV.U32 R24, RZ, RZ, R6 ;  /* 0x000000ffff187224 */ /* 0x000fe400078e0006 */
[----:B------:R-:W-:Y:S01]  /*3e940*/  IMAD.MOV.U32 R25, RZ, RZ, R7 ;  /* 0x000000ffff197224 */ /* 0x000fe200078e0007 */
[----:B------:R-:W3:Y:S01]  /*3e950*/  LDL.LU R6, [R1+0x72e8] ;  /* 0x0072e80001067983 */ /* 0x000ee20000300800 */
[----:B------:R-:W3:Y:S03]  /*3e960*/  LDL.LU R7, [R1+0x72e4] ;  /* 0x0072e40001077983 */ /* 0x000ee60000300800 */
[----:B------:R0:W-:Y:S02]  /*3e970*/  STL.64 [R1+0x7270], R24 ;  /* 0x0072701801007387 */ /* 0x0001e40000100a00 */
[----:B0-----:R-:W-:-:S02]  /*3e980*/  IMAD.MOV.U32 R24, RZ, RZ, R29 ;  /* 0x000000ffff187224 */ /* 0x001fc400078e001d */
[----:B------:R-:W-:Y:S01]  /*3e990*/  IMAD.MOV.U32 R25, RZ, RZ, R15 ;  /* 0x000000ffff197224 */ /* 0x000fe200078e000f */
[----:B------:R-:W3:Y:S04]  /*3e9a0*/  LDL.LU R29, [R1+0x72e0] ;  /* 0x0072e000011d7983 */ /* 0x000ee80000300800 */
[----:B------:R0:W-:Y:S04]  /*3e9b0*/  STL.64 [R1+0x7288], R24 ;  /* 0x0072881801007387 */ /* 0x0001e80000100a00 */
[----:B0-----:R-:W3:Y:S01]  /*3e9c0*/  LDL.64 R24, [R1+0x30] ;  /* 0x0000300001187983 */ /* 0x001ee20000100a00 */
[----:B------:R-:W-:Y:S03]  /*3e9d0*/  STL.64 [R1+0x7218], R4 ;  /* 0x0072180401007387 */ /* 0x000fe60000100a00 */
[----:B--2---:R-:W0:Y:S04]  /*3e9e0*/  LDSM.16.MT88.4 R16, [R28+0x380] ;  /* 0x000380001c10783b */ /* 0x004e280000004200 */
[----:B0-----:R-:W-:Y:S01]  /*3e9f0*/  STL.64 [R1+0x7168], R18 ;  /* 0x0071681201007387 */ /* 0x001fe20000100a00 */
[----:B------:R0:W-:Y:S02]  /*3ea00*/  STL.64 [R1+0x7160], R16 ;  /* 0x0071601001007387 */ /* 0x0001e40000100a00 */
[----:B0-----:R-:W-:-:S02]  /*3ea10*/  IMAD.MOV.U32 R16, RZ, RZ, R10 ;  /* 0x000000ffff107224 */ /* 0x001fc400078e000a */
[----:B------:R-:W-:-:S05]  /*3ea20*/  IMAD.MOV.U32 R17, RZ, RZ, R3 ;  /* 0x000000ffff117224 */ /* 0x000fca00078e0003 */
[----:B------:R0:W-:Y:S04]  /*3ea30*/  STL.64 [R1+0x7238], R16 ;  /* 0x0072381001007387 */ /* 0x0001e80000100a00 */
[----:B0-----:R-:W2:Y:S01]  /*3ea40*/  LDL.LU.64 R16, [R1+0xbb0] ;  /* 0x000bb00001107983 */ /* 0x001ea20000300a00 */
[----:B------:R-:W2:Y:S02]  /*3ea50*/  LDL.LU.64 R18, [R1+0xbb8] ;  /* 0x000bb80001127983 */ /* 0x000ea40000300a00 */
[----:B------:R-:W-:Y:S02]  /*3ea60*/  STL [R1+0x6b90], R28 ;  /* 0x006b901c01007387 */ /* 0x000fe40000100800 */
[----:B---3--:R-:W-:Y:S02]  /*3ea70*/  IMAD.MOV.U32 R10, RZ, RZ, R24 ;  /* 0x000000ffff0a7224 */ /* 0x008fe400078e0018 */
[----:B------:R-:W-:Y:S01]  /*3ea80*/  IMAD.MOV.U32 R3, RZ, RZ, R25 ;  /* 0x000000ffff037224 */ /* 0x000fe200078e0019 */
[----:B--2---:R-:W-:Y:S11]  /*3ea90*/  HMMA.16816.F32 R16, R20, R24, R16 ;  /* 0x000000181410723c */ /* 0x004ff60000001810 */
[----:B------:R-:W-:Y:S11]  /*3eaa0*/  @!UPT UIADD3 URZ, URZ, URZ, URZ ;  /* 0x0000003f3f3ff290 */ /* 0x000ff6000fffe03f */
[----:B------:R-:W-:Y:S01]  /*3eab0*/  @!UPT UIADD3 URZ, URZ, URZ, URZ ;  /* 0x0000003f3f3ff290 */ /* 0x000fe2000fffe03f */
[----:B------:R-:W-:Y:S01]  /*3eac0*/  STL.64 [R1+0xb40], R16 ;  /* 0x000b401001007387 */ /* 0x000fe20000100a00 */
[----:B------:R-:W-:Y:S02]  /*3ead0*/  STL.64 [R1+0xb48], R18 ;  /* 0x000b481201007387 */ /* 0x000fe40000100a00 */
[----:B------:R-:W2:Y:S02]  /*3eae0*/  LDL.LU.64 R24, [R1+0x8f0] ;  /* 0x0008f00001187983 */ /* 0x000ea40000300a00 */
[----:B------:R-:W3:Y:S02]  /*3eaf0*/  LDL.LU.64 R26, [R1+0x8f8] ;  /* 0x0008f800011a7983 */ /* 0x000ee40000300a00 */
[----:B---3--:R-:W-:Y:S01]  /*3eb00*/  STL.64 [R1+0x7298], R26 ;  /* 0x0072981a01007387 */ /* 0x008fe20000100a00 */
[----:B--2---:R0:W-:Y:S02]  /*3eb10*/  STL.64 [R1+0x7290], R24 ;  /* 0x0072901801007387 */ /* 0x0041e40000100a00 */
[----:B0-----:R-:W-:-:S02]  /*3eb20*/  IMAD.MOV.U32 R24, RZ, RZ, R14 ;  /* 0x000000ffff187224 */ /* 0x001fc400078e000e */
[----:B------:R-:W-:-:S05]  /*3eb30*/  IMAD.MOV.U32 R25, RZ, RZ, R13 ;  /* 0x000000ffff197224 */ /* 0x000fca00078e000d */
[----:B------:R0:W-:Y:S02]  /*3eb40*/  STL.64 [R1+0x72b0], R24 ;  /* 0x0072b01801007387 */ /* 0x0001e40000100a00 */
[----:B0-----:R-:W-:Y:S02]  /*3eb50*/  IMAD.MOV.U32 R24, RZ, RZ, R12 ;  /* 0x000000ffff187224 */ /* 0x001fe400078e000c */
[----:B----4-:R-:W-:-:S05]  /*3eb60*/  IMAD.MOV.U32 R25, RZ, RZ, R11 ;  /* 0x000000ffff197224 */ /* 0x010fca00078e000b */
[----:B------:R-:W-:Y:S01]  /*3eb70*/  STL.64 [R1+0x72c8], R24 ;  /* 0x0072c81801007387 */ /* 0x000fe20000100a00 */
[----:B------:R-:W2:Y:S02]  /*3eb80*/  LDL.LU.64 R16, [R1+0x830] ;  /* 0x0008300001107983 */ /* 0x000ea40000300a00 */
[----:B------:R-:W3:Y:S02]  /*3eb90*/  LDL.LU.64 R18, [R1+0x838] ;  /* 0x0008380001127983 */ /* 0x000ee40000300a00 */
[----:B---3--:R-:W-:Y:S01]  /*3eba0*/  STL.64 [R1+0x7250], R18 ;  /* 0x0072501201007387 */ /* 0x008fe20000100a00 */
[----:B--2---:R0:W-:Y:S03]  /*3ebb0*/  STL.64 [R1+0x7248], R16 ;  /* 0x0072481001007387 */ /* 0x0041e60000100a00 */
[----:B0-----:R-:W2:Y:S01]  /*3ebc0*/  LDL.LU.64 R16, [R1+0x8c0] ;  /* 0x0008c00001107983 */ /* 0x001ea20000300a00 */
[----:B------:R-:W3:Y:S03]  /*3ebd0*/  LDL.LU.64 R18, [R1+0x8c8] ;  /* 0x0008c80001127983 */ /* 0x000ee60000300a00 */
        /* <DEDUP_REMOVED lines=15> */
[----:B------:R-:W3:Y:S02]  /*3ecd0*/  LDL.LU.64 R18, [R1+0x918] ;  /* 0x0009180001127983 */ /* 0x000ee40000300a00 */
[----:B------:R-:W-:-:S02]  /*3ece0*/  IMAD.MOV.U32 R24, RZ, RZ, R7 ;  /* 0x000000ffff187224 */ /* 0x000fc400078e0007 */
[----:B------:R-:W-:Y:S01]  /*3ecf0*/  IMAD.MOV.U32 R25, RZ, RZ, R6 ;  /* 0x000000ffff197224 */ /* 0x000fe200078e0006 */
[----:B---3--:R-:W-:Y:S01]  /*3ed00*/  STL.64 [R1+0x72d8], R18 ;  /* 0x0072d81201007387 */ /* 0x008fe20000100a00 */
[----:B--2---:R0:W-:Y:S03]  /*3ed10*/  STL.64 [R1+0x72d0], R16 ;  /* 0x0072d01001007387 */ /* 0x0041e60000100a00 */
[----:B0-----:R-:W2:Y:S01]  /*3ed20*/  LDL.LU.64 R16, [R1+0xba0] ;  /* 0x000ba00001107983 */ /* 0x001ea20000300a00 */
[----:B------:R-:W2:Y:S02]  /*3ed30*/  LDL.LU.64 R18, [R1+0xba8] ;  /* 0x000ba80001127983 */ /* 0x000ea40000300a00 */
[----:B------:R-:W3:Y:S02]  /*3ed40*/  LDL.LU.64 R12, [R1+0x3f0] ;  /* 0x0003f000010c7983 */ /* 0x000ee40000300a00 */
[----:B------:R-:W3:Y:S01]  /*3ed50*/  LDL.LU.64 R14, [R1+0x3f8] ;  /* 0x0003f800010e7983 */ /* 0x000ee20000300a00 */
[----:B------:R-:W4:Y:S01]  /*3ed60*/  LDL.LU.64 R4, [R1+0x17f0] ;  /* 0x0017f00001047983 */ /* 0x000f220000300a00 */
[----:B------:R-:W4:Y:S02]  /*3ed70*/  LDL.LU.64 R6, [R1+0x17f8] ;  /* 0x0017f80001067983 */ /* 0x000f240000300a00 */
[----:B------:R-:W-:Y:S02]  /*3ed80*/  STL [R1+0x7208], R10 ;  /* 0x0072080a01007387 */ /* 0x000fe40000100800 */
[----:B------:R-:W-:Y:S01]  /*3ed90*/  STL.64 [R1+0x7200], R8 ;  /* 0x0072000801007387 */ /* 0x000fe20000100a00 */
        /* <DEDUP_REMOVED lines=14> */
[----:B--2---:R-:W-:Y:S02]  /*3ee80*/  HMMA.16816.F32 R24, R20, R24, R16 ;  /* 0x000000181418723c */ /* 0x004fe40000001810 */
[----:B------:R-:W2:Y:S01]  /*3ee90*/  LDL.LU.64 R18, [R1+0x72a8] ;  /* 0x0072a80001127983 */ /* 0x000ea20000300a00 */
[----:B------:R-:W2:Y:S11]  /*3eea0*/  LDL.LU.64 R16, [R1+0x72a0] ;  /* 0x0072a00001107983 */ /* 0x000eb60000300a00 */
[----:B------:R-:W-:Y:S09]  /*3eeb0*/  @!UPT UIADD3 URZ, URZ, URZ, URZ ;  /* 0x0000003f3f3ff290 */ /* 0x000ff2000fffe03f */
[----:B------:R-:W-:Y:S01]  /*3eec0*/  STL.64 [R1+0xb10], R24 ;  /* 0x000b101801007387 */ /* 0x000fe20000100a00 */
[----:B------:R0:W-:Y:S03]  /*3eed0*/  STL.64 [R1+0xb18], R26 ;  /* 0x000b181a01007387 */ /* 0x0001e60000100a00 */
[----:B0-----:R-:W2:Y:S01]  /*3eee0*/  LDL.LU.64 R26, [R1+0x7298] ;  /* 0x00729800011a7983 */ /* 0x001ea20000300a00 */
[----:B------:R-:W2:Y:S02]  /*3eef0*/  LDL.LU.64 R24, [R1+0x7290] ;  /* 0x0072900001187983 */ /* 0x000ea40000300a00 */
[----:B------:R-:W-:Y:S02]  /*3ef00*/  IMAD.MOV.U32 R8, RZ, RZ, R2 ;  /* 0x000000ffff087224 */ /* 0x000fe400078e0002 */
[----:B------:R-:W-:-:S07]  /*3ef10*/  IMAD.MOV.U32 R9, RZ, RZ, R0 ;  /* 0x000000ffff097224 */ /* 0x000fce00078e0000 */
[C---:B--2---:R-:W-:Y:S01]  /*3ef20*/  HMMA.16816.F32 R8, R20.reuse, R8, R24 ;  /* 0x000000081408723c */ /* 0x044fe20000001818 */
[----:B------:R-:W2:Y:S11]  /*3ef30*/  LDL.LU.64 R24, [R1+0x7288] ;  /* 0x0072880001187983 */ /* 0x000eb60000300a00 */
[----:B------:R-:W-:Y:S11]  /*3ef40*/  @!UPT UIADD3 URZ, URZ, URZ, URZ ;  /* 0x0000003f3f3ff290 */ /* 0x000ff6000fffe03f */
[----:B------:R0:W-:Y:S01]  /*3ef50*/  STL.64 [R1+0xb00], R8 ;  /* 0x000b000801007387 */ /* 0x0001e20000100a00 */
[----:B------:R1:W-:Y:S03]  /*3ef60*/  STL.64 [R1+0xb08], R10 ;  /* 0x000b080a01007387 */ /* 0x0003e60000100a00 */
[----:B0-----:R-:W3:Y:S01]  /*3ef70*/  LDL.LU.64 R8, [R1+0x17d0] ;  /* 0x0017d00001087983 */ /* 0x001ee20000300a00 */
[----:B-1----:R-:W3:Y:S01]  /*3ef80*/  LDL.LU.64 R10, [R1+0x17d8] ;  /* 0x0017d800010a7983 */ /* 0x002ee20000300a00 */
        /* <DEDUP_REMOVED lines=22> */
[----:B------:R-:W3:Y:S11]  /*3f0f0*/  LDL.LU.64 R16, [R1+0x7238] ;  /* 0x0072380001107983 */ /* 0x000ef60000300a00 */
[----:B------:R-:W-:Y:S10]  /*3f100*/  @!UPT UIADD3 URZ, URZ, URZ, URZ ;  /* 0x0000003f3f3ff290 */ /* 0x000ff4000fffe03f */
[----:B------:R0:W-:Y:S01]  /*3f110*/  STL.64 [R1+0xac0], R24 ;  /* 0x000ac01801007387 */ /* 0x0001e20000100a00 */
[----:B------:R-:W-:Y:S03]  /*3f120*/  STL.64 [R1+0xac8], R26 ;  /* 0x000ac81a01007387 */ /* 0x000fe60000100a00 */
[----:B0-----:R-:W2:Y:S01]  /*3f130*/  LDL.LU.64 R24, [R1+0x7230] ;  /* 0x0072300001187983 */ /* 0x001ea20000300a00 */
[----:B---3--:R-:W-:Y:S03]  /*3f140*/  HMMA.16816.F32 R20, R20, R16, R12 ;  /* 0x000000101414723c */ /* 0x008fe6000000180c */
[----:B------:R-:W4:Y:S01]  /*3f150*/  LDL.LU.64 R14, [R1+0x7228] ;  /* 0x00722800010e7983 */ /* 0x000f220000300a00 */
[----:B------:R-:W4:Y:S11]  /*3f160*/  LDL.LU.64 R12, [R1+0x7220] ;  /* 0x00722000010c7983 */ /* 0x000f360000300a00 */
[----:B------:R-:W-:Y:S08]  /*3f170*/  @!UPT UIADD3 URZ, URZ, URZ, URZ ;  /* 0x0000003f3f3ff290 */ /* 0x000ff0000fffe03f */
[----:B------:R0:W-:Y:S01]  /*3f180*/  STL.64 [R1+0x340], R20 ;  /* 0x0003401401007387 */ /* 0x0001e20000100a00 */
[----:B------:R1:W-:Y:S03]  /*3f190*/  STL.64 [R1+0x348], R22 ;  /* 0x0003481601007387 */ /* 0x0003e60000100a00 */
[----:B0-----:R-:W3:Y:S01]  /*3f1a0*/  LDL.LU.64 R20, [R1+0x17e0] ;  /* 0x0017e00001147983 */ /* 0x001ee20000300a00 */
[----:B-1----:R-:W3:Y:S02]  /*3f1b0*/  LDL.LU.64 R22, [R1+0x17e8] ;  /* 0x0017e80001167983 */ /* 0x002ee40000300a00 */
[----:B------:R0:W-:Y:S02]  /*3f1c0*/  STL.64 [R1+0x7178], R16 ;  /* 0x0071781001007387 */ /* 0x0001e40000100a00 */
[----:B--2---:R-:W-:Y:S02]  /*3f1d0*/  IMAD.MOV.U32 R2, RZ, RZ, R24 ;  /* 0x000000ffff027224 */ /* 0x004fe400078e0018 */
[----:B------:R-:W-:Y:S01]  /*3f1e0*/  IMAD.MOV.U32 R0, RZ, RZ, R25 ;  /* 0x000000ffff007224 */ /* 0x000fe200078e0019 */
[----:B0-----:R-:W2:Y:S01]  /*3f1f0*/  LDL.LU.64 R16, [R1+0x17c0] ;  /* 0x0017c00001107983 */ /* 0x001ea20000300a00 */
[----:B------:R-:W2:Y:S01]  /*3f200*/  LDL.LU.64 R18, [R1+0x17c8] ;  /* 0x0017c80001127983 */ /* 0x000ea20000300a00 */
[C---:B----4-:R-:W-:Y:S11]  /*3f210*/  HMMA.16816.F32 R4, R12.reuse, R24, R4 ;  /* 0x000000180c04723c */ /* 0x050ff60000001804 */
[----:B------:R-:W-:Y:S11]  /*3f220*/  @!UPT UIADD3 URZ, URZ, URZ, URZ ;  /* 0x0000003f3f3ff290 */ /* 0x000ff6000fffe03f */
[----:B------:R-:W-:Y:S01]  /*3f230*/  @!UPT UIADD3 URZ, URZ, URZ, URZ ;  /* 0x0000003f3f3ff290 */ /* 0x000fe2000fffe03f */
[----:B------:R0:W-:Y:S01]  /*3f240*/  STL.64 [R1+0x320], R4 ;  /* 0x0003200401007387 */ /* 0x0001e20000100a00 */
[----:B------:R1:W-:Y:S03]  /*3f250*/  STL.64 [R1+0x328], R6 ;  /* 0x0003280601007387 */ /* 0x0003e60000100a00 */
[----:B0-----:R-:W3:Y:S01]  /*3f260*/  LDL.LU.64 R4, [R1+0x7218] ;  /* 0x0072180001047983 */ /* 0x001ee20000300a00 */
[----:B------:R-:W4:Y:S01]  /*3f270*/  LDL.LU.64 R24, [R1+0x7210] ;  /* 0x0072100001187983 */ /* 0x000f220000300a00 */
[C---:B---3--:R-:W-:Y:S08]  /*3f280*/  HMMA.16816.F32 R20, R12.reuse, R4, R20 ;  /* 0x000000040c14723c */ /* 0x048ff00000001814 */
[C---:B----4-:R-:W-:Y:S01]  /*3f290*/  HMMA.16816.F32 R24, R12.reuse, R24, R8 ;  /* 0x000000180c18723c */ /* 0x050fe20000001808 */
[----:B------:R-:W3:Y:S01]  /*3f2a0*/  LDL.LU.64 R4, [R1+0x3e0] ;  /* 0x0003e00001047983 */ /* 0x000ee20000300a00 */
[----:B-1----:R-:W3:Y:S11]  /*3f2b0*/  LDL.LU.64 R6, [R1+0x3e8] ;  /* 0x0003e80001067983 */ /* 0x002ef60000300a00 */
[----:B------:R-:W-:Y:S02]  /*3f2c0*/  @!UPT UIADD3 URZ, URZ, URZ, URZ ;  /* 0x0000003f3f3ff290 */ /* 0x000fe4000fffe03f */
[----:B------:R0:W-:Y:S01]  /*3f2d0*/  STL.64 [R1+0x310], R20 ;  /* 0x0003101401007387 */ /* 0x0001e20000100a00 */
[----:B------:R1:W-:Y:S03]  /*3f2e0*/  STL.64 [R1+0x318], R22 ;  /* 0x0003181601007387 */ /* 0x0003e60000100a00 */
[----:B0-----:R-:W4:Y:S01]  /*3f2f0*/  LDL.LU.64 R20, [R1+0x3d0] ;  /* 0x0003d00001147983 */ /* 0x001f220000300a00 */
[----:B-1----:R-:W4:Y:S02]  /*3f300*/  LDL.LU.64 R22, [R1+0x3d8] ;  /* 0x0003d80001167983 */ /* 0x002f240000300a00 */
[----:B------:R-:W2:Y:S02]  /*3f310*/  LDL.LU R10, [R1+0x7208] ;  /* 0x00720800010a7983 */ /* 0x000ea40000300800 */
[----:B------:R-:W3:Y:S01]  /*3f320*/  LDL.LU.64 R8, [R1+0x7200] ;  /* 0x0072000001087983 */ /* 0x000ee20000300a00 */
        /* <DEDUP_REMOVED lines=8> */
[----:B------:R1:W-:Y:S03]  /*3f3b0*/  STL.64 [R1+0x2f8], R18 ;  /* 0x0002f81201007387 */ /* 0x0003e60000100a00 */
[----:B0-----:R-:W2:Y:S01]  /*3f3c0*/  LDL.LU.64 R16, [R1+0x800] ;  /* 0x0008000001107983 */ /* 0x001ea20000300a00 */
[----:B-1----:R-:W2:Y:S01]  /*3f3d0*/  LDL.LU.64 R18, [R1+0x808] ;  /* 0x0008080001127983 */ /* 0x002ea20000300a00 */
[----:B---3--:R-:W-:Y:S02]  /*3f3e0*/  HMMA.16816.F32 R4, R12, R8, R4 ;  /* 0x000000080c04723c */ /* 0x008fe40000001804 */
[----:B--2---:R-:W-:Y:S01]  /*3f3f0*/  STL.64 [R1+0x71d8], R18 ;  /* 0x0071d81201007387 */ /* 0x004fe20000100a00 */
[----:B------:R-:W-:Y:S02]  /*3f400*/  STL.64 [R1+0x71d0], R16 ;  /* 0x0071d01001007387 */ /* 0x000fe40000100a00 */
[----:B------:R-:W-:Y:S02]  /*3f410*/  STL.64 [R1+0x7130], R26 ;  /* 0x0071301a01007387 */ /* 0x000fe40000100a00 */
[----:B------:R0:W-:Y:S02]  /*3f420*/  STL.64 [R1+0x7128], R24 ;  /* 0x0071281801007387 */ /* 0x0001e40000100a00 */
[----:B0-----:R-:W2:Y:S04]  /*3f430*/  LDL.64 R24, [R1+0x150] ;  /* 0x0001500001187983 */ /* 0x001ea80000100a00 */
[----:B--2---:R0:W-:Y:S04]  /*3f440*/  STL.64 [R1+0x71e0], R24 ;  /* 0x0071e01801007387 */ /* 0x0041e80000100a00 */
[----:B0-----:R-:W2:Y:S01]  /*3f450*/  LDL.LU.64 R24, [R1+0x820] ;  /* 0x0008200001187983 */ /* 0x001ea20000300a00 */
[----:B------:R-:W2:Y:S05]  /*3f460*/  LDL.LU.64 R26, [R1+0x828] ;  /* 0x00082800011a7983 */ /* 0x000eaa0000300a00 */
[----:B------:R0:W-:Y:S02]  /*3f470*/  STL.64 [R1+0x2e0], R4 ;  /* 0x0002e00401007387 */ /* 0x0001e40000100a00 */
[----:B------:R-:W-:Y:S01]  /*3f480*/  STL.64 [R1+0x2e8], R6 ;  /* 0x0002e80601007387 */ /* 0x000fe20000100a00 */
[----:B0-----:R-:W4:Y:S01]  /*3f490*/  LDL.LU.64 R4, [R1+0x71e8] ;  /* 0x0071e80001047983 */ /* 0x001f220000300a00 */
[----:B------:R-:W-:-:S02]  /*3f4a0*/  IMAD.MOV.U32 R16, RZ, RZ, R10 ;  /* 0x000000ffff107224 */ /* 0x000fc400078e000a */
[----:B------:R4:W-:Y:S02]  /*3f4b0*/  STL.64 [R1+0x7180], R8 ;  /* 0x0071800801007387 */ /* 0x0009e40000100a00 */
[----:B----4-:R-:W-:Y:S01]  /*3f4c0*/  HMMA.16816.F32 R8, R12, R4, R20 ;  /* 0x000000040c08723c */ /* 0x010fe20000001814 */
[----:B------:R0:W-:Y:S04]  /*3f4d0*/  STL.64 [R1+0x71c8], R4 ;  /* 0x0071c80401007387 */ /* 0x0001e80000100a00 */
[----:B------:R-:W1:Y:S04]  /*3f4e0*/  LDSM.16.MT88.4 R20, [R29] ;  /* 0x000000001d14783b */ /* 0x000e680000004200 */
[----:B0-----:R-:W3:Y:S11]  /*3f4f0*/  LDL.64 R4, [R1+0x130] ;  /* 0x0001300001047983 */ /* 0x001ef60000100a00 */
[----:B------:R-:W-:Y:S03]  /*3f500*/  @!UPT UIADD3 URZ, URZ, URZ, URZ ;  /* 0x0000003f3f3ff290 */ /* 0x000fe6000fffe03f */
[----:B------:R0:W-:Y:S01]  /*3f510*/  STL.64 [R1+0x2d0], R8 ;  /* 0x0002d00801007387 */ /* 0x0001e20000100a00 */
[----:B------:R-:W-:Y:S03]  /*3f520*/  STL.64 [R1+0x2d8], R10 ;  /* 0x0002d80a01007387 */ /* 0x000fe60000100a00 */
[----:B0-----:R-:W4:Y:S01]  /*3f530*/  LDL.64 R8, [R1+0x100] ;  /* 0x0001000001087983 */ /* 0x001f220000100a00 */
[----:B------:R-:W-:-:S07]  /*3f540*/  IMAD.MOV.U32 R17, RZ, RZ, R3 ;  /* 0x000000ffff117224 */ /* 0x000fce00078e0003 */
[C---:B--2---:R-:W-:Y:S01]  /*3f550*/  HMMA.16816.F32 R16, R12.reuse, R16, R24 ;  /* 0x000000100c10723c */ /* 0x044fe20000001818 */
[----:B----4-:R0:W-:Y:S04]  /*3f560*/  STL.64 [R1+0x71a0], R8 ;  /* 0x0071a00801007387 */ /* 0x0101e80000100a00 */
[----:B0-----:R-:W2:Y:S01]  /*3f570*/  LDL.LU.64 R8, [R1+0x810] ;  /* 0x0008100001087983 */ /* 0x001ea20000300a00 */
[----:B------:R-:W2:Y:S02]  /*3f580*/  LDL.LU.64 R10, [R1+0x818] ;  /* 0x00081800010a7983 */ /* 0x000ea40000300a00 */
[----:B------:R-:W-:Y:S02]  /*3f590*/  STL [R1+0x7110], R29 ;  /* 0x0071101d01007387 */ /* 0x000fe40000100800 */
[----:B-1----:R-:W-:Y:S01]  /*3f5a0*/  STL.64 [R1+0x7088], R22 ;  /* 0x0070881601007387 */ /* 0x002fe20000100a00 */
[----:B------:R0:W-:Y:S04]  /*3f5b0*/  STL.64 [R1+0x7080], R20 ;  /* 0x0070801401007387 */ /* 0x0001e80000100a00 */
[----:B0-----:R-:W4:Y:S01]  /*3f5c0*/  LDL.64 R20, [R1+0x140] ;  /* 0x0001400001147983 */ /* 0x001f220000100a00 */
[----:B------:R-:W2:Y:S07]  /*3f5d0*/  LDL.LU.64 R24, [R1+0x71e0] ;  /* 0x0071e00001187983 */ /* 0x000eae0000300a00 */
[----:B------:R-:W-:Y:S02]  /*3f5e0*/  STL.64 [R1+0x9c0], R16 ;  /* 0x0009c01001007387 */ /* 0x000fe40000100a00 */
[----:B------:R0:W-:Y:S02]  /*3f5f0*/  STL.64 [R1+0x9c8], R18 ;  /* 0x0009c81201007387 */ /* 0x0001e40000100a00 */
[----:B0-----:R-:W4:Y:S01]  /*3f600*/  LDL.LU.64 R18, [R1+0x71d8] ;  /* 0x0071d80001127983 */ /* 0x001f220000300a00 */
[----:B------:R-:W4:Y:S01]  /*3f610*/  LDL.LU.64 R16, [R1+0x71d0] ;  /* 0x0071d00001107983 */ /* 0x000f220000300a00 */
[C---:B--2---:R-:W-:Y:S01]  /*3f620*/  HMMA.16816.F32 R8, R12.reuse, R24, R8 ;  /* 0x000000180c08723c */ /* 0x044fe20000001808 */
[----:B------:R-:W-:Y:S11]  /*3f630*/  IMAD.MOV.U32 R29, RZ, RZ, R25 ;  /* 0x000000ffff1d7224 */ /* 0x000ff600078e0019 */
[----:B------:R-:W-:Y:S11]  /*3f640*/  @!UPT UIADD3 URZ, URZ, URZ, URZ ;  /* 0x0000003f3f3ff290 */ /* 0x000ff6000fffe03f */
[----:B------:R-:W-:Y:S01]  /*3f650*/  STL.64 [R1+0x9b0], R8 ;  /* 0x0009b00801007387 */ /* 0x000fe20000100a00 */
[----:B------:R4:W-:Y:S02]  /*3f660*/  STL.64 [R1+0x9b8], R10 ;  /* 0x0009b80a01007387 */ /* 0x0009e40000100a00 */
[----:B------:R-:W2:Y:S01]  /*3f670*/  LDL.64 R24, [R1] ;  /* 0x0000000001187983 */ /* 0x000ea20000100a00 */
[----:B----4-:R-:W-:Y:S01]  /*3f680*/  HMMA.16816.F32 R8, R12, R20, R16 ;  /* 0x000000140c08723c */ /* 0x010fe20000001810 */
[----:B--2---:R0:W-:Y:S11]  /*3f690*/  STL.64 [R1+0x7140], R24 ;  /* 0x0071401801007387 */ /* 0x0041f60000100a00 */
[----:B------:R-:W-:Y:S11]  /*3f6a0*/  @!UPT UIADD3 URZ, URZ, URZ, URZ ;  /* 0x0000003f3f3ff290 */ /* 0x000ff6000fffe03f */
[----:B------:R1:W-:Y:S02]  /*3f6b0*/  STL.64 [R1+0x9a0], R8 ;  /* 0x0009a00801007387 */ /* 0x0003e40000100a00 */
[----:B------:R2:W-:Y:S01]  /*3f6c0*/  STL.64 [R1+0x9a8], R10 ;  /* 0x0009a80a01007387 */ /* 0x0005e20000100a00 */
[----:B0-----:R-:W4:Y:S04]  /*3f6d0*/  LDL.64 R24, [R1+0x10] ;  /* 0x0000100001187983 */ /* 0x001f280000100a00 */
[----:B----4-:R-:W-:Y:S01]  /*3f6e0*/  STL.64 [R1+0x7148], R24 ;  /* 0x0071481801007387 */ /* 0x010fe20000100a00 */
[----:B-1----:R-:W4:Y:S02]  /*3f6f0*/  LDL.LU.64 R8, [R1+0x750] ;  /* 0x0007500001087983 */ /* 0x002f240000300a00 */
[----:B--2---:R-:W2:Y:S02]  /*3f700*/  LDL.LU.64 R10, [R1+0x758] ;  /* 0x00075800010a7983 */ /* 0x004ea40000300a00 */
[----:B--2---:R-:W-:Y:S01]  /*3f710*/  STL.64 [R1+0x71b0], R10 ;  /* 0x0071b00a01007387 */ /* 0x004fe20000100a00 */
[----:B----4-:R0:W-:Y:S02]  /*3f720*/  STL.64 [R1+0x71a8], R8 ;  /* 0x0071a80801007387 */ /* 0x0101e40000100a00 */
[----:B------:R-:W2:Y:S01]  /*3f730*/  LDL.64 R16, [R1+0xe0] ;  /* 0x0000e00001107983 */ /* 0x000ea20000100a00 */
[----:B0-----:R-:W4:Y:S04]  /*3f740*/  LDL.64 R8, [R1+0x120] ;  /* 0x0001200001087983 */ /* 0x001f280000100a00 */
[----:B--2---:R0:W-:Y:S04]  /*3f750*/  STL.64 [R1+0x7188], R16 ;  /* 0x0071881001007387 */ /* 0x0041e80000100a00 */
[----:B0-----:R-:W2:Y:S01]  /*3f760*/  LDL.LU.64 R16, [R1+0x730] ;  /* 0x0007300001107983 */ /* 0x001ea20000300a00 */
[----:B------:R-:W2:Y:S03]  /*3f770*/  LDL.LU.64 R18, [R1+0x738] ;  /* 0x0007380001127983 */ /* 0x000ea60000300a00 */
[----:B--2---:R-:W-:Y:S01]  /*3f780*/  STL.64 [R1+0x7198], R18 ;  /* 0x0071981201007387 */ /* 0x004fe20000100a00 */
[----:B------:R0:W-:Y:S03]  /*3f790*/  STL.64 [R1+0x7190], R16 ;  /* 0x0071901001007387 */ /* 0x0001e60000100a00 */
[----:B0-----:R-:W2:Y:S01]  /*3f7a0*/  LDL.LU.64 R16, [R1+0x740] ;  /* 0x0007400001107983 */ /* 0x001ea20000300a00 */
[----:B------:R-:W2:Y:S02]  /*3f7b0*/  LDL.LU.64 R18, [R1+0x748] ;  /* 0x0007480001127983 */ /* 0x000ea40000300a00 */
[----:B------:R-:W-:-:S02]  /*3f7c0*/  IMAD.MOV.U32 R24, RZ, RZ, R2 ;  /* 0x000000ffff187224 */ /* 0x000fc400078e0002 */
[----:B------:R-:W-:Y:S01]  /*3f7d0*/  IMAD.MOV.U32 R25, RZ, RZ, R0 ;  /* 0x000000ffff197224 */ /* 0x000fe200078e0000 */
[----:B--2---:R-:W-:Y:S01]  /*3f7e0*/  STL.64 [R1+0x71c0], R18 ;  /* 0x0071c01201007387 */ /* 0x004fe20000100a00 */
[----:B------:R0:W-:Y:S03]  /*3f7f0*/  STL.64 [R1+0x71b8], R16 ;  /* 0x0071b81001007387 */ /* 0x0001e60000100a00 */
[----:B0-----:R-:W2:Y:S01]  /*3f800*/  LDL.LU.64 R16, [R1+0x7e0] ;  /* 0x0007e00001107983 */ /* 0x001ea20000300a00 */
[----:B------:R-:W2:Y:S02]  /*3f810*/  LDL.LU.64 R18, [R1+0x7e8] ;  /* 0x0007e80001127983 */ /* 0x000ea40000300a00 */
[----:B------:R0:W-:Y:S02]  /*3f820*/  STL.64 [R1+0x7170], R24 ;  /* 0x0071701801007387 */ /* 0x0001e40000100a00 */
[----:B0-----:R-:W2:Y:S01]  /*3f830*/  LDL.64 R24, [R1+0xf0] ;  /* 0x0000f00001187983 */ /* 0x001ea20000100a00 */
[----:B------:R0:W-:Y:S03]  /*3f840*/  STL.64 [R1+0x70f8], R20 ;  /* 0x0070f81401007387 */ /* 0x0001e60000100a00 */
[----:B0-----:R-:W2:Y:S01]  /*3f850*/  LDL.LU.64 R20, [R1+0x7f0] ;  /* 0x0007f00001147983 */ /* 0x001ea20000300a00 */
[----:B------:R-:W2:Y:S02]  /*3f860*/  LDL.LU.64 R22, [R1+0x7f8] ;  /* 0x0007f80001167983 */ /* 0x000ea40000300a00 */
[----:B---3--:R-:W-:-:S02]  /*3f870*/  IMAD.MOV.U32 R7, RZ, RZ, R5 ;  /* 0x000000ffff077224 */ /* 0x008fc400078e0005 */
[----:B----4-:R-:W-:Y:S02]  /*3f880*/  IMAD.MOV.U32 R2, RZ, RZ, R8 ;  /* 0x000000ffff027224 */ /* 0x010fe400078e0008 */
[----:B------:R-:W-:Y:S01]  /*3f890*/  IMAD.MOV.U32 R0, RZ, RZ, R9 ;  /* 0x000000ffff007224 */ /* 0x000fe200078e0009 */
[C---:B--2---:R-:W-:Y:S08]  /*3f8a0*/  HMMA.16816.F32 R16, R12.reuse, R8, R16 ;  /* 0x000000080c10723c */ /* 0x044ff00000001810 */
[C---:B------:R-:W-:Y:S11]  /*3f8b0*/  HMMA.16816.F32 R20, R12.reuse, R4, R20 ;  /* 0x000000040c14723c */ /* 0x040ff60000001814 */
[----:B------:R-:W-:Y:S11]  /*3f8c0*/  @!UPT UIADD3 URZ, URZ, URZ, URZ ;  /* 0x0000003f3f3ff290 */ /* 0x000ff6000fffe03f */
[----:B------:R-:W-:Y:S01]  /*3f8d0*/  @!UPT UIADD3 URZ, URZ, URZ, URZ ;  /* 0x0000003f3f3ff290 */ /* 0x000fe2000fffe03f */
[----:B------:R-:W-:Y:S01]  /*3f8e0*/  STL.64 [R1+0x990], R20 ;  /* 0x0009901401007387 */ /* 0x000fe20000100a00 */
[----:B------:R0:W-:Y:S02]  /*3f8f0*/  STL.64 [R1+0x998], R22 ;  /* 0x0009981601007387 */ /* 0x0001e40000100a00 */
[----:B0-----:R-:W-:Y:S02]  /*3f900*/  IMAD.MOV.U32 R22, RZ, RZ, R4 ;  /* 0x000000ffff167224 */ /* 0x001fe400078e0004 */
[----:B------:R-:W2:Y:S01]  /*3f910*/  LDL.LU.64 R4, [R1+0x71c8] ;  /* 0x0071c80001047983 */ /* 0x000ea20000300a00 */
[----:B------:R-:W-:Y:S02]  /*3f920*/  STL [R1+0x710c], R7 ;  /* 0x00710c0701007387 */ /* 0x000fe40000100800 */
[----:B------:R-:W-:Y:S02]  /*3f930*/  STL [R1+0x7108], R22 ;  /* 0x0071081601007387 */ /* 0x000fe40000100800 */
[----:B------:R-:W3:Y:S01]  /*3f940*/  LDL.64 R20, [R1+0x110] ;  /* 0x0001100001147983 */ /* 0x000ee20000100a00 */
[----:B------:R-:W-:Y:S01]  /*3f950*/  STL.64 [R1+0x980], R16 ;  /* 0x0009801001007387 */ /* 0x000fe20000100a00 */
[----:B------:R0:W-:Y:S03]  /*3f960*/  STL.64 [R1+0x988], R18 ;  /* 0x0009881201007387 */ /* 0x0001e60000100a00 */
[----:B0-----:R-:W4:Y:S01]  /*3f970*/  LDL.LU.64 R18, [R1+0x71c0] ;  /* 0x0071c00001127983 */ /* 0x001f220000300a00 */
[----:B------:R-:W4:Y:S02]  /*3f980*/  LDL.LU.64 R16, [R1+0x71b8] ;  /* 0x0071b80001107983 */ /* 0x000f240000300a00 */
[----:B------:R-:W3:Y:S02]  /*3f990*/  LDL.LU.64 R10, [R1+0x71b0] ;  /* 0x0071b000010a7983 */ /* 0x000ee40000300a00 */
[----:B------:R-:W3:Y:S02]  /*3f9a0*/  LDL.LU.64 R8, [R1+0x71a8] ;  /* 0x0071a80001087983 */ /* 0x000ee40000300a00 */
[C---:B---3--:R-:W-:Y:S11]  /*3f9b0*/  HMMA.16816.F32 R8, R12.reuse, R20, R8 ;  /* 0x000000140c08723c */ /* 0x048ff60000001808 */
[----:B------:R-:W-:Y:S11]  /*3f9c0*/  @!UPT UIADD3 URZ, URZ, URZ, URZ ;  /* 0x0000003f3f3ff290 */ /* 0x000ff6000fffe03f */
[----:B------:R-:W-:Y:S01]  /*3f9d0*/  @!UPT UIADD3 URZ, URZ, URZ, URZ ;  /* 0x0000003f3f3ff290 */ /* 0x000fe2000fffe03f */
[----:B------:R0:W-:Y:S01]  /*3f9e0*/  STL.64 [R1+0x970], R8 ;  /* 0x0009700801007387 */ /* 0x0001e20000100a00 */
[----:B------:R-:W-:Y:S03]  /*3f9f0*/  STL.64 [R1+0x978], R10 ;  /* 0x0009780a01007387 */ /* 0x000fe60000100a00 */
[----:B0-----:R-:W4:Y:S02]  /*3fa00*/  LDL.LU.64 R8, [R1+0x71a0] ;  /* 0x0071a00001087983 */ /* 0x001f240000300a00 */
[----:B----4-:R-:W-:Y:S11]  /*3fa10*/  HMMA.16816.F32 R16, R12, R8, R16 ;  /* 0x000000080c10723c */ /* 0x010ff60000001810 */
[----:B------:R-:W-:Y:S11]  /*3fa20*/  @!UPT UIADD3 URZ, URZ, URZ, URZ ;  /* 0x0000003f3f3ff290 */ /* 0x000ff6000fffe03f */
[----:B------:R-:W-:Y:S01]  /*3fa30*/  @!UPT UIADD3 URZ, URZ, URZ, URZ ;  /* 0x0000003f3f3ff290 */ /* 0x000fe2000fffe03f */
[----:B------:R-:W-:Y:S01]  /*3fa40*/  STL.64 [R1+0x960], R16 ;  /* 0x0009601001007387 */ /* 0x000fe20000100a00 */
[----:B------:R0:W-:Y:S03]  /*3fa50*/  STL.64 [R1+0x968], R18 ;  /* 0x0009681201007387 */ /* 0x0001e60000100a00 */
[----:B0-----:R-:W3:Y:S01]  /*3fa60*/  LDL.LU.64 R18, [R1+0x7198] ;  /* 0x0071980001127983 */ /* 0x001ee20000300a00 */
[----:B------:R-:W3:Y:S02]  /*3fa70*/  LDL.LU.64 R16, [R1+0x7190] ;  /* 0x0071900001107983 */ /* 0x000ee40000300a00 */
[----:B------:R-:W-:Y:S02]  /*3fa80*/  IMAD.MOV.U32 R6, RZ, RZ, R8 ;  /* 0x000000ffff067224 */ /* 0x000fe400078e0008 */
[----:B------:R-:W-:Y:S02]  /*3fa90*/  IMAD.MOV.U32 R3, RZ, RZ, R9 ;  /* 0x000000ffff037224 */ /* 0x000fe400078e0009 */
[----:B------:R-:W4:Y:S01]  /*3faa0*/  LDL.LU.64 R8, [R1+0x720] ;  /* 0x0007200001087983 */ /* 0x000f220000300a00 */
[----:B------:R-:W4:Y:S02]  /*3fab0*/  LDL.LU.64 R10, [R1+0x728] ;  /* 0x00072800010a7983 */ /* 0x000f240000300a00 */
[----:B------:R-:W-:-:S02]  /*3fac0*/  IMAD.MOV.U32 R23, RZ, RZ, R21 ;  /* 0x000000ffff177224 */ /* 0x000fc400078e0015 */
[----:B------:R-:W-:Y:S02]  /*3fad0*/  IMAD.MOV.U32 R22, RZ, RZ, R25 ;  /* 0x000000ffff167224 */ /* 0x000fe400078e0019 */
[----:B------:R-:W-:Y:S02]  /*3fae0*/  IMAD.MOV.U32 R7, RZ, RZ, R24 ;  /* 0x000000ffff077224 */ /* 0x000fe400078e0018 */
[----:B------:R-:W-:Y:S01]  /*3faf0*/  IMAD.MOV.U32 R28, RZ, RZ, R20 ;  /* 0x000000ffff1c7224 */ /* 0x000fe200078e0014 */
[C---:B---3--:R-:W-:Y:S11]  /*3fb00*/  HMMA.16816.F32 R16, R12.reuse, R24, R16 ;  /* 0x000000180c10723c */ /* 0x048ff60000001810 */
[----:B------:R-:W-:Y:S11]  /*3fb10*/  @!UPT UIADD3 URZ, URZ, URZ, URZ ;  /* 0x0000003f3f3ff290 */ /* 0x000ff6000fffe03f */
[----:B------:R-:W-:Y:S01]  /*3fb20*/  @!UPT UIADD3 URZ, URZ, URZ, URZ ;  /* 0x0000003f3f3ff290 */ /* 0x000fe2000fffe03f */
[----:B------:R0:W-:Y:S01]  /*3fb30*/  STL.64 [R1+0x950], R16 ;  /* 0x0009501001007387 */ /* 0x0001e20000100a00 */
[----:B------:R-:W-:Y:S03]  /*3fb40*/  STL.64 [R1+0x958], R18 ;  /* 0x0009581201007387 */ /* 0x000fe60000100a00 */
[----:B0-----:R-:W4:Y:S01]  /*3fb50*/  LDL.LU.64 R16, [R1+0x7188] ;  /* 0x0071880001107983 */ /* 0x001f220000300a00 */
[----:B------:R-:W3:Y:S02]  /*3fb60*/  LDL.LU.64 R24, [R1+0x3c0] ;  /* 0x0003c00001187983 */ /* 0x000ee40000300a00 */
[----:B------:R-:W3:Y:S02]  /*3fb70*/  LDL.LU.64 R26, [R1+0x3c8] ;  /* 0x0003c800011a7983 */ /* 0x000ee40000300a00 */
[----:B------:R0:W-:Y:S01]  /*3fb80*/  STL.64 [R1+0x7138], R22 ;  /* 0x0071381601007387 */ /* 0x0001e20000100a00 */
[----:B------:R-:W2:Y:S04]  /*3fb90*/  LDL.LU.64 R20, [R1+0x1750] ;  /* 0x0017500001147983 */ /* 0x000ea80000300a00 */
[----:B0-----:R-:W2:Y:S01]  /*3fba0*/  LDL.LU.64 R22, [R1+0x1758] ;  /* 0x0017580001167983 */ /* 0x001ea20000300a00 */
[----:B----4-:R-:W-:Y:S03]  /*3fbb0*/  HMMA.16816.F32 R8, R12, R16, R8 ;  /* 0x000000100c08723c */ /* 0x010fe60000001808 */
[----:B--2---:R-:W-:Y:S01]  /*3fbc0*/  STL.64 [R1+0x7158], R22 ;  /* 0x0071581601007387 */ /* 0x004fe20000100a00 */
[----:B------:R0:W-:Y:S03]  /*3fbd0*/  STL.64 [R1+0x7150], R20 ;  /* 0x0071501401007387 */ /* 0x0001e60000100a00 */
[----:B0-----:R-:W2:Y:S01]  /*3fbe0*/  LDL.LU.64 R20, [R1+0x1770] ;  /* 0x0017700001147983 */ /* 0x001ea20000300a00 */
[----:B------:R-:W2:Y:S02]  /*3fbf0*/  LDL.LU.64 R22, [R1+0x1778] ;  /* 0x0017780001167983 */ /* 0x000ea40000300a00 */
[----:B------:R-:W-:Y:S02]  /*3fc00*/  STL.64 [R1+0x7120], R6 ;  /* 0x0071200601007387 */ /* 0x000fe40000100a00 */
[----:B------:R0:W-:Y:S02]  /*3fc10*/  STL.64 [R1+0x7118], R4 ;  /* 0x0071180401007387 */ /* 0x0001e40000100a00 */
[----:B0-----:R-:W4:Y:S01]  /*3fc20*/  LDL.LU.64 R4, [R1+0x1740] ;  /* 0x0017400001047983 */ /* 0x001f220000300a00 */
[----:B------:R-:W4:Y:S08]  /*3fc30*/  LDL.LU.64 R6, [R1+0x1748] ;  /* 0x0017480001067983 */ /* 0x000f300000300a00 */
[----:B------:R0:W-:Y:S02]  /*3fc40*/  STL.64 [R1+0x940], R8 ;  /* 0x0009400801007387 */ /* 0x0001e40000100a00 */
[----:B------:R1:W-:Y:S01]  /*3fc50*/  STL.64 [R1+0x948], R10 ;  /* 0x0009480a01007387 */ /* 0x0003e20000100a00 */
[----:B0-----:R-:W2:Y:S01]  /*3fc60*/  LDL.LU.64 R8, [R1+0x7180] ;  /* 0x0071800001087983 */ /* 0x001ea20000300a00 */
[----:B-1----:R-:W-:-:S02]  /*3fc70*/  IMAD.MOV.U32 R11, RZ, RZ, R16 ;  /* 0x000000ffff0b7224 */ /* 0x002fc400078e0010 */
[----:B------:R-:W-:Y:S02]  /*3fc80*/  IMAD.MOV.U32 R10, RZ, RZ, R17 ;  /* 0x000000ffff0a7224 */ /* 0x000fe400078e0011 */
[----:B------:R-:W3:Y:S02]  /*3fc90*/  LDL.LU.64 R16, [R1+0x7178] ;  /* 0x0071780001107983 */ /* 0x000ee40000300a00 */
[----:B---3--:R-:W-:Y:S02]  /*3fca0*/  HMMA.16816.F32 R12, R12, R16, R24 ;  /* 0x000000100c0c723c */ /* 0x008fe40000001818 */
[----:B------:R-:W2:Y:S01]  /*3fcb0*/  LDL.LU.64 R24, [R1+0x7170] ;  /* 0x0071700001187983 */ /* 0x000ea20000300a00 */
[----:B------:R-:W2:Y:S02]  /*3fcc0*/  LDL.LU.64 R18, [R1+0x7168] ;  /* 0x0071680001127983 */ /* 0x000ea40000300a00 */
[----:B------:R-:W2:Y:S11]  /*3fcd0*/  LDL.LU.64 R16, [R1+0x7160] ;  /* 0x0071600001107983 */ /* 0x000eb60000300a00 */
[----:B------:R-:W-:Y:S07]  /*3fce0*/  @!UPT UIADD3 URZ, URZ, URZ, URZ ;  /* 0x0000003f3f3ff290 */ /* 0x000fee000fffe03f */
        /* <DEDUP_REMOVED lines=26> */
[----:B------:R-:W3:Y:S02]  /*3fe90*/  LDL.LU.64 R26, [R1+0x7130] ;  /* 0x00713000011a7983 */ /* 0x000ee40000300a00 */
[----:B------:R-:W4:Y:S02]  /*3fea0*/  LDL.LU.64 R24, [R1+0x7128] ;  /* 0x0071280001187983 */ /* 0x000f240000300a00 */
[C---:B----4-:R-:W-:Y:S11]  /*3feb0*/  HMMA.16816.F32 R4, R16.reuse, R24, R4 ;  /* 0x000000181004723c */ /* 0x050ff60000001804 */
[----:B------:R-:W-:Y:S11]  /*3fec0*/  @!UPT UIADD3 URZ, URZ, URZ, URZ ;  /* 0x0000003f3f3ff290 */ /* 0x000ff6000fffe03f */
[----:B------:R-:W-:Y:S01]  /*3fed0*/  @!UPT UIADD3 URZ, URZ, URZ, URZ ;  /* 0x0000003f3f3ff290 */ /* 0x000fe2000fffe03f */
[----:B------:R-:W-:Y:S01]  /*3fee0*/  STL.64 [R1+0x180], R4 ;  /* 0x0001800401007387 */ /* 0x000fe20000100a00 */
[----:B------:R0:W-:Y:S03]  /*3fef0*/  STL.64 [R1+0x188], R6 ;  /* 0x0001880601007387 */ /* 0x0001e60000100a00 */
[----:B0-----:R-:W4:Y:S01]  /*3ff00*/  LDL.LU.64 R6, [R1+0x7120] ;  /* 0x0071200001067983 */ /* 0x001f220000300a00 */
[----:B------:R-:W2:Y:S02]  /*3ff10*/  LDL.LU.64 R4, [R1+0x7118] ;  /* 0x0071180001047983 */ /* 0x000ea40000300a00 */
[----:B---3--:R-:W-:Y:S02]  /*3ff20*/  STL.64 [R1+0x7048], R26 ;  /* 0x0070481a01007387 */ /* 0x008fe40000100a00 */
[----:B------:R0:W-:Y:S02]  /*3ff30*/  STL.64 [R1+0x7040], R24 ;  /* 0x0070401801007387 */ /* 0x0001e40000100a00 */
[----:B0-----:R-:W3:Y:S01]  /*3ff40*/  LDL.LU.64 R24, [R1+0x200] ;  /* 0x0002000001187983 */ /* 0x001ee20000300a00 */
[----:B------:R-:W3:Y:S02]  /*3ff50*/  LDL.LU.64 R26, [R1+0x208] ;  /* 0x00020800011a7983 */ /* 0x000ee40000300a00 */
[----:B------:R-:W-:Y:S02]  /*3ff60*/  STL.64 [R1+0x7100], R8 ;  /* 0x0071000801007387 */ /* 0x000fe40000100a00 */
[----:B------:R-:W2:Y:S02]  /*3ff70*/  LDL R20, [R1+0x150] ;  /* 0x0001500001147983 */ /* 0x000ea40000100800 */
[----:B------:R-:W-:Y:S01]  /*3ff80*/  IMAD.MOV.U32 R21, RZ, RZ, R29 ;  /* 0x000000ffff157224 */ /* 0x000fe200078e001d */
[----:B---3--:R-:W-:Y:S11]  /*3ff90*/  HMMA.16816.F32 R24, R16, R8, R24 ;  /* 0x000000081018723c */ /* 0x008ff60000001818 */
[----:B------:R-:W-:Y:S11]  /*3ffa0*/  @!UPT UIADD3 URZ, URZ, URZ, URZ ;  /* 0x0000003f3f3ff290 */ /* 0x000ff6000fffe03f */
[----:B------:R-:W-:Y:S01]  /*3ffb0*/  @!UPT UIADD3 URZ, URZ, URZ, URZ ;  /* 0x0000003f3f3ff290 */ /* 0x000fe2000fffe03f */
[----:B------:R0:W-:Y:S01]  /*3ffc0*/  STL.64 [R1+0x170], R24 ;  /* 0x0001701801007387 */ /* 0x0001e20000100a00 */
[----:B------:R-:W-:Y:S02]  /*3ffd0*/  STL.64 [R1+0x178], R26 ;  /* 0x0001781a01007387 */ /* 0x000fe40000100a00 */
[----:B------:R-:W3:Y:S02]  /*3ffe0*/  LDL.LU R29, [R1+0x7110] ;  /* 0x00711000011d7983 */ /* 0x000ee40000300800 */
[----:B0-----:R-:W-:Y:S02]  /*3fff0*/  IMAD.MOV.U32 R24, RZ, RZ, R15 ;  /* 0x000000ffff187224 */ /* 0x001fe400078e000f */
[----:B------:R-:W-:-:S05]  /*40000*/  IMAD.MOV.U32 R25, RZ, RZ, R14 ;  /* 0x000000ffff197224 */ /* 0x000fca00078e000e */
[----:B------:R0:W-:Y:S04]  /*40010*/  STL.64 [R1+0x7060], R24 ;  /* 0x0070601801007387 */ /* 0x0001e80000100a00 */
[----:B0-----:R-:W2:Y:S01]  /*40020*/  LDL.LU.64 R24, [R1+0x1f0] ;  /* 0x0001f00001187983 */ /* 0x001ea20000300a00 */
[----:B------:R-:W2:Y:S02]  /*40030*/  LDL.LU.64 R26, [R1+0x1f8] ;  /* 0x0001f800011a7983 */ /* 0x000ea40000300a00 */
[----:B--2---:R-:W-:Y:S11]  /*40040*/  HMMA.16816.F32 R24, R16, R4, R24 ;  /* 0x000000041018723c */ /* 0x004ff60000001818 */
[----:B------:R-:W-:Y:S11]  /*40050*/  @!UPT UIADD3 URZ, URZ, URZ, URZ ;  /* 0x0000003f3f3ff290 */ /* 0x000ff6000fffe03f */
[----:B------:R-:W-:Y:S01]  /*40060*/  @!UPT UIADD3 URZ, URZ, URZ, URZ ;  /* 0x0000003f3f3ff290 */ /* 0x000fe2000fffe03f */
[----:B------:R0:W-:Y:S02]  /*40070*/  STL.64 [R1+0x160], R24 ;  /* 0x0001601801007387 */ /* 0x0001e40000100a00 */
[----:B0-----:R-:W-:Y:S02]  /*40080*/  IMAD.MOV.U32 R24, RZ, RZ, R13 ;  /* 0x000000ffff187224 */ /* 0x001fe400078e000d */
[----:B------:R-:W-:Y:S02]  /*40090*/  IMAD.MOV.U32 R25, RZ, RZ, R12 ;  /* 0x000000ffff197224 */ /* 0x000fe400078e000c */
[----:B---3--:R-:W0:Y:S04]  /*400a0*/  LDSM.16.MT88.4 R12, [R29+0x80] ;  /* 0x000080001d0c783b */ /* 0x008e280000004200 */
[----:B------:R-:W-:Y:S01]  /*400b0*/  STL.64 [R1+0x168], R26 ;  /* 0x0001681a01007387 */ /* 0x000fe20000100a00 */
[----:B------:R1:W-:Y:S03]  /*400c0*/  STL.64 [R1+0x7078], R24 ;  /* 0x0070781801007387 */ /* 0x0003e60000100a00 */
[----:B-1----:R-:W2:Y:S04]  /*400d0*/  LDL.64 R24, [R1+0x30] ;  /* 0x0000300001187983 */ /* 0x002ea80000100a00 */
[----:B0-----:R-:W-:Y:S01]  /*400e0*/  STL.64 [R1+0x6fb8], R14 ;  /* 0x006fb80e01007387 */ /* 0x001fe20000100a00 */
[----:B------:R0:W-:Y:S03]  /*400f0*/  STL.64 [R1+0x6fb0], R12 ;  /* 0x006fb00c01007387 */ /* 0x0001e60000100a00 */
[----:B0-----:R-:W3:Y:S04]  /*40100*/  LDL.64 R12, [R1+0xd0] ;  /* 0x0000d000010c7983 */ /* 0x001ee80000100a00 */
[----:B---3--:R0:W-:Y:S01]  /*40110*/  STL.64 [R1+0x7090], R12 ;  /* 0x0070900c01007387 */ /* 0x0081e20000100a00 */
[----:B------:R-:W3:Y:S02]  /*40120*/  LDL.LU.64 R8, [R1+0x700] ;  /* 0x0007000001087983 */ /* 0x000ee40000300a00 */
[----:B0-----:R-:W-:-:S02]  /*40130*/  IMAD.MOV.U32 R12, RZ, RZ, R11 ;  /* 0x000000ffff0c7224 */ /* 0x001fc400078e000b */
[----:B------:R-:W-:Y:S02]  /*40140*/  IMAD.MOV.U32 R13, RZ, RZ, R10 ;  /* 0x000000ffff0d7224 */ /* 0x000fe400078e000a */
[----:B------:R-:W3:Y:S03]  /*40150*/  LDL.LU.64 R10, [R1+0x708] ;  /* 0x00070800010a7983 */ /* 0x000ee60000300a00 */
[----:B------:R4:W-:Y:S02]  /*40160*/  STL.64 [R1+0x70a8], R12 ;  /* 0x0070a80c01007387 */ /* 0x0009e40000100a00 */
[----:B----4-:R-:W-:Y:S02]  /*40170*/  IMAD.MOV.U32 R12, RZ, RZ, R7 ;  /* 0x000000ffff0c7224 */ /* 0x010fe400078e0007 */
[----:B------:R-:W-:Y:S01]  /*40180*/  IMAD.MOV.U32 R13, RZ, RZ, R22 ;  /* 0x000000ffff0d7224 */ /* 0x000fe200078e0016 */
[----:B------:R-:W4:Y:S01]  /*40190*/  LDL.LU R7, [R1+0x710c] ;  /* 0x00710c0001077983 */ /* 0x000f220000300800 */
[----:B------:R-:W3:Y:S03]  /*401a0*/  LDL.LU R22, [R1+0x7108] ;  /* 0x0071080001167983 */ /* 0x000ee60000300800 */
[----:B------:R0:W-:Y:S02]  /*401b0*/  STL.64 [R1+0x70c0], R12 ;  /* 0x0070c00c01007387 */ /* 0x0001e40000100a00 */
[----:B0-----:R-:W-:-:S02]  /*401c0*/  IMAD.MOV.U32 R12, RZ, RZ, R6 ;  /* 0x000000ffff0c7224 */ /* 0x001fc400078e0006 */
[----:B------:R-:W-:-:S05]  /*401d0*/  IMAD.MOV.U32 R13, RZ, RZ, R3 ;  /* 0x000000ffff0d7224 */ /* 0x000fca00078e0003 */
[----:B------:R0:W-:Y:S04]  /*401e0*/  STL.64 [R1+0x70d8], R12 ;  /* 0x0070d80c01007387 */ /* 0x0001e80000100a00 */
[----:B0-----:R-:W3:Y:S01]  /*401f0*/  LDL.LU.64 R12, [R1+0x710] ;  /* 0x00071000010c7983 */ /* 0x001ee20000300a00 */
[----:B------:R-:W3:Y:S02]  /*40200*/  LDL.LU.64 R14, [R1+0x718] ;  /* 0x00071800010e7983 */ /* 0x000ee40000300a00 */
[----:B--2---:R-:W-:Y:S01]  /*40210*/  IMAD.MOV.U32 R6, RZ, RZ, R24 ;  /* 0x000000ffff067224 */ /* 0x004fe200078e0018 */
[C---:B---3--:R-:W-:Y:S07]  /*40220*/  HMMA.16816.F32 R12, R16.reuse, R24, R12 ;  /* 0x00000018100c723c */ /* 0x048fee000000180c */
[----:B------:R-:W-:Y:S11]  /*40230*/  IMAD.MOV.U32 R24, RZ, RZ, R22 ;  /* 0x000000ffff187224 */ /* 0x000ff600078e0016 */
[----:B------:R-:W-:Y:S05]  /*40240*/  @!UPT UIADD3 URZ, URZ, URZ, URZ ;  /* 0x0000003f3f3ff290 */ /* 0x000fea000fffe03f */
[----:B------:R0:W-:Y:S02]  /*40250*/  STL.64 [R1+0x930], R12 ;  /* 0x0009300c01007387 */ /* 0x0001e40000100a00 */
[----:B0-----:R-:W-:Y:S02]  /*40260*/  IMAD.MOV.U32 R13, RZ, RZ, R23 ;  /* 0x000000ffff0d7224 */ /* 0x001fe400078e0017 */
[----:B------:R-:W-:Y:S01]  /*40270*/  HMMA.16816.F32 R20, R16, R20, R8 ;  /* 0x000000141014723c */ /* 0x000fe20000001808 */
[----:B------:R-:W-:Y:S01]  /*40280*/  IMAD.MOV.U32 R12, RZ, RZ, R28 ;  /* 0x000000ffff0c7224 */ /* 0x000fe200078e001c */
[----:B------:R-:W-:Y:S04]  /*40290*/  STL.64 [R1+0x938], R14 ;  /* 0x0009380e01007387 */ /* 0x000fe80000100a00 */
[----:B------:R0:W-:Y:S04]  /*402a0*/  STL.64 [R1+0x70f0], R12 ;  /* 0x0070f00c01007387 */ /* 0x0001e80000100a00 */
[----:B0-----:R-:W2:Y:S01]  /*402b0*/  LDL.LU.64 R12, [R1+0x670] ;  /* 0x00067000010c7983 */ /* 0x001ea20000300a00 */
[----:B------:R-:W2:Y:S02]  /*402c0*/  LDL.LU.64 R14, [R1+0x678] ;  /* 0x00067800010e7983 */ /* 0x000ea40000300a00 */
[----:B------:R-:W3:Y:S10]  /*402d0*/  LDL.LU.64 R8, [R1+0x7100] ;  /* 0x0071000001087983 */ /* 0x000ef40000300a00 */
[----:B------:R0:W-:Y:S01]  /*402e0*/  STL.64 [R1+0x920], R20 ;  /* 0x0009201401007387 */ /* 0x0001e20000100a00 */
[----:B------:R-:W-:Y:S03]  /*402f0*/  STL.64 [R1+0x928], R22 ;  /* 0x0009281601007387 */ /* 0x000fe60000100a00 */
[----:B0-----:R-:W2:Y:S01]  /*40300*/  LDL.LU.64 R20, [R1+0x70f8] ;  /* 0x0070f80001147983 */ /* 0x001ea20000300a00 */
[----:B------:R-:W-:-:S02]  /*40310*/  IMAD.MOV.U32 R3, RZ, RZ, R25 ;  /* 0x000000ffff037224 */ /* 0x000fc400078e0019 */
[----:B----4-:R-:W-:Y:S01]  /*40320*/  IMAD.MOV.U32 R25, RZ, RZ, R7 ;  /* 0x000000ffff197224 */ /* 0x010fe200078e0007 */
[C---:B--2---:R-:W-:Y:S01]  /*40330*/  HMMA.16816.F32 R12, R16.reuse, R20, R12 ;  /* 0x00000014100c723c */ /* 0x044fe2000000180c */
[----:B------:R-:W-:Y:S02]  /*40340*/  IMAD.MOV.U32 R10, RZ, RZ, R20 ;  /* 0x000000ffff0a7224 */ /* 0x000fe400078e0014 */
[----:B------:R-:W-:Y:S11]  /*40350*/  IMAD.MOV.U32 R7, RZ, RZ, R21 ;  /* 0x000000ffff077224 */ /* 0x000ff600078e0015 */
[----:B------:R-:W-:Y:S09]  /*40360*/  @!UPT UIADD3 URZ, URZ, URZ, URZ ;  /* 0x0000003f3f3ff290 */ /* 0x000ff2000fffe03f */
[----:B------:R0:W-:Y:S01]  /*40370*/  STL.64 [R1+0x910], R12 ;  /* 0x0009100c01007387 */ /* 0x0001e20000100a00 */
[----:B------:R1:W-:Y:S03]  /*40380*/  STL.64 [R1+0x918], R14 ;  /* 0x0009180e01007387 */ /* 0x0003e60000100a00 */
[----:B0-----:R-:W2:Y:S01]  /*40390*/  LDL.LU.64 R12, [R1+0x660] ;  /* 0x00066000010c7983 */ /* 0x001ea20000300a00 */
[----:B-1----:R-:W2:Y:S02]  /*403a0*/  LDL.LU.64 R14, [R1+0x668] ;  /* 0x00066800010e7983 */ /* 0x002ea40000300a00 */
[----:B------:R-:W4:Y:S02]  /*403b0*/  LDL.LU.64 R20, [R1+0x1e0] ;  /* 0x0001e00001147983 */ /* 0x000f240000300a00 */
[----:B------:R-:W2:Y:S02]  /*403c0*/  LDL.LU.64 R22, [R1+0x1e8] ;  /* 0x0001e80001167983 */ /* 0x000ea40000300a00 */
[----:B--2---:R-:W-:Y:S01]  /*403d0*/  STL.64 [R1+0x70a0], R22 ;  /* 0x0070a01601007387 */ /* 0x004fe20000100a00 */
[----:B----4-:R0:W-:Y:S03]  /*403e0*/  STL.64 [R1+0x7098], R20 ;  /* 0x0070981401007387 */ /* 0x0101e60000100a00 */
[----:B0-----:R-:W2:Y:S01]  /*403f0*/  LDL.LU.64 R20, [R1+0x510] ;  /* 0x0005100001147983 */ /* 0x001ea20000300a00 */
[----:B------:R-:W4:Y:S03]  /*40400*/  LDL.LU.64 R22, [R1+0x518] ;  /* 0x0005180001167983 */ /* 0x000f260000300a00 */
[----:B----4-:R-:W-:Y:S01]  /*40410*/  STL.64 [R1+0x70b8], R22 ;  /* 0x0070b81601007387 */ /* 0x010fe20000100a00 */
[----:B--2---:R0:W-:Y:S03]  /*40420*/  STL.64 [R1+0x70b0], R20 ;  /* 0x0070b01401007387 */ /* 0x0041e60000100a00 */
[----:B0-----:R-:W2:Y:S01]  /*40430*/  LDL.LU.64 R20, [R1+0x620] ;  /* 0x0006200001147983 */ /* 0x001ea20000300a00 */
[----:B------:R-:W4:Y:S03]  /*40440*/  LDL.LU.64 R22, [R1+0x628] ;  /* 0x0006280001167983 */ /* 0x000f260000300a00 */
[----:B----4-:R-:W-:Y:S01]  /*40450*/  STL.64 [R1+0x70d0], R22 ;  /* 0x0070d01601007387 */ /* 0x010fe20000100a00 */
[----:B--2---:R0:W-:Y:S03]  /*40460*/  STL.64 [R1+0x70c8], R20 ;  /* 0x0070c81401007387 */ /* 0x0041e60000100a00 */
[----:B0-----:R-:W2:Y:S01]  /*40470*/  LDL.LU.64 R20, [R1+0x630] ;  /* 0x0006300001147983 */ /* 0x001ea20000300a00 */
[----:B------:R-:W4:Y:S01]  /*40480*/  LDL.LU.64 R22, [R1+0x638] ;  /* 0x0006380001167983 */ /* 0x000f220000300a00 */
[----:B------:R-:W-:Y:S02]  /*40490*/  HMMA.16816.F32 R24, R16, R24, R12 ;  /* 0x000000181018723c */ /* 0x000fe4000000180c */
[----:B----4-:R-:W-:Y:S01]  /*404a0*/  STL.64 [R1+0x70e8], R22 ;  /* 0x0070e81601007387 */ /* 0x010fe20000100a00 */
[----:B--2---:R0:W-:Y:S03]  /*404b0*/  STL.64 [R1+0x70e0], R20 ;  /* 0x0070e01401007387 */ /* 0x0041e60000100a00 */
[----:B0-----:R-:W2:Y:S01]  /*404c0*/  LDL.LU.64 R20, [R1+0x640] ;  /* 0x0006400001147983 */ /* 0x001ea20000300a00 */
[----:B------:R-:W2:Y:S02]  /*404d0*/  LDL.LU.64 R22, [R1+0x648] ;  /* 0x0006480001167983 */ /* 0x000ea40000300a00 */
[----:B------:R-:W-:Y:S02]  /*404e0*/  STL.64 [R1+0x7070], R6 ;  /* 0x0070700601007387 */ /* 0x000fe40000100a00 */
[----:B------:R-:W-:Y:S01]  /*404f0*/  STL.64 [R1+0x7068], R4 ;  /* 0x0070680401007387 */ /* 0x000fe20000100a00 */
[----:B------:R-:W-:Y:S01]  /*40500*/  STL [R1+0x7058], R10 ;  /* 0x0070580a01007387 */ /* 0x000fe20000100800 */
[----:B---3--:R0:W-:Y:S03]  /*40510*/  STL.64 [R1+0x7050], R8 ;  /* 0x0070500801007387 */ /* 0x0081e60000100a00 */
[----:B0-----:R-:W3:Y:S01]  /*40520*/  LDL.LU.64 R8, [R1+0x650] ;  /* 0x0006500001087983 */ /* 0x001ee20000300a00 */
[----:B------:R-:W3:Y:S02]  /*40530*/  LDL.LU.64 R10, [R1+0x658] ;  /* 0x00065800010a7983 */ /* 0x000ee40000300a00 */
[----:B------:R-:W2:Y:S02]  /*40540*/  LDL.LU.64 R12, [R1+0x70f0] ;  /* 0x0070f000010c7983 */ /* 0x000ea40000300a00 */
[----:B------:R-:W-:-:S02]  /*40550*/  IMAD.MOV.U32 R4, RZ, RZ, R2 ;  /* 0x000000ffff047224 */ /* 0x000fc400078e0002 */
[----:B------:R-:W-:Y:S01]  /*40560*/  IMAD.MOV.U32 R5, RZ, RZ, R0 ;  /* 0x000000ffff057224 */ /* 0x000fe200078e0000 */
[----:B------:R0:W-:Y:S01]  /*40570*/  STL.64 [R1+0x900], R24 ;  /* 0x0009001801007387 */ /* 0x0001e20000100a00 */
[----:B------:R1:W-:Y:S03]  /*40580*/  STL.64 [R1+0x908], R26 ;  /* 0x0009081a01007387 */ /* 0x0003e60000100a00 */
[----:B0-----:R-:W4:Y:S01]  /*40590*/  LDL.LU.64 R24, [R1+0x1ab0] ;  /* 0x001ab00001187983 */ /* 0x001f220000300a00 */
[----:B-1----:R-:W4:Y:S01]  /*405a0*/  LDL.LU.64 R26, [R1+0x1ab8] ;  /* 0x001ab800011a7983 */ /* 0x002f220000300a00 */
[C---:B---3--:R-:W-:Y:S08]  /*405b0*/  HMMA.16816.F32 R8, R16.reuse, R4, R8 ;  /* 0x000000041008723c */ /* 0x048ff00000001808 */
[C---:B--2---:R-:W-:Y:S01]  /*405c0*/  HMMA.16816.F32 R12, R16.reuse, R12, R20 ;  /* 0x0000000c100c723c */ /* 0x044fe20000001814 */
[----:B------:R-:W2:Y:S01]  /*405d0*/  LDL.LU.64 R4, [R1+0x1aa0] ;  /* 0x001aa00001047983 */ /* 0x000ea20000300a00 */
[----:B------:R-:W2:Y:S11]  /*405e0*/  LDL.LU.64 R6, [R1+0x1aa8] ;  /* 0x001aa80001067983 */ /* 0x000eb60000300a00 */
[----:B------:R-:W-:Y:S02]  /*405f0*/  @!UPT UIADD3 URZ, URZ, URZ, URZ ;  /* 0x0000003f3f3ff290 */ /* 0x000fe4000fffe03f */
[----:B------:R0:W-:Y:S01]  /*40600*/  STL.64 [R1+0x8f0], R8 ;  /* 0x0008f00801007387 */ /* 0x0001e20000100a00 */
[----:B------:R1:W-:Y:S03]  /*40610*/  STL.64 [R1+0x8f8], R10 ;  /* 0x0008f80a01007387 */ /* 0x0003e60000100a00 */
[----:B0-----:R-:W3:Y:S01]  /*40620*/  LDL.LU.64 R8, [R1+0x1a90] ;  /* 0x001a900001087983 */ /* 0x001ee20000300a00 */
[----:B-1----:R-:W3:Y:S02]  /*40630*/  LDL.LU.64 R10, [R1+0x1a98] ;  /* 0x001a9800010a7983 */ /* 0x002ee40000300a00 */
        /* <DEDUP_REMOVED lines=24> */
[----:B------:R-:W-:Y:S03]  /*407c0*/  STL.64 [R1+0x8b8], R14 ;  /* 0x0008b80e01007387 */ /* 0x000fe60000100a00 */
[----:B0-----:R-:W2:Y:S02]  /*407d0*/  LDL.LU.64 R12, [R1+0x7090] ;  /* 0x00709000010c7983 */ /* 0x001ea40000300a00 */
[----:B--2---:R-:W-:Y:S02]  /*407e0*/  HMMA.16816.F32 R16, R16, R12, R20 ;  /* 0x0000000c1010723c */ /* 0x004fe40000001814 */
[----:B------:R-:W4:Y:S01]  /*407f0*/  LDL.LU.64 R22, [R1+0x7088] ;  /* 0x0070880001167983 */ /* 0x000f220000300a00 */
[----:B------:R-:W4:Y:S11]  /*40800*/  LDL.LU.64 R20, [R1+0x7080] ;  /* 0x0070800001147983 */ /* 0x000f360000300a00 */
[----:B------:R-:W-:Y:S09]  /*40810*/  @!UPT UIADD3 URZ, URZ, URZ, URZ ;  /* 0x0000003f3f3ff290 */ /* 0x000ff2000fffe03f */
[----:B------:R0:W-:Y:S01]  /*40820*/  STL.64 [R1+0xc0], R16 ;  /* 0x0000c01001007387 */ /* 0x0001e20000100a00 */
[----:B------:R-:W-:Y:S03]  /*40830*/  STL.64 [R1+0xc8], R18 ;  /* 0x0000c81201007387 */ /* 0x000fe60000100a00 */
[----:B0-----:R-:W4:Y:S01]  /*40840*/  LDL.64 R16, [R1+0x20] ;  /* 0x0000200001107983 */ /* 0x001f220000100a00 */
[----:B------:R0:W-:Y:S03]  /*40850*/  STL.64 [R1+0x6fc8], R12 ;  /* 0x006fc80c01007387 */ /* 0x0001e60000100a00 */
[----:B0-----:R-:W2:Y:S01]  /*40860*/  LDL.64 R12, [R1+0x130] ;  /* 0x00013000010c7983 */ /* 0x001ea20000100a00 */
[C---:B----4-:R-:W-:Y:S03]  /*40870*/  HMMA.16816.F32 R24, R20.reuse, R16, R24 ;  /* 0x000000101418723c */ /* 0x050fe60000001818 */
[----:B--2---:R0:W-:Y:S04]  /*40880*/  STL.64 [R1+0x7010], R12 ;  /* 0x0070100c01007387 */ /* 0x0041e80000100a00 */
[----:B0-----:R-:W2:Y:S01]  /*40890*/  LDL.LU.64 R12, [R1+0x1a80] ;  /* 0x001a8000010c7983 */ /* 0x001ea20000300a00 */
[----:B------:R-:W2:Y:S11]  /*408a0*/  LDL.LU.64 R14, [R1+0x1a88] ;  /* 0x001a8800010e7983 */ /* 0x000eb60000300a00 */
[----:B------:R-:W-:Y:S04]  /*408b0*/  @!UPT UIADD3 URZ, URZ, URZ, URZ ;  /* 0x0000003f3f3ff290 */ /* 0x000fe8000fffe03f */
[----:B------:R0:W-:Y:S02]  /*408c0*/  STL.64 [R1+0x830], R24 ;  /* 0x0008301801007387 */ /* 0x0001e40000100a00 */
[----:B------:R1:W-:Y:S01]  /*408d0*/  STL.64 [R1+0x838], R26 ;  /* 0x0008381a01007387 */ /* 0x0003e20000100a00 */
[----:B0-----:R-:W1:Y:S01]  /*408e0*/  LDL.LU.64 R24, [R1+0x7078] ;  /* 0x0070780001187983 */ /* 0x001e620000300a00 */
[----:B------:R-:W-:Y:S02]  /*408f0*/  IMAD.MOV.U32 R2, RZ, RZ, R16 ;  /* 0x000000ffff027224 */ /* 0x000fe400078e0010 */
[----:B------:R-:W-:Y:S02]  /*40900*/  IMAD.MOV.U32 R0, RZ, RZ, R17 ;  /* 0x000000ffff007224 */ /* 0x000fe400078e0011 */
[----:B------:R-:W4:Y:S01]  /*40910*/  LDL.LU.64 R16, [R1+0x16d0] ;  /* 0x0016d00001107983 */ /* 0x000f220000300a00 */
[----:B------:R-:W4:Y:S01]  /*40920*/  LDL.LU.64 R18, [R1+0x16d8] ;  /* 0x0016d80001127983 */ /* 0x000f220000300a00 */
[C---:B-1----:R-:W-:Y:S02]  /*40930*/  HMMA.16816.F32 R24, R20.reuse, R24, R4 ;  /* 0x000000181418723c */ /* 0x042fe40000001804 */
[----:B------:R-:W2:Y:S01]  /*40940*/  LDL.LU.64 R6, [R1+0x7070] ;  /* 0x0070700001067983 */ /* 0x000ea20000300a00 */
[----:B------:R-:W2:Y:S11]  /*40950*/  LDL.LU.64 R4, [R1+0x7068] ;  /* 0x0070680001047983 */ /* 0x000eb60000300a00 */
[----:B------:R-:W-:Y:S09]  /*40960*/  @!UPT UIADD3 URZ, URZ, URZ, URZ ;  /* 0x0000003f3f3ff290 */ /* 0x000ff2000fffe03f */
[----:B------:R0:W-:Y:S01]  /*40970*/  STL.64 [R1+0x820], R24 ;  /* 0x0008201801007387 */ /* 0x0001e20000100a00 */
[----:B------:R3:W-:Y:S03]  /*40980*/  STL.64 [R1+0x828], R26 ;  /* 0x0008281a01007387 */ /* 0x0007e60000100a00 */
[----:B0-----:R-:W3:Y:S02]  /*40990*/  LDL.LU.64 R24, [R1+0x7060] ;  /* 0x0070600001187983 */ /* 0x001ee40000300a00 */
[C---:B---3--:R-:W-:Y:S02]  /*409a0*/  HMMA.16816.F32 R24, R20.reuse, R24, R8 ;  /* 0x000000181418723c */ /* 0x048fe40000001808 */
[----:B------:R-:W3:Y:S01]  /*409b0*/  LDL.LU R10, [R1+0x7058] ;  /* 0x00705800010a7983 */ /* 0x000ee20000300800 */
[----:B------:R-:W4:Y:S11]  /*409c0*/  LDL.LU.64 R8, [R1+0x7050] ;  /* 0x0070500001087983 */ /* 0x000f360000300a00 */
[----:B------:R-:W-:Y:S09]  /*409d0*/  @!UPT UIADD3 URZ, URZ, URZ, URZ ;  /* 0x0000003f3f3ff290 */ /* 0x000ff2000fffe03f */
[----:B------:R-:W-:Y:S01]  /*409e0*/  STL.64 [R1+0x810], R24 ;  /* 0x0008101801007387 */ /* 0x000fe20000100a00 */
[----:B------:R0:W-:Y:S03]  /*409f0*/  STL.64 [R1+0x818], R26 ;  /* 0x0008181a01007387 */ /* 0x0001e60000100a00 */
[----:B0-----:R-:W2:Y:S01]  /*40a00*/  LDL.LU.64 R26, [R1+0x7048] ;  /* 0x00704800011a7983 */ /* 0x001ea20000300a00 */
[----:B------:R-:W2:Y:S02]  /*40a10*/  LDL.LU.64 R24, [R1+0x7040] ;  /* 0x0070400001187983 */ /* 0x000ea40000300a00 */
[----:B--2---:R-:W-:Y:S11]  /*40a20*/  HMMA.16816.F32 R12, R20, R24, R12 ;  /* 0x00000018140c723c */ /* 0x004ff6000000180c */
[----:B------:R-:W-:Y:S11]  /*40a30*/  @!UPT UIADD3 URZ, URZ, URZ, URZ ;  /* 0x0000003f3f3ff290 */ /* 0x000ff6000fffe03f */
[----:B------:R-:W-:Y:S01]  /*40a40*/  @!UPT UIADD3 URZ, URZ, URZ, URZ ;  /* 0x0000003f3f3ff290 */ /* 0x000fe2000fffe03f */
[----:B------:R0:W-:Y:S01]  /*40a50*/  STL.64 [R1+0x800], R12 ;  /* 0x0008000c01007387 */ /* 0x0001e20000100a00 */
[----:B------:R1:W-:Y:S03]  /*40a60*/  STL.64 [R1+0x808], R14 ;  /* 0x0008080e01007387 */ /* 0x0003e60000100a00 */
[----:B0-----:R-:W2:Y:S01]  /*40a70*/  LDL.LU.64 R12, [R1+0x1690] ;  /* 0x00169000010c7983 */ /* 0x001ea20000300a00 */
[----:B-1----:R-:W2:Y:S02]  /*40a80*/  LDL.LU.64 R14, [R1+0x1698] ;  /* 0x00169800010e7983 */ /* 0x002ea40000300a00 */
[----:B------:R-:W-:Y:S02]  /*40a90*/  STL.64 [R1+0x6f68], R26 ;  /* 0x006f681a01007387 */ /* 0x000fe40000100a00 */
[----:B------:R3:W-:Y:S02]  /*40aa0*/  STL.64 [R1+0x6f60], R24 ;  /* 0x006f601801007387 */ /* 0x0007e40000100a00 */
[----:B---3--:R-:W-:-:S02]  /*40ab0*/  IMAD.MOV.U32 R24, RZ, RZ, R10 ;  /* 0x000000ffff187224 */ /* 0x008fc400078e000a */
[----:B------:R-:W-:-:S05]  /*40ac0*/  IMAD.MOV.U32 R25, RZ, RZ, R7 ;  /* 0x000000ffff197224 */ /* 0x000fca00078e0007 */
[----:B------:R0:W-:Y:S04]  /*40ad0*/  STL.64 [R1+0x7018], R24 ;  /* 0x0070181801007387 */ /* 0x0001e80000100a00 */
[----:B0-----:R-:W3:Y:S01]  /*40ae0*/  LDL.64 R24, [R1+0x150] ;  /* 0x0001500001187983 */ /* 0x001ee20000100a00 */
[C---:B----4-:R-:W-:Y:S03]  /*40af0*/  HMMA.16816.F32 R16, R20.reuse, R8, R16 ;  /* 0x000000081410723c */ /* 0x050fe60000001810 */
[----:B---3--:R-:W-:Y:S01]  /*40b00*/  STL.64 [R1+0x7028], R24 ;  /* 0x0070281801007387 */ /* 0x008fe20000100a00 */
[----:B------:R0:W-:Y:S03]  /*40b10*/  STL.64 [R1+0x7020], R8 ;  /* 0x0070200801007387 */ /* 0x0001e60000100a00 */
[----:B0-----:R-:W3:Y:S11]  /*40b20*/  LDL.LU.64 R8, [R1+0x16b0] ;  /* 0x0016b00001087983 */ /* 0x001ef60000300a00 */
[----:B------:R-:W-:Y:S05]  /*40b30*/  @!UPT UIADD3 URZ, URZ, URZ, URZ ;  /* 0x0000003f3f3ff290 */ /* 0x000fea000fffe03f */
[----:B------:R-:W-:Y:S02]  /*40b40*/  STL.64 [R1+0x7f0], R16 ;  /* 0x0007f01001007387 */ /* 0x000fe40000100a00 */
[----:B------:R2:W-:Y:S02]  /*40b50*/  STL.64 [R1+0x7f8], R18 ;  /* 0x0007f81201007387 */ /* 0x0005e40000100a00 */
[----:B------:R-:W4:Y:S01]  /*40b60*/  LDL.LU.64 R10, [R1+0x16b8] ;  /* 0x0016b800010a7983 */ /* 0x000f220000300a00 */
[----:B--2---:R-:W-:Y:S01]  /*40b70*/  HMMA.16816.F32 R16, R20, R4, R12 ;  /* 0x000000041410723c */ /* 0x004fe2000000180c */
[----:B----4-:R-:W-:Y:S01]  /*40b80*/  STL.64 [R1+0x7038], R10 ;  /* 0x0070380a01007387 */ /* 0x010fe20000100a00 */
[----:B---3--:R0:W-:Y:S03]  /*40b90*/  STL.64 [R1+0x7030], R8 ;  /* 0x0070300801007387 */ /* 0x0081e60000100a00 */
[----:B0-----:R-:W2:Y:S01]  /*40ba0*/  LDL.LU.64 R8, [R1+0x16c0] ;  /* 0x0016c00001087983 */ /* 0x001ea20000300a00 */
[----:B------:R-:W2:Y:S02]  /*40bb0*/  LDL.LU.64 R10, [R1+0x16c8] ;  /* 0x0016c800010a7983 */ /* 0x000ea40000300a00 */
[----:B------:R-:W3:Y:S02]  /*40bc0*/  LDL.LU.64 R12, [R1+0x1490] ;  /* 0x00149000010c7983 */ /* 0x000ee40000300a00 */
[----:B------:R-:W3:Y:S11]  /*40bd0*/  LDL.LU.64 R14, [R1+0x1498] ;  /* 0x00149800010e7983 */ /* 0x000ef60000300a00 */
[----:B------:R-:W-:Y:S02]  /*40be0*/  @!UPT UIADD3 URZ, URZ, URZ, URZ ;  /* 0x0000003f3f3ff290 */ /* 0x000fe4000fffe03f */
[----:B------:R-:W-:Y:S01]  /*40bf0*/  STL.64 [R1+0x7e0], R16 ;  /* 0x0007e01001007387 */ /* 0x000fe20000100a00 */
[----:B------:R-:W-:Y:S02]  /*40c00*/  STL.64 [R1+0x7e8], R18 ;  /* 0x0007e81201007387 */ /* 0x000fe40000100a00 */
[----:B------:R-:W0:Y:S04]  /*40c10*/  LDSM.16.MT88.4 R16, [R29+0x100] ;  /* 0x000100001d10783b */ /* 0x000e280000004200 */
[----:B------:R-:W-:Y:S01]  /*40c20*/  STL [R1+0x6f44], R29 ;  /* 0x006f441d01007387 */ /* 0x000fe20000100800 */
[----:B0-----:R-:W-:Y:S01]  /*40c30*/  STL.64 [R1+0x6ea8], R18 ;  /* 0x006ea81201007387 */ /* 0x001fe20000100a00 */
[----:B------:R0:W-:Y:S03]  /*40c40*/  STL.64 [R1+0x6ea0], R16 ;  /* 0x006ea01001007387 */ /* 0x0001e60000100a00 */
[----:B0-----:R-:W4:Y:S01]  /*40c50*/  LDL.64 R16, [R1+0xf0] ;  /* 0x0000f00001107983 */ /* 0x001f220000100a00 */
[----:B------:R-:W-:-:S02]  /*40c60*/  IMAD.MOV.U32 R24, RZ, RZ, R6 ;  /* 0x000000ffff187224 */ /* 0x000fc400078e0006 */
[----:B------:R-:W-:-:S07]  /*40c70*/  IMAD.MOV.U32 R25, RZ, RZ, R3 ;  /* 0x000000ffff197224 */ /* 0x000fce00078e0003 */
[C---:B--2---:R-:W-:Y:S01]  /*40c80*/  HMMA.16816.F32 R24, R20.reuse, R24, R8 ;  /* 0x000000181418723c */ /* 0x044fe20000001808 */
[----:B----4-:R0:W-:Y:S04]  /*40c90*/  STL.64 [R1+0x7008], R16 ;  /* 0x0070081001007387 */ /* 0x0101e80000100a00 */
[----:B0-----:R-:W2:Y:S01]  /*40ca0*/  LDL.LU.64 R16, [R1+0x1480] ;  /* 0x0014800001107983 */ /* 0x001ea20000300a00 */
[----:B------:R-:W2:Y:S02]  /*40cb0*/  LDL.LU.64 R18, [R1+0x1488] ;  /* 0x0014880001127983 */ /* 0x000ea40000300a00 */
[----:B------:R-:W4:Y:S02]  /*40cc0*/  LDL.LU.64 R10, [R1+0x7038] ;  /* 0x00703800010a7983 */ /* 0x000f240000300a00 */
[----:B------:R-:W4:Y:S11]  /*40cd0*/  LDL.LU.64 R8, [R1+0x7030] ;  /* 0x0070300001087983 */ /* 0x000f360000300a00 */
[----:B------:R-:W-:Y:S02]  /*40ce0*/  @!UPT UIADD3 URZ, URZ, URZ, URZ ;  /* 0x0000003f3f3ff290 */ /* 0x000fe4000fffe03f */
[----:B------:R0:W-:Y:S01]  /*40cf0*/  STL.64 [R1+0xfc0], R24 ;  /* 0x000fc01801007387 */ /* 0x0001e20000100a00 */
[----:B------:R-:W-:Y:S03]  /*40d00*/  STL.64 [R1+0xfc8], R26 ;  /* 0x000fc81a01007387 */ /* 0x000fe60000100a00 */
[----:B0-----:R-:W4:Y:S02]  /*40d10*/  LDL.LU.64 R24, [R1+0x7028] ;  /* 0x0070280001187983 */ /* 0x001f240000300a00 */
[C---:B----4-:R-:W-:Y:S11]  /*40d20*/  HMMA.16816.F32 R8, R20.reuse, R24, R8 ;  /* 0x000000181408723c */ /* 0x050ff60000001808 */
[----:B------:R-:W-:Y:S11]  /*40d30*/  @!UPT UIADD3 URZ, URZ, URZ, URZ ;  /* 0x0000003f3f3ff290 */ /* 0x000ff6000fffe03f */
[----:B------:R-:W-:Y:S01]  /*40d40*/  @!UPT UIADD3 URZ, URZ, URZ, URZ ;  /* 0x0000003f3f3ff290 */ /* 0x000fe2000fffe03f */
[----:B------:R0:W-:Y:S01]  /*40d50*/  STL.64 [R1+0xfb0], R8 ;  /* 0x000fb00801007387 */ /* 0x0001e20000100a00 */
[----:B------:R1:W-:Y:S03]  /*40d60*/  STL.64 [R1+0xfb8], R10 ;  /* 0x000fb80a01007387 */ /* 0x0003e60000100a00 */
[----:B0-----:R-:W4:Y:S01]  /*40d70*/  LDL.LU.64 R8, [R1+0x7020] ;  /* 0x0070200001087983 */ /* 0x001f220000300a00 */
[----:B------:R-:W-:Y:S02]  /*40d80*/  IMAD.MOV.U32 R7, RZ, RZ, R25 ;  /* 0x000000ffff077224 */ /* 0x000fe400078e0019 */
[----:B-1----:R-:W-:Y:S02]  /*40d90*/  IMAD.MOV.U32 R10, RZ, RZ, R24 ;  /* 0x000000ffff0a7224 */ /* 0x002fe400078e0018 */
[----:B------:R-:W3:Y:S01]  /*40da0*/  LDL.LU.64 R24, [R1+0x7018] ;  /* 0x0070180001187983 */ /* 0x000ee20000300a00 */
[----:B------:R-:W-:Y:S02]  /*40db0*/  STL [R1+0x6f40], R7 ;  /* 0x006f400701007387 */ /* 0x000fe40000100800 */
[----:B------:R-:W-:Y:S01]  /*40dc0*/  STL [R1+0x6f3c], R10 ;  /* 0x006f3c0a01007387 */ /* 0x000fe20000100800 */
[----:B----4-:R0:W-:Y:S04]  /*40dd0*/  STL.64 [R1+0x6fe8], R8 ;  /* 0x006fe80801007387 */ /* 0x0101e80000100a00 */
[----:B0-----:R-:W4:Y:S01]  /*40de0*/  LDL.64 R8, [R1+0x110] ;  /* 0x0001100001087983 */ /* 0x001f220000100a00 */
[C---:B---3--:R-:W-:Y:S03]  /*40df0*/  HMMA.16816.F32 R24, R20.reuse, R24, R12 ;  /* 0x000000181418723c */ /* 0x048fe6000000180c */
[----:B----4-:R0:W-:Y:S04]  /*40e00*/  STL.64 [R1+0x7000], R8 ;  /* 0x0070000801007387 */ /* 0x0101e80000100a00 */
[----:B0-----:R-:W3:Y:S01]  /*40e10*/  LDL.64 R8, [R1+0x120] ;  /* 0x0001200001087983 */ /* 0x001ee20000100a00 */
[----:B------:R-:W2:Y:S11]  /*40e20*/  LDL.LU.64 R12, [R1+0x7010] ;  /* 0x00701000010c7983 */ /* 0x000eb60000300a00 */
[----:B------:R-:W-:Y:S04]  /*40e30*/  @!UPT UIADD3 URZ, URZ, URZ, URZ ;  /* 0x0000003f3f3ff290 */ /* 0x000fe8000fffe03f */
[----:B------:R0:W-:Y:S02]  /*40e40*/  STL.64 [R1+0xfa0], R24 ;  /* 0x000fa01801007387 */ /* 0x0001e40000100a00 */
[----:B------:R-:W-:Y:S01]  /*40e50*/  STL.64 [R1+0xfa8], R26 ;  /* 0x000fa81a01007387 */ /* 0x000fe20000100a00 */
[----:B0-----:R-:W4:Y:S01]  /*40e60*/  LDL.64 R24, [R1] ;  /* 0x0000000001187983 */ /* 0x001f220000100a00 */
[C---:B--2---:R-:W-:Y:S01]  /*40e70*/  HMMA.16816.F32 R16, R20.reuse, R12, R16 ;  /* 0x0000000c1410723c */ /* 0x044fe20000001810 */
[----:B------:R-:W-:Y:S02]  /*40e80*/  IMAD.MOV.U32 R6, RZ, RZ, R12 ;  /* 0x000000ffff067224 */ /* 0x000fe400078e000c */
[----:B----4-:R-:W-:Y:S11]  /*40e90*/  STL.64 [R1+0x6f80], R24 ;  /* 0x006f801801007387 */ /* 0x010ff60000100a00 */
[----:B------:R-:W-:Y:S09]  /*40ea0*/  @!UPT UIADD3 URZ, URZ, URZ, URZ ;  /* 0x0000003f3f3ff290 */ /* 0x000ff2000fffe03f */
[----:B------:R0:W-:Y:S01]  /*40eb0*/  STL.64 [R1+0xf90], R16 ;  /* 0x000f901001007387 */ /* 0x0001e20000100a00 */
[----:B------:R1:W-:Y:S03]  /*40ec0*/  STL.64 [R1+0xf98], R18 ;  /* 0x000f981201007387 */ /* 0x0003e60000100a00 */
[----:B0-----:R-:W3:Y:S01]  /*40ed0*/  LDL.LU.64 R16, [R1+0x1470] ;  /* 0x0014700001107983 */ /* 0x001ee20000300a00 */
[----:B-1----:R-:W3:Y:S02]  /*40ee0*/  LDL.LU.64 R18, [R1+0x1478] ;  /* 0x0014780001127983 */ /* 0x002ee40000300a00 */
[----:B------:R-:W-:Y:S02]  /*40ef0*/  STL [R1+0x6ff8], R6 ;  /* 0x006ff80601007387 */ /* 0x000fe40000100800 */
[----:B------:R0:W-:Y:S02]  /*40f00*/  STL.64 [R1+0x6ff0], R4 ;  /* 0x006ff00401007387 */ /* 0x0001e40000100a00 */
[----:B0-----:R-:W2:Y:S01]  /*40f10*/  LDL.LU.64 R4, [R1+0x1460] ;  /* 0x0014600001047983 */ /* 0x001ea20000300a00 */
[----:B------:R-:W2:Y:S02]  /*40f20*/  LDL.LU.64 R6, [R1+0x1468] ;  /* 0x0014680001067983 */ /* 0x000ea40000300a00 */
[----:B------:R-:W4:Y:S02]  /*40f30*/  LDL.64 R24, [R1+0x10] ;  /* 0x0000100001187983 */ /* 0x000f240000100a00 */
[----:B------:R-:W-:Y:S01]  /*40f40*/  IMAD.MOV.U32 R3, RZ, RZ, R13 ;  /* 0x000000ffff037224 */ /* 0x000fe200078e000d */
[----:B----4-:R0:W-:Y:S01]  /*40f50*/  STL.64 [R1+0x6f98], R24 ;  /* 0x006f981801007387 */ /* 0x0101e20000100a00 */
[----:B------:R-:W4:Y:S01]  /*40f60*/  LDL.64 R12, [R1+0xe0] ;  /* 0x0000e000010c7983 */ /* 0x000f220000100a00 */
[----:B---3--:R-:W-:Y:S01]  /*40f70*/  HMMA.16816.F32 R16, R20, R8, R16 ;  /* 0x000000081410723c */ /* 0x008fe20000001810 */
[----:B0-----:R-:W-:-:S02]  /*40f80*/  IMAD.MOV.U32 R24, RZ, RZ, R2 ;  /* 0x000000ffff187224 */ /* 0x001fc400078e0002 */
[----:B------:R-:W-:Y:S01]  /*40f90*/  IMAD.MOV.U32 R25, RZ, RZ, R0 ;  /* 0x000000ffff197224 */ /* 0x000fe200078e0000 */
[----:B----4-:R0:W-:Y:S04]  /*40fa0*/  STL.64 [R1+0x6fe0], R12 ;  /* 0x006fe00c01007387 */ /* 0x0101e80000100a00 */
[----:B0-----:R-:W3:Y:S01]  /*40fb0*/  LDL.64 R12, [R1+0x100] ;  /* 0x00010000010c7983 */ /* 0x001ee20000100a00 */
[----:B------:R0:W-:Y:S03]  /*40fc0*/  STL.64 [R1+0x6fc0], R24 ;  /* 0x006fc01801007387 */ /* 0x0001e60000100a00 */
[----:B0-----:R-:W4:Y:S01]  /*40fd0*/  LDL.LU.64 R24, [R1+0x1450] ;  /* 0x0014500001187983 */ /* 0x001f220000300a00 */
[----:B------:R-:W4:Y:S02]  /*40fe0*/  LDL.LU.64 R26, [R1+0x1458] ;  /* 0x00145800011a7983 */ /* 0x000f240000300a00 */
[----:B------:R-:W-:Y:S08]  /*40ff0*/  STL [R1+0x6f38], R3 ;  /* 0x006f380301007387 */ /* 0x000ff00000100800 */
[----:B------:R0:W-:Y:S01]  /*41000*/  STL.64 [R1+0xf80], R16 ;  /* 0x000f801001007387 */ /* 0x0001e20000100a00 */
[----:B------:R1:W-:Y:S04]  /*41010*/  STL.64 [R1+0xf88], R18 ;  /* 0x000f881201007387 */ /* 0x0003e80000100a00 */
[----:B0-----:R-:W2:Y:S01]  /*41020*/  LDL.LU.64 R16, [R1+0x7008] ;  /* 0x0070080001107983 */ /* 0x001ea20000300a00 */
[----:B-1----:R-:W-:-:S02]  /*41030*/  IMAD.MOV.U32 R19, RZ, RZ, R8 ;  /* 0x000000ffff137224 */ /* 0x002fc400078e0008 */
[----:B------:R-:W-:Y:S02]  /*41040*/  IMAD.MOV.U32 R18, RZ, RZ, R9 ;  /* 0x000000ffff127224 */ /* 0x000fe400078e0009 */
[----:B------:R-:W2:Y:S03]  /*41050*/  LDL.LU.64 R8, [R1+0x7000] ;  /* 0x0070000001087983 */ /* 0x000ea60000300a00 */
[----:B------:R-:W-:Y:S02]  /*41060*/  STL [R1+0x6f4c], R18 ;  /* 0x006f4c1201007387 */ /* 0x000fe40000100800 */
[----:B------:R-:W-:Y:S01]  /*41070*/  STL [R1+0x6f48], R19 ;  /* 0x006f481301007387 */ /* 0x000fe20000100800 */
[----:B--2---:R-:W-:Y:S01]  /*41080*/  HMMA.16816.F32 R4, R20, R8, R4 ;  /* 0x000000081404723c */ /* 0x004fe20000001804 */
[----:B------:R-:W-:Y:S11]  /*41090*/  IMAD.MOV.U32 R10, RZ, RZ, R9 ;  /* 0x000000ffff0a7224 */ /* 0x000ff600078e0009 */
[----:B------:R-:W-:Y:S11]  /*410a0*/  @!UPT UIADD3 URZ, URZ, URZ, URZ ;  /* 0x0000003f3f3ff290 */ /* 0x000ff6000fffe03f */
[----:B------:R-:W-:Y:S01]  /*410b0*/  STL.64 [R1+0xf70], R4 ;  /* 0x000f700401007387 */ /* 0x000fe20000100a00 */
[----:B------:R0:W-:Y:S03]  /*410c0*/  STL.64 [R1+0xf78], R6 ;  /* 0x000f780601007387 */ /* 0x0001e60000100a00 */
[----:B0-----:R-:W2:Y:S01]  /*410d0*/  LDL.LU R6, [R1+0x6ff8] ;  /* 0x006ff80001067983 */ /* 0x001ea20000300800 */
[----:B------:R-:W2:Y:S02]  /*410e0*/  LDL.LU.64 R4, [R1+0x6ff0] ;  /* 0x006ff00001047983 */ /* 0x000ea40000300a00 */
[----:B------:R-:W-:Y:S02]  /*410f0*/  IMAD.MOV.U32 R7, RZ, RZ, R8 ;  /* 0x000000ffff077224 */ /* 0x000fe400078e0008 */
[----:B------:R-:W2:Y:S01]  /*41100*/  LDL.LU.64 R8, [R1+0x6fe8] ;  /* 0x006fe80001087983 */ /* 0x000ea20000300a00 */
[----:B------:R-:W-:Y:S02]  /*41110*/  STL [R1+0x6fd8], R10 ;  /* 0x006fd80a01007387 */ /* 0x000fe40000100800 */
[----:B---3--:R-:W-:-:S02]  /*41120*/  IMAD.MOV.U32 R18, RZ, RZ, R12 ;  /* 0x000000ffff127224 */ /* 0x008fc400078e000c */
[----:B------:R-:W-:Y:S01]  /*41130*/  IMAD.MOV.U32 R19, RZ, RZ, R13 ;  /* 0x000000ffff137224 */ /* 0x000fe200078e000d */
[----:B--2---:R-:W-:Y:S01]  /*41140*/  STL.64 [R1+0x6fd0], R8 ;  /* 0x006fd00801007387 */ /* 0x004fe20000100a00 */
[----:B------:R-:W-:Y:S02]  /*41150*/  STL.64 [R1+0x6f58], R6 ;  /* 0x006f580601007387 */ /* 0x000fe40000100a00 */
[----:B------:R4:W-:Y:S02]  /*41160*/  STL.64 [R1+0x6f50], R4 ;  /* 0x006f500401007387 */ /* 0x0009e40000100a00 */
[C---:B----4-:R-:W-:Y:S11]  /*41170*/  HMMA.16816.F32 R4, R20.reuse, R12, R24 ;  /* 0x0000000c1404723c */ /* 0x050ff60000001818 */
[----:B------:R-:W-:Y:S11]  /*41180*/  @!UPT UIADD3 URZ, URZ, URZ, URZ ;  /* 0x0000003f3f3ff290 */ /* 0x000ff6000fffe03f */
[----:B------:R-:W-:Y:S01]  /*41190*/  @!UPT UIADD3 URZ, URZ, URZ, URZ ;  /* 0x0000003f3f3ff290 */ /* 0x000fe2000fffe03f */
[----:B------:R0:W-:Y:S01]  /*411a0*/  STL.64 [R1+0xf60], R4 ;  /* 0x000f600401007387 */ /* 0x0001e20000100a00 */
[----:B------:R1:W-:Y:S02]  /*411b0*/  STL.64 [R1+0xf68], R6 ;  /* 0x000f680601007387 */ /* 0x0003e40000100a00 */
[----:B------:R-:W2:Y:S02]  /*411c0*/  LDL.LU.64 R12, [R1+0x1440] ;  /* 0x00144000010c7983 */ /* 0x000ea40000300a00 */
[----:B------:R-:W2:Y:S01]  /*411d0*/  LDL.LU.64 R14, [R1+0x1448] ;  /* 0x00144800010e7983 */ /* 0x000ea20000300a00 */
[----:B------:R-:W3:Y:S01]  /*411e0*/  LDL.LU.64 R8, [R1+0x1430] ;  /* 0x0014300001087983 */ /* 0x000ee20000300a00 */
[----:B------:R-:W3:Y:S02]  /*411f0*/  LDL.LU.64 R10, [R1+0x1438] ;  /* 0x00143800010a7983 */ /* 0x000ee40000300a00 */
[----:B------:R-:W4:Y:S02]  /*41200*/  LDL.LU.64 R24, [R1+0x500] ;  /* 0x0005000001187983 */ /* 0x000f240000300a00 */
[----:B------:R-:W4:Y:S01]  /*41210*/  LDL.LU.64 R26, [R1+0x508] ;  /* 0x00050800011a7983 */ /* 0x000f220000300a00 */
[----:B0-----:R-:W2:Y:S01]  /*41220*/  LDL.LU.64 R4, [R1+0x1a00] ;  /* 0x001a000001047983 */ /* 0x001ea20000300a00 */
[----:B-1----:R-:W2:Y:S03]  /*41230*/  LDL.LU.64 R6, [R1+0x1a08] ;  /* 0x001a080001067983 */ /* 0x002ea60000300a00 */
[----:B--2---:R-:W-:Y:S01]  /*41240*/  STL.64 [R1+0x6f78], R6 ;  /* 0x006f780601007387 */ /* 0x004fe20000100a00 */
[----:B------:R0:W-:Y:S03]  /*41250*/  STL.64 [R1+0x6f70], R4 ;  /* 0x006f700401007387 */ /* 0x0001e60000100a00 */
[----:B0-----:R-:W2:Y:S01]  /*41260*/  LDL.LU.64 R4, [R1+0x1a10] ;  /* 0x001a100001047983 */ /* 0x001ea20000300a00 */
[----:B------:R-:W2:Y:S01]  /*41270*/  LDL.LU.64 R6, [R1+0x1a18] ;  /* 0x001a180001067983 */ /* 0x000ea20000300a00 */
[C---:B------:R-:W-:Y:S02]  /*41280*/  HMMA.16816.F32 R12, R20.reuse, R16, R12 ;  /* 0x00000010140c723c */ /* 0x040fe4000000180c */
[----:B--2---:R-:W-:Y:S01]  /*41290*/  STL.64 [R1+0x6f90], R6 ;  /* 0x006f900601007387 */ /* 0x004fe20000100a00 */
[----:B------:R0:W-:Y:S03]  /*412a0*/  STL.64 [R1+0x6f88], R4 ;  /* 0x006f880401007387 */ /* 0x0001e60000100a00 */
[----:B0-----:R-:W2:Y:S01]  /*412b0*/  LDL.LU.64 R4, [R1+0x1a20] ;  /* 0x001a200001047983 */ /* 0x001ea20000300a00 */
[----:B------:R-:W2:Y:S03]  /*412c0*/  LDL.LU.64 R6, [R1+0x1a28] ;  /* 0x001a280001067983 */ /* 0x000ea60000300a00 */
[----:B--2---:R-:W-:Y:S01]  /*412d0*/  STL.64 [R1+0x6fa8], R6 ;  /* 0x006fa80601007387 */ /* 0x004fe20000100a00 */
[----:B------:R0:W-:Y:S03]  /*412e0*/  STL.64 [R1+0x6fa0], R4 ;  /* 0x006fa00401007387 */ /* 0x0001e60000100a00 */
[----:B0-----:R-:W2:Y:S01]  /*412f0*/  LDL.LU.64 R4, [R1+0x1a30] ;  /* 0x001a300001047983 */ /* 0x001ea20000300a00 */
[----:B------:R-:W2:Y:S08]  /*41300*/  LDL.LU.64 R6, [R1+0x1a38] ;  /* 0x001a380001067983 */ /* 0x000eb00000300a00 */
[----:B------:R0:W-:Y:S02]  /*41310*/  STL.64 [R1+0xf50], R12 ;  /* 0x000f500c01007387 */ /* 0x0001e40000100a00 */
[----:B------:R-:W-:Y:S01]  /*41320*/  STL.64 [R1+0xf58], R14 ;  /* 0x000f580e01007387 */ /* 0x000fe20000100a00 */
[----:B0-----:R-:W3:Y:S01]  /*41330*/  LDL.LU.64 R12, [R1+0x6fe0] ;  /* 0x006fe000010c7983 */ /* 0x001ee20000300a00 */
[----:B------:R-:W-:Y:S01]  /*41340*/  STL.64 [R1+0x6ec8], R16 ;  /* 0x006ec81001007387 */ /* 0x000fe20000100a00 */
[C---:B---3--:R-:W-:Y:S01]  /*41350*/  HMMA.16816.F32 R8, R20.reuse, R12, R8 ;  /* 0x0000000c1408723c */ /* 0x048fe20000001808 */
[----:B------:R-:W-:Y:S11]  /*41360*/  IMAD.MOV.U32 R29, RZ, RZ, R13 ;  /* 0x000000ffff1d7224 */ /* 0x000ff600078e000d */
[----:B------:R-:W-:Y:S11]  /*41370*/  @!UPT UIADD3 URZ, URZ, URZ, URZ ;  /* 0x0000003f3f3ff290 */ /* 0x000ff6000fffe03f */
[----:B------:R-:W-:Y:S01]  /*41380*/  STL.64 [R1+0xf40], R8 ;  /* 0x000f400801007387 */ /* 0x000fe20000100a00 */
[----:B------:R0:W-:Y:S03]  /*41390*/  STL.64 [R1+0xf48], R10 ;  /* 0x000f480a01007387 */ /* 0x0001e60000100a00 */
[----:B0-----:R-:W3:Y:S01]  /*413a0*/  LDL.LU R10, [R1+0x6fd8] ;  /* 0x006fd800010a7983 */ /* 0x001ee20000300800 */
[----:B------:R-:W2:Y:S02]  /*413b0*/  LDL.LU.64 R8, [R1+0x6fd0] ;  /* 0x006fd00001087983 */ /* 0x000ea40000300a00 */
[----:B------:R-:W4:Y:S02]  /*413c0*/  LDL.LU.64 R12, [R1+0x6fc8] ;  /* 0x006fc800010c7983 */ /* 0x000f240000300a00 */
[----:B----4-:R-:W-:Y:S01]  /*413d0*/  HMMA.16816.F32 R20, R20, R12, R24 ;  /* 0x0000000c1414723c */ /* 0x010fe20000001818 */
[----:B------:R-:W2:Y:S01]  /*413e0*/  LDL.LU.64 R24, [R1+0x6fc0] ;  /* 0x006fc00001187983 */ /* 0x000ea20000300a00 */
[----:B------:R-:W-:-:S02]  /*413f0*/  IMAD.MOV.U32 R3, RZ, RZ, R12 ;  /* 0x000000ffff037224 */ /* 0x000fc400078e000c */
[----:B------:R-:W-:Y:S11]  /*41400*/  IMAD.MOV.U32 R11, RZ, RZ, R13 ;  /* 0x000000ffff0b7224 */ /* 0x000ff600078e000d */
[----:B------:R-:W-:Y:S08]  /*41410*/  @!UPT UIADD3 URZ, URZ, URZ, URZ ;  /* 0x0000003f3f3ff290 */ /* 0x000ff0000fffe03f */
[----:B------:R0:W-:Y:S01]  /*41420*/  STL.64 [R1+0x7d0], R20 ;  /* 0x0007d01401007387 */ /* 0x0001e20000100a00 */
[----:B------:R1:W-:Y:S02]  /*41430*/  STL.64 [R1+0x7d8], R22 ;  /* 0x0007d81601007387 */ /* 0x0003e40000100a00 */
[----:B------:R-:W2:Y:S02]  /*41440*/  LDL.LU.64 R14, [R1+0x6fb8] ;  /* 0x006fb800010e7983 */ /* 0x000ea40000300a00 */
[----:B------:R-:W2:Y:S01]  /*41450*/  LDL.LU.64 R12, [R1+0x6fb0] ;  /* 0x006fb000010c7983 */ /* 0x000ea20000300a00 */
        /* <DEDUP_REMOVED lines=8> */
[----:B0-----:R-:W2:Y:S02]  /*414e0*/  LDL.LU.64 R24, [R1+0x6f98] ;  /* 0x006f980001187983 */ /* 0x001ea40000300a00 */
[C---:B--2---:R-:W-:Y:S01]  /*414f0*/  HMMA.16816.F32 R4, R12.reuse, R24, R4 ;  /* 0x000000180c04723c */ /* 0x044fe20000001804 */
[----:B------:R-:W-:Y:S11]  /*41500*/  IMAD.MOV.U32 R28, RZ, RZ, R25 ;  /* 0x000000ffff1c7224 */ /* 0x000ff600078e0019 */
[----:B------:R-:W-:Y:S11]  /*41510*/  @!UPT UIADD3 URZ, URZ, URZ, URZ ;  /* 0x0000003f3f3ff290 */ /* 0x000ff6000fffe03f */
        /* <DEDUP_REMOVED lines=9> */
[----:B------:R-:W-:Y:S01]  /*415b0*/  STL.64 [R1+0x730], R4 ;  /* 0x0007300401007387 */ /* 0x000fe20000100a00 */
[----:B------:R0:W-:Y:S03]  /*415c0*/  STL.64 [R1+0x738], R6 ;  /* 0x0007380601007387 */ /* 0x0001e60000100a00 */
[----:B0-----:R-:W2:Y:S01]  /*415d0*/  LDL.LU.64 R6, [R1+0x6f78] ;  /* 0x006f780001067983 */ /* 0x001ea20000300a00 */
[----:B------:R-:W2:Y:S02]  /*415e0*/  LDL.LU.64 R4, [R1+0x6f70] ;  /* 0x006f700001047983 */ /* 0x000ea40000300a00 */
[----:B------:R-:W2:Y:S02]  /*415f0*/  LDL.LU.64 R26, [R1+0x6f68] ;  /* 0x006f6800011a7983 */ /* 0x000ea40000300a00 */
[----:B------:R-:W2:Y:S02]  /*41600*/  LDL.LU.64 R24, [R1+0x6f60] ;  /* 0x006f600001187983 */ /* 0x000ea40000300a00 */
[----:B--2---:R-:W-:Y:S11]  /*41610*/  HMMA.16816.F32 R4, R12, R24, R4 ;  /* 0x000000180c04723c */ /* 0x004ff60000001804 */
[----:B------:R-:W-:Y:S11]  /*41620*/  @!UPT UIADD3 URZ, URZ, URZ, URZ ;  /* 0x0000003f3f3ff290 */ /* 0x000ff6000fffe03f */
[----:B------:R-:W-:Y:S01]  /*41630*/  @!UPT UIADD3 URZ, URZ, URZ, URZ ;  /* 0x0000003f3f3ff290 */ /* 0x000fe2000fffe03f */
[----:B------:R-:W-:Y:S01]  /*41640*/  STL.64 [R1+0x720], R4 ;  /* 0x0007200401007387 */ /* 0x000fe20000100a00 */
[----:B------:R0:W-:Y:S03]  /*41650*/  STL.64 [R1+0x728], R6 ;  /* 0x0007280601007387 */ /* 0x0001e60000100a00 */
[----:B0-----:R-:W2:Y:S01]  /*41660*/  LDL.LU.64 R6, [R1+0x6f58] ;  /* 0x006f580001067983 */ /* 0x001ea20000300a00 */
[----:B------:R-:W4:Y:S02]  /*41670*/  LDL.LU.64 R4, [R1+0x6f50] ;  /* 0x006f500001047983 */ /* 0x000f240000300a00 */
[----:B------:R-:W-:Y:S02]  /*41680*/  STL.64 [R1+0x6e58], R26 ;  /* 0x006e581a01007387 */ /* 0x000fe40000100a00 */
[----:B------:R0:W-:Y:S02]  /*41690*/  STL.64 [R1+0x6e50], R24 ;  /* 0x006e501801007387 */ /* 0x0001e40000100a00 */
[----:B0-----:R-:W2:Y:S01]  /*416a0*/  LDL.LU.64 R24, [R1+0x1630] ;  /* 0x0016300001187983 */ /* 0x001ea20000300a00 */
[----:B------:R-:W2:Y:S02]  /*416b0*/  LDL.LU.64 R26, [R1+0x1638] ;  /* 0x00163800011a7983 */ /* 0x000ea40000300a00 */
[----:B------:R0:W-:Y:S02]  /*416c0*/  STL.64 [R1+0x6e48], R8 ;  /* 0x006e480801007387 */ /* 0x0001e40000100a00 */
[----:B------:R-:W-:-:S02]  /*416d0*/  IMAD.MOV.U32 R16, RZ, RZ, R18 ;  /* 0x000000ffff107224 */ /* 0x000fc400078e0012 */
[----:B------:R-:W-:Y:S01]  /*416e0*/  IMAD.MOV.U32 R17, RZ, RZ, R19 ;  /* 0x000000ffff117224 */ /* 0x000fe200078e0013 */
[C---:B----4-:R-:W-:Y:S08]  /*416f0*/  HMMA.16816.F32 R20, R12.reuse, R4, R20 ;  /* 0x000000040c14723c */ /* 0x050ff00000001814 */
[----:B--2---:R-:W-:Y:S07]  /*41700*/  HMMA.16816.F32 R24, R12, R8, R24 ;  /* 0x000000080c18723c */ /* 0x004fee0000001818 */
[----:B0-----:R-:W-:Y:S11]  /*41710*/  IMAD.MOV.U32 R9, RZ, RZ, R29 ;  /* 0x000000ffff097224 */ /* 0x001ff600078e001d */
[----:B------:R-:W-:Y:S05]  /*41720*/  @!UPT UIADD3 URZ, URZ, URZ, URZ ;  /* 0x0000003f3f3ff290 */ /* 0x000fea000fffe03f */
[----:B------:R-:W-:Y:S01]  /*41730*/  STL.64 [R1+0x710], R24 ;  /* 0x0007101801007387 */ /* 0x000fe20000100a00 */
[----:B------:R-:W-:Y:S02]  /*41740*/  STL.64 [R1+0x718], R26 ;  /* 0x0007181a01007387 */ /* 0x000fe40000100a00 */
[----:B------:R-:W-:Y:S02]  /*41750*/  STL [R1+0x6f20], R6 ;  /* 0x006f200601007387 */ /* 0x000fe40000100800 */
[----:B------:R0:W-:Y:S01]  /*41760*/  STL.64 [R1+0x6f18], R4 ;  /* 0x006f180401007387 */ /* 0x0001e20000100a00 */
[----:B------:R-:W-:Y:S01]  /*41770*/  STL.64 [R1+0x700], R20 ;  /* 0x0007001401007387 */ /* 0x000fe20000100a00 */
[----:B------:R-:W-:Y:S03]  /*41780*/  STL.64 [R1+0x708], R22 ;  /* 0x0007081601007387 */ /* 0x000fe60000100a00 */
[----:B0-----:R-:W2:Y:S01]  /*41790*/  LDL.64 R4, [R1+0x30] ;  /* 0x0000300001047983 */ /* 0x001ea20000100a00 */
[----:B------:R-:W4:Y:S02]  /*417a0*/  LDL.LU R18, [R1+0x6f4c] ;  /* 0x006f4c0001127983 */ /* 0x000f240000300800 */
[----:B------:R-:W2:Y:S02]  /*417b0*/  LDL.LU R19, [R1+0x6f48] ;  /* 0x006f480001137983 */ /* 0x000ea40000300800 */
[----:B------:R0:W-:Y:S01]  /*417c0*/  STL.64 [R1+0x6ee0], R16 ;  /* 0x006ee01001007387 */ /* 0x0001e20000100a00 */
[----:B------:R-:W2:Y:S01]  /*417d0*/  LDL R8, [R1+0xe0] ;  /* 0x0000e00001087983 */ /* 0x000ea20000100800 */
[----:B------:R-:W2:Y:S02]  /*417e0*/  LDL.LU R29, [R1+0x6f44] ;  /* 0x006f4400011d7983 */ /* 0x000ea40000300800 */
[----:B0-----:R-:W-:-:S02]  /*417f0*/  IMAD.MOV.U32 R16, RZ, RZ, R7 ;  /* 0x000000ffff107224 */ /* 0x001fc400078e0007 */
[----:B---3--:R-:W-:Y:S01]  /*41800*/  IMAD.MOV.U32 R17, RZ, RZ, R10 ;  /* 0x000000ffff117224 */ /* 0x008fe200078e000a */
[----:B------:R-:W3:Y:S01]  /*41810*/  LDL.LU R7, [R1+0x6f40] ;  /* 0x006f400001077983 */ /* 0x000ee20000300800 */
[----:B------:R-:W3:Y:S03]  /*41820*/  LDL.LU R10, [R1+0x6f3c] ;  /* 0x006f3c00010a7983 */ /* 0x000ee60000300800 */
[----:B------:R0:W-:Y:S01]  /*41830*/  STL.64 [R1+0x6ef8], R16 ;  /* 0x006ef81001007387 */ /* 0x0001e20000100a00 */
[----:B------:R-:W-:Y:S02]  /*41840*/  IMAD.MOV.U32 R24, RZ, RZ, R2 ;  /* 0x000000ffff187224 */ /* 0x000fe400078e0002 */
[----:B------:R-:W-:Y:S01]  /*41850*/  IMAD.MOV.U32 R25, RZ, RZ, R0 ;  /* 0x000000ffff197224 */ /* 0x000fe200078e0000 */
[----:B--2---:R-:W1:Y:S01]  /*41860*/  LDSM.16.MT88.4 R20, [R29+0x180] ;  /* 0x000180001d14783b */ /* 0x004e620000004200 */
[----:B0-----:R-:W-:-:S02]  /*41870*/  IMAD.MOV.U32 R16, RZ, RZ, R19 ;  /* 0x000000ffff107224 */ /* 0x001fc400078e0013 */
[----:B----4-:R-:W-:-:S05]  /*41880*/  IMAD.MOV.U32 R17, RZ, RZ, R18 ;  /* 0x000000ffff117224 */ /* 0x010fca00078e0012 */
[----:B------:R0:W-:Y:S04]  /*41890*/  STL.64 [R1+0x6f10], R16 ;  /* 0x006f101001007387 */ /* 0x0001e80000100a00 */
[----:B0-----:R-:W2:Y:S01]  /*418a0*/  LDL.LU.64 R16, [R1+0x1620] ;  /* 0x0016200001107983 */ /* 0x001ea20000300a00 */
[----:B------:R-:W2:Y:S02]  /*418b0*/  LDL.LU.64 R18, [R1+0x1628] ;  /* 0x0016280001127983 */ /* 0x000ea40000300a00 */
[----:B------:R-:W-:Y:S01]  /*418c0*/  STL.64 [R1+0x6ec0], R8 ;  /* 0x006ec00801007387 */ /* 0x000fe20000100a00 */
[----:B-1----:R-:W-:Y:S01]  /*418d0*/  STL.64 [R1+0x6dd8], R22 ;  /* 0x006dd81601007387 */ /* 0x002fe20000100a00 */
[----:B------:R0:W-:Y:S02]  /*418e0*/  STL.64 [R1+0x6dd0], R20 ;  /* 0x006dd01401007387 */ /* 0x0001e40000100a00 */
[----:B0-----:R-:W-:-:S02]  /*418f0*/  IMAD.MOV.U32 R20, RZ, RZ, R3 ;  /* 0x000000ffff147224 */ /* 0x001fc400078e0003 */
[----:B------:R-:W-:Y:S01]  /*41900*/  IMAD.MOV.U32 R21, RZ, RZ, R11 ;  /* 0x000000ffff157224 */ /* 0x000fe200078e000b */
[----:B------:R-:W4:Y:S04]  /*41910*/  LDL.LU R3, [R1+0x6f38] ;  /* 0x006f380001037983 */ /* 0x000f280000300800 */
[----:B------:R-:W-:Y:S01]  /*41920*/  STL.64 [R1+0x6f28], R20 ;  /* 0x006f281401007387 */ /* 0x000fe20000100a00 */
[----:B------:R0:W-:Y:S03]  /*41930*/  STL.64 [R1+0x6e70], R24 ;  /* 0x006e701801007387 */ /* 0x0001e60000100a00 */
[----:B0-----:R-:W4:Y:S01]  /*41940*/  LDL.64 R24, [R1+0x140] ;  /* 0x0001400001187983 */ /* 0x001f220000100a00 */
[----:B---3--:R-:W-:-:S02]  /*41950*/  IMAD.MOV.U32 R20, RZ, RZ, R10 ;  /* 0x000000ffff147224 */ /* 0x008fc400078e000a */
[----:B------:R-:W-:Y:S02]  /*41960*/  IMAD.MOV.U32 R2, RZ, RZ, R4 ;  /* 0x000000ffff027224 */ /* 0x000fe400078e0004 */
[----:B------:R-:W-:Y:S02]  /*41970*/  IMAD.MOV.U32 R0, RZ, RZ, R5 ;  /* 0x000000ffff007224 */ /* 0x000fe400078e0005 */
[----:B------:R-:W-:Y:S01]  /*41980*/  IMAD.MOV.U32 R21, RZ, RZ, R7 ;  /* 0x000000ffff157224 */ /* 0x000fe200078e0007 */
[C---:B--2---:R-:W-:Y:S01]  /*41990*/  HMMA.16816.F32 R8, R12.reuse, R4, R16 ;  /* 0x000000040c08723c */ /* 0x044fe20000001810 */
[----:B----4-:R0:W-:Y:S11]  /*419a0*/  STL.64 [R1+0x6f30], R24 ;  /* 0x006f301801007387 */ /* 0x0101f60000100a00 */
[----:B------:R-:W-:Y:S11]  /*419b0*/  @!UPT UIADD3 URZ, URZ, URZ, URZ ;  /* 0x0000003f3f3ff290 */ /* 0x000ff6000fffe03f */
[----:B------:R1:W-:Y:S02]  /*419c0*/  STL.64 [R1+0xea0], R8 ;  /* 0x000ea00801007387 */ /* 0x0003e40000100a00 */
[----:B------:R2:W-:Y:S01]  /*419d0*/  STL.64 [R1+0xea8], R10 ;  /* 0x000ea80a01007387 */ /* 0x0005e20000100a00 */
[----:B0-----:R-:W3:Y:S01]  /*419e0*/  LDL.LU.64 R24, [R1+0x1610] ;  /* 0x0016100001187983 */ /* 0x001ee20000300a00 */
[----:B------:R-:W3:Y:S02]  /*419f0*/  LDL.LU.64 R26, [R1+0x1618] ;  /* 0x00161800011a7983 */ /* 0x000ee40000300a00 */
[----:B------:R-:W4:Y:S02]  /*41a00*/  LDL.LU.64 R4, [R1+0x13b0] ;  /* 0x0013b00001047983 */ /* 0x000f240000300a00 */
[----:B------:R-:W4:Y:S01]  /*41a10*/  LDL.LU.64 R6, [R1+0x13b8] ;  /* 0x0013b80001067983 */ /* 0x000f220000300a00 */
[----:B------:R-:W3:Y:S01]  /*41a20*/  LDL.LU.64 R16, [R1+0x13a0] ;  /* 0x0013a00001107983 */ /* 0x000ee20000300a00 */
[----:B------:R-:W3:Y:S02]  /*41a30*/  LDL.LU.64 R18, [R1+0x13a8] ;  /* 0x0013a80001127983 */ /* 0x000ee40000300a00 */
[----:B-1----:R-:W3:Y:S02]  /*41a40*/  LDL.LU.64 R8, [R1+0x1360] ;  /* 0x0013600001087983 */ /* 0x002ee40000300a00 */
[----:B--2---:R-:W2:Y:S02]  /*41a50*/  LDL.LU.64 R10, [R1+0x1368] ;  /* 0x00136800010a7983 */ /* 0x004ea40000300a00 */
[----:B--2---:R-:W-:Y:S01]  /*41a60*/  STL.64 [R1+0x6ed8], R10 ;  /* 0x006ed80a01007387 */ /* 0x004fe20000100a00 */
[----:B---3--:R0:W-:Y:S03]  /*41a70*/  STL.64 [R1+0x6ed0], R8 ;  /* 0x006ed00801007387 */ /* 0x0081e60000100a00 */
[----:B0-----:R-:W2:Y:S01]  /*41a80*/  LDL.LU.64 R8, [R1+0x1370] ;  /* 0x0013700001087983 */ /* 0x001ea20000300a00 */
[----:B------:R-:W3:Y:S03]  /*41a90*/  LDL.LU.64 R10, [R1+0x1378] ;  /* 0x00137800010a7983 */ /* 0x000ee60000300a00 */
[----:B---3--:R-:W-:Y:S01]  /*41aa0*/  STL.64 [R1+0x6ef0], R10 ;  /* 0x006ef00a01007387 */ /* 0x008fe20000100a00 */
[----:B--2---:R0:W-:Y:S03]  /*41ab0*/  STL.64 [R1+0x6ee8], R8 ;  /* 0x006ee80801007387 */ /* 0x0041e60000100a00 */
[----:B0-----:R-:W2:Y:S01]  /*41ac0*/  LDL.LU.64 R8, [R1+0x1380] ;  /* 0x0013800001087983 */ /* 0x001ea20000300a00 */
[----:B------:R-:W3:Y:S01]  /*41ad0*/  LDL.LU.64 R10, [R1+0x1388] ;  /* 0x00138800010a7983 */ /* 0x000ee20000300a00 */
[C---:B------:R-:W-:Y:S02]  /*41ae0*/  HMMA.16816.F32 R20, R12.reuse, R20, R24 ;  /* 0x000000140c14723c */ /* 0x040fe40000001818 */
[----:B---3--:R-:W-:Y:S01]  /*41af0*/  STL.64 [R1+0x6f08], R10 ;  /* 0x006f080a01007387 */ /* 0x008fe20000100a00 */
[----:B--2---:R0:W-:Y:S03]  /*41b00*/  STL.64 [R1+0x6f00], R8 ;  /* 0x006f000801007387 */ /* 0x0041e60000100a00 */
[----:B0-----:R-:W2:Y:S01]  /*41b10*/  LDL.LU.64 R8, [R1+0x1390] ;  /* 0x0013900001087983 */ /* 0x001ea20000300a00 */
[----:B------:R-:W2:Y:S02]  /*41b20*/  LDL.LU.64 R10, [R1+0x1398] ;  /* 0x00139800010a7983 */ /* 0x000ea40000300a00 */
[----:B------:R-:W4:Y:S11]  /*41b30*/  LDL.LU.64 R24, [R1+0x6f30] ;  /* 0x006f300001187983 */ /* 0x000f360000300a00 */
[----:B------:R-:W-:Y:S03]  /*41b40*/  @!UPT UIADD3 URZ, URZ, URZ, URZ ;  /* 0x0000003f3f3ff290 */ /* 0x000fe6000fffe03f */
[----:B------:R0:W-:Y:S01]  /*41b50*/  STL.64 [R1+0xe90], R20 ;  /* 0x000e901401007387 */ /* 0x0001e20000100a00 */
[----:B------:R1:W-:Y:S04]  /*41b60*/  STL.64 [R1+0xe98], R22 ;  /* 0x000e981601007387 */ /* 0x0003e80000100a00 */
[----:B0-----:R-:W3:Y:S01]  /*41b70*/  LDL.LU.64 R20, [R1+0x6f28] ;  /* 0x006f280001147983 */ /* 0x001ee20000300a00 */
[----:B----4-:R-:W-:Y:S01]  /*41b80*/  HMMA.16816.F32 R4, R12, R24, R4 ;  /* 0x000000180c04723c */ /* 0x010fe20000001804 */
[----:B-1----:R-:W-:Y:S11]  /*41b90*/  IMAD.MOV.U32 R22, RZ, RZ, R24 ;  /* 0x000000ffff167224 */ /* 0x002ff600078e0018 */
[----:B------:R-:W-:Y:S11]  /*41ba0*/  @!UPT UIADD3 URZ, URZ, URZ, URZ ;  /* 0x0000003f3f3ff290 */ /* 0x000ff6000fffe03f */
[----:B------:R-:W-:Y:S01]  /*41bb0*/  STL.64 [R1+0xe80], R4 ;  /* 0x000e800401007387 */ /* 0x000fe20000100a00 */
[----:B------:R0:W-:Y:S03]  /*41bc0*/  STL.64 [R1+0xe88], R6 ;  /* 0x000e880601007387 */ /* 0x0001e60000100a00 */
[----:B0-----:R-:W4:Y:S01]  /*41bd0*/  LDL.LU R6, [R1+0x6f20] ;  /* 0x006f200001067983 */ /* 0x001f220000300800 */
[----:B------:R-:W2:Y:S02]  /*41be0*/  LDL.LU.64 R4, [R1+0x6f18] ;  /* 0x006f180001047983 */ /* 0x000ea40000300a00 */
[----:B------:R-:W-:Y:S02]  /*41bf0*/  STL [R1+0x6eb8], R22 ;  /* 0x006eb81601007387 */ /* 0x000fe40000100800 */
[----:B---3--:R0:W-:Y:S02]  /*41c00*/  STL.64 [R1+0x6eb0], R20 ;  /* 0x006eb01401007387 */ /* 0x0081e40000100a00 */
[----:B0-----:R-:W3:Y:S01]  /*41c10*/  LDL.LU.64 R20, [R1+0x1350] ;  /* 0x0013500001147983 */ /* 0x001ee20000300a00 */
[----:B------:R-:W3:Y:S02]  /*41c20*/  LDL.LU.64 R22, [R1+0x1358] ;  /* 0x0013580001167983 */ /* 0x000ee40000300a00 */
[----:B------:R-:W2:Y:S02]  /*41c30*/  LDL R24, [R1+0x10] ;  /* 0x0000100001187983 */ /* 0x000ea40000100800 */
[----:B------:R-:W-:-:S02]  /*41c40*/  IMAD.MOV.U32 R7, RZ, RZ, R25 ;  /* 0x000000ffff077224 */ /* 0x000fc400078e0019 */
[----:B------:R-:W-:-:S05]  /*41c50*/  IMAD.MOV.U32 R25, RZ, RZ, R28 ;  /* 0x000000ffff197224 */ /* 0x000fca00078e001c */
[----:B--2---:R4:W-:Y:S02]  /*41c60*/  STL.64 [R1+0x6e88], R24 ;  /* 0x006e881801007387 */ /* 0x0049e40000100a00 */
[----:B----4-:R-:W-:Y:S02]  /*41c70*/  IMAD.MOV.U32 R24, RZ, RZ, R6 ;  /* 0x000000ffff187224 */ /* 0x010fe400078e0006 */
[----:B------:R-:W-:-:S07]  /*41c80*/  IMAD.MOV.U32 R25, RZ, RZ, R3 ;  /* 0x000000ffff197224 */ /* 0x000fce00078e0003 */
[C---:B------:R-:W-:Y:S01]  /*41c90*/  HMMA.16816.F32 R24, R12.reuse, R24, R16 ;  /* 0x000000180c18723c */ /* 0x040fe20000001810 */
[----:B------:R-:W2:Y:S11]  /*41ca0*/  LDL.LU.64 R16, [R1+0x6f10] ;  /* 0x006f100001107983 */ /* 0x000eb60000300a00 */
[----:B------:R-:W-:Y:S11]  /*41cb0*/  @!UPT UIADD3 URZ, URZ, URZ, URZ ;  /* 0x0000003f3f3ff290 */ /* 0x000ff6000fffe03f */
[----:B------:R0:W-:Y:S01]  /*41cc0*/  STL.64 [R1+0xe70], R24 ;  /* 0x000e701801007387 */ /* 0x0001e20000100a00 */
[----:B------:R-:W-:Y:S03]  /*41cd0*/  STL.64 [R1+0xe78], R26 ;  /* 0x000e781a01007387 */ /* 0x000fe60000100a00 */
[----:B0-----:R-:W4:Y:S01]  /*41ce0*/  LDL.64 R24, [R1+0x20] ;  /* 0x0000200001187983 */ /* 0x001f220000100a00 */
[C---:B--2---:R-:W-:Y:S03]  /*41cf0*/  HMMA.16816.F32 R16, R12.reuse, R16, R8 ;  /* 0x000000100c10723c */ /* 0x044fe60000001808 */
[----:B------:R-:W2:Y:S01]  /*41d00*/  LDL.LU.64 R10, [R1+0x6f08] ;  /* 0x006f0800010a7983 */ /* 0x000ea20000300a00 */
[----:B------:R-:W2:Y:S11]  /*41d10*/  LDL.LU.64 R8, [R1+0x6f00] ;  /* 0x006f000001087983 */ /* 0x000eb60000300a00 */
[----:B------:R-:W-:Y:S08]  /*41d20*/  @!UPT UIADD3 URZ, URZ, URZ, URZ ;  /* 0x0000003f3f3ff290 */ /* 0x000ff0000fffe03f */
        /* <DEDUP_REMOVED lines=17> */
[C---:B--2---:R-:W-:Y:S11]  /*41e40*/  HMMA.16816.F32 R8, R12.reuse, R16, R8 ;  /* 0x000000100c08723c */ /* 0x044ff60000001808 */
[----:B------:R-:W-:Y:S11]  /*41e50*/  @!UPT UIADD3 URZ, URZ, URZ, URZ ;  /* 0x0000003f3f3ff290 */ /* 0x000ff6000fffe03f */
[----:B------:R-:W-:Y:S01]  /*41e60*/  @!UPT UIADD3 URZ, URZ, URZ, URZ ;  /* 0x0000003f3f3ff290 */ /* 0x000fe2000fffe03f */
[----:B------:R0:W-:Y:S01]  /*41e70*/  STL.64 [R1+0xe30], R8 ;  /* 0x000e300801007387 */ /* 0x0001e20000100a00 */
[----:B------:R3:W-:Y:S03]  /*41e80*/  STL.64 [R1+0xe38], R10 ;  /* 0x000e380a01007387 */ /* 0x0007e60000100a00 */
[----:B0-----:R-:W3:Y:S01]  /*41e90*/  LDL.LU.64 R8, [R1+0x6ec0] ;  /* 0x006ec00001087983 */ /* 0x001ee20000300a00 */
[----:B------:R-:W-:Y:S02]  /*41ea0*/  IMAD.MOV.U32 R6, RZ, RZ, R16 ;  /* 0x000000ffff067224 */ /* 0x000fe400078e0010 */
[----:B------:R-:W-:Y:S02]  /*41eb0*/  IMAD.MOV.U32 R3, RZ, RZ, R17 ;  /* 0x000000ffff037224 */ /* 0x000fe400078e0011 */
[----:B------:R-:W2:Y:S01]  /*41ec0*/  LDL.LU.64 R16, [R1+0x4f0] ;  /* 0x0004f00001107983 */ /* 0x000ea20000300a00 */
[----:B------:R-:W2:Y:S02]  /*41ed0*/  LDL.LU.64 R18, [R1+0x4f8] ;  /* 0x0004f80001127983 */ /* 0x000ea40000300a00 */
[----:B------:R-:W-:Y:S02]  /*41ee0*/  STL [R1+0x6e40], R6 ;  /* 0x006e400601007387 */ /* 0x000fe40000100800 */
[----:B------:R-:W-:Y:S01]  /*41ef0*/  STL.64 [R1+0x6e38], R4 ;  /* 0x006e380401007387 */ /* 0x000fe20000100a00 */
[C---:B---3--:R-:W-:Y:S01]  /*41f00*/  HMMA.16816.F32 R8, R12.reuse, R8, R20 ;  /* 0x000000080c08723c */ /* 0x048fe20000001814 */
[----:B------:R-:W3:Y:S01]  /*41f10*/  LDL.LU R22, [R1+0x6eb8] ;  /* 0x006eb80001167983 */ /* 0x000ee20000300800 */
[----:B------:R-:W2:Y:S11]  /*41f20*/  LDL.LU.64 R20, [R1+0x6eb0] ;  /* 0x006eb00001147983 */ /* 0x000eb60000300a00 */
[----:B------:R-:W-:Y:S10]  /*41f30*/  @!UPT UIADD3 URZ, URZ, URZ, URZ ;  /* 0x0000003f3f3ff290 */ /* 0x000ff4000fffe03f */
[----:B------:R0:W-:Y:S01]  /*41f40*/  STL.64 [R1+0xe20], R8 ;  /* 0x000e200801007387 */ /* 0x0001e20000100a00 */
[----:B------:R1:W-:Y:S03]  /*41f50*/  STL.64 [R1+0xe28], R10 ;  /* 0x000e280a01007387 */ /* 0x0003e60000100a00 */
[----:B0-----:R-:W2:Y:S01]  /*41f60*/  LDL.LU.64 R8, [R1+0x1980] ;  /* 0x0019800001087983 */ /* 0x001ea20000300a00 */
[----:B-1----:R-:W2:Y:S03]  /*41f70*/  LDL.LU.64 R10, [R1+0x1988] ;  /* 0x00198800010a7983 */ /* 0x002ea60000300a00 */
[----:B--2---:R-:W-:Y:S01]  /*41f80*/  STL.64 [R1+0x6e68], R10 ;  /* 0x006e680a01007387 */ /* 0x004fe20000100a00 */
[----:B------:R0:W-:Y:S03]  /*41f90*/  STL.64 [R1+0x6e60], R8 ;  /* 0x006e600801007387 */ /* 0x0001e60000100a00 */
[----:B0-----:R-:W2:Y:S01]  /*41fa0*/  LDL.LU.64 R8, [R1+0x1990] ;  /* 0x0019900001087983 */ /* 0x001ea20000300a00 */
[----:B------:R-:W2:Y:S03]  /*41fb0*/  LDL.LU.64 R10, [R1+0x1998] ;  /* 0x00199800010a7983 */ /* 0x000ea60000300a00 */
[----:B--2---:R-:W-:Y:S01]  /*41fc0*/  STL.64 [R1+0x6e80], R10 ;  /* 0x006e800a01007387 */ /* 0x004fe20000100a00 */
[----:B------:R0:W-:Y:S03]  /*41fd0*/  STL.64 [R1+0x6e78], R8 ;  /* 0x006e780801007387 */ /* 0x0001e60000100a00 */
[----:B0-----:R-:W2:Y:S01]  /*41fe0*/  LDL.LU.64 R8, [R1+0x19a0] ;  /* 0x0019a00001087983 */ /* 0x001ea20000300a00 */
[----:B------:R-:W2:Y:S01]  /*41ff0*/  LDL.LU.64 R10, [R1+0x19a8] ;  /* 0x0019a800010a7983 */ /* 0x000ea20000300a00 */
[----:B------:R-:W-:Y:S02]  /*42000*/  HMMA.16816.F32 R12, R12, R20, R16 ;  /* 0x000000140c0c723c */ /* 0x000fe40000001810 */
[----:B--2---:R-:W-:Y:S01]  /*42010*/  STL.64 [R1+0x6e98], R10 ;  /* 0x006e980a01007387 */ /* 0x004fe20000100a00 */
[----:B------:R0:W-:Y:S03]  /*42020*/  STL.64 [R1+0x6e90], R8 ;  /* 0x006e900801007387 */ /* 0x0001e60000100a00 */
[----:B0-----:R-:W2:Y:S01]  /*42030*/  LDL.LU.64 R8, [R1+0x19b0] ;  /* 0x0019b00001087983 */ /* 0x001ea20000300a00 */
[----:B------:R-:W2:Y:S02]  /*42040*/  LDL.LU.64 R10, [R1+0x19b8] ;  /* 0x0019b800010a7983 */ /* 0x000ea40000300a00 */
[----:B------:R-:W2:Y:S02]  /*42050*/  LDL.LU.64 R18, [R1+0x6ea8] ;  /* 0x006ea80001127983 */ /* 0x000ea40000300a00 */
[----:B------:R-:W2:Y:S01]  /*42060*/  LDL.LU.64 R16, [R1+0x6ea0] ;  /* 0x006ea00001107983 */ /* 0x000ea20000300a00 */
[----:B------:R3:W-:Y:S11]  /*42070*/  STL.64 [R1+0x6de8], R20 ;  /* 0x006de81401007387 */ /* 0x0007f60000100a00 */
[----:B------:R0:W-:Y:S02]  /*42080*/  STL.64 [R1+0x6f0], R12 ;  /* 0x0006f00c01007387 */ /* 0x0001e40000100a00 */
[----:B------:R1:W-:Y:S02]  /*42090*/  STL.64 [R1+0x6f8], R14 ;  /* 0x0006f80e01007387 */ /* 0x0003e40000100a00 */
[----:B------:R-:W2:Y:S02]  /*420a0*/  LDL.LU.64 R4, [R1+0x15b0] ;  /* 0x0015b00001047983 */ /* 0x000ea40000300a00 */
[----:B---3--:R-:W-:-:S02]  /*420b0*/  IMAD.MOV.U32 R20, RZ, RZ, R22 ;  /* 0x000000ffff147224 */ /* 0x008fc400078e0016 */
[----:B------:R-:W-:Y:S02]  /*420c0*/  IMAD.MOV.U32 R21, RZ, RZ, R7 ;  /* 0x000000ffff157224 */ /* 0x000fe400078e0007 */
[----:B------:R-:W3:Y:S01]  /*420d0*/  LDL.LU.64 R6, [R1+0x15b8] ;  /* 0x0015b80001067983 */ /* 0x000ee20000300a00 */
[----:B0-----:R-:W3:Y:S02]  /*420e0*/  LDL.LU.64 R12, [R1+0x1580] ;  /* 0x00158000010c7983 */ /* 0x001ee40000300a00 */
[----:B-1----:R-:W3:Y:S02]  /*420f0*/  LDL.LU.64 R14, [R1+0x1588] ;  /* 0x00158800010e7983 */ /* 0x002ee40000300a00 */
[----:B------:R0:W-:Y:S02]  /*42100*/  STL.64 [R1+0x6e28], R20 ;  /* 0x006e281401007387 */ /* 0x0001e40000100a00 */
[----:B0-----:R-:W-:Y:S02]  /*42110*/  IMAD.MOV.U32 R20, RZ, RZ, R2 ;  /* 0x000000ffff147224 */ /* 0x001fe400078e0002 */
[----:B------:R-:W-:-:S02]  /*42120*/  IMAD.MOV.U32 R21, RZ, RZ, R0 ;  /* 0x000000ffff157224 */ /* 0x000fc400078e0000 */
[----:B----4-:R-:W-:Y:S02]  /*42130*/  IMAD.MOV.U32 R2, RZ, RZ, R24 ;  /* 0x000000ffff027224 */ /* 0x010fe400078e0018 */
        /* <DEDUP_REMOVED lines=22> */
[----:B0-----:R-:W4:Y:S01]  /*422a0*/  LDL.LU.64 R26, [R1+0x6e58] ;  /* 0x006e5800011a7983 */ /* 0x001f220000300a00 */
[----:B------:R-:W2:Y:S02]  /*422b0*/  LDL.LU.64 R24, [R1+0x6e50] ;  /* 0x006e500001187983 */ /* 0x000ea40000300a00 */
[C---:B--2---:R-:W-:Y:S11]  /*422c0*/  HMMA.16816.F32 R8, R16.reuse, R24, R8 ;  /* 0x000000181008723c */ /* 0x044ff60000001808 */
[----:B------:R-:W-:Y:S11]  /*422d0*/  @!UPT UIADD3 URZ, URZ, URZ, URZ ;  /* 0x0000003f3f3ff290 */ /* 0x000ff6000fffe03f */
[----:B------:R-:W-:Y:S01]  /*422e0*/  @!UPT UIADD3 URZ, URZ, URZ, URZ ;  /* 0x0000003f3f3ff290 */ /* 0x000fe2000fffe03f */
[----:B------:R0:W-:Y:S01]  /*422f0*/  STL.64 [R1+0x640], R8 ;  /* 0x0006400801007387 */ /* 0x0001e20000100a00 */
[----:B------:R-:W-:Y:S03]  /*42300*/  STL.64 [R1+0x648], R10 ;  /* 0x0006480a01007387 */ /* 0x000fe60000100a00 */
[----:B0-----:R-:W3:Y:S01]  /*42310*/  LDL.LU.64 R8, [R1+0x6e48] ;  /* 0x006e480001087983 */ /* 0x001ee20000300a00 */
[----:B----4-:R-:W-:Y:S02]  /*42320*/  STL.64 [R1+0x6da0], R26 ;  /* 0x006da01a01007387 */ /* 0x010fe40000100a00 */
[----:B------:R0:W-:Y:S02]  /*42330*/  STL.64 [R1+0x6d98], R24 ;  /* 0x006d981801007387 */ /* 0x0001e40000100a00 */
[----:B0-----:R-:W2:Y:S01]  /*42340*/  LDL.64 R24, [R1+0x150] ;  /* 0x0001500001187983 */ /* 0x001ea20000100a00 */
[C---:B---3--:R-:W-:Y:S03]  /*42350*/  HMMA.16816.F32 R4, R16.reuse, R8, R4 ;  /* 0x000000081004723c */ /* 0x048fe60000001804 */
[----:B--2---:R0:W-:Y:S04]  /*42360*/  STL.64 [R1+0x6e30], R24 ;  /* 0x006e301801007387 */ /* 0x0041e80000100a00 */
[----:B0-----:R-:W2:Y:S01]  /*42370*/  LDL.LU.64 R24, [R1+0x15a0] ;  /* 0x0015a00001187983 */ /* 0x001ea20000300a00 */
[----:B------:R-:W2:Y:S11]  /*42380*/  LDL.LU.64 R26, [R1+0x15a8] ;  /* 0x0015a800011a7983 */ /* 0x000eb60000300a00 */
[----:B------:R-:W-:Y:S04]  /*42390*/  @!UPT UIADD3 URZ, URZ, URZ, URZ ;  /* 0x0000003f3f3ff290 */ /* 0x000fe8000fffe03f */
[----:B------:R-:W-:Y:S02]  /*423a0*/  STL.64 [R1+0x630], R4 ;  /* 0x0006300401007387 */ /* 0x000fe40000100a00 */
[----:B------:R0:W-:Y:S02]  /*423b0*/  STL.64 [R1+0x638], R6 ;  /* 0x0006380601007387 */ /* 0x0001e40000100a00 */
[----:B0-----:R-:W3:Y:S01]  /*423c0*/  LDL.LU R6, [R1+0x6e40] ;  /* 0x006e400001067983 */ /* 0x001ee20000300800 */
[----:B------:R-:W4:Y:S02]  /*423d0*/  LDL.LU.64 R4, [R1+0x6e38] ;  /* 0x006e380001047983 */ /* 0x000f240000300a00 */
[----:B------:R0:W-:Y:S02]  /*423e0*/  STL.64 [R1+0x6e08], R8 ;  /* 0x006e080801007387 */ /* 0x0001e40000100a00 */
[----:B0-----:R-:W2:Y:S01]  /*423f0*/  LDL.LU.64 R8, [R1+0x1330] ;  /* 0x0013300001087983 */ /* 0x001ea20000300a00 */
[----:B------:R-:W2:Y:S01]  /*42400*/  LDL.LU.64 R10, [R1+0x1338] ;  /* 0x00133800010a7983 */ /* 0x000ea20000300a00 */
[C---:B----4-:R-:W-:Y:S11]  /*42410*/  HMMA.16816.F32 R12, R16.reuse, R4, R12 ;  /* 0x00000004100c723c */ /* 0x050ff6000000180c */
[----:B------:R-:W-:Y:S11]  /*42420*/  @!UPT UIADD3 URZ, URZ, URZ, URZ ;  /* 0x0000003f3f3ff290 */ /* 0x000ff6000fffe03f */
[----:B------:R-:W-:Y:S01]  /*42430*/  @!UPT UIADD3 URZ, URZ, URZ, URZ ;  /* 0x0000003f3f3ff290 */ /* 0x000fe2000fffe03f */
[----:B------:R-:W-:Y:S01]  /*42440*/  STL.64 [R1+0x620], R12 ;  /* 0x0006200c01007387 */ /* 0x000fe20000100a00 */
[----:B------:R-:W-:Y:S02]  /*42450*/  STL.64 [R1+0x628], R14 ;  /* 0x0006280e01007387 */ /* 0x000fe40000100a00 */
[----:B------:R-:W0:Y:S01]  /*42460*/  LDSM.16.MT88.4 R12, [R29+0x200] ;  /* 0x000200001d0c783b */ /* 0x000e220000004200 */
[C---:B--2---:R-:W-:Y:S01]  /*42470*/  HMMA.16816.F32 R20, R16.reuse, R20, R24 ;  /* 0x000000141014723c */ /* 0x044fe20000001818 */
[----:B------:R3:W-:Y:S02]  /*42480*/  STL.64 [R1+0x6da8], R4 ;  /* 0x006da80401007387 */ /* 0x0007e40000100a00 */
[----:B---3--:R-:W-:Y:S02]  /*42490*/  IMAD.MOV.U32 R4, RZ, RZ, R6 ;  /* 0x000000ffff047224 */ /* 0x008fe400078e0006 */
[----:B------:R-:W-:Y:S01]  /*424a0*/  IMAD.MOV.U32 R5, RZ, RZ, R3 ;  /* 0x000000ffff057224 */ /* 0x000fe200078e0003 */
[----:B0-----:R-:W-:Y:S01]  /*424b0*/  STL.64 [R1+0x6d08], R14 ;  /* 0x006d080e01007387 */ /* 0x001fe20000100a00 */
[----:B------:R0:W-:Y:S03]  /*424c0*/  STL.64 [R1+0x6d00], R12 ;  /* 0x006d000c01007387 */ /* 0x0001e60000100a00 */
[----:B0-----:R-:W2:Y:S01]  /*424d0*/  LDL.64 R12, [R1+0x120] ;  /* 0x00012000010c7983 */ /* 0x001ea20000100a00 */
[----:B------:R-:W3:Y:S11]  /*424e0*/  LDL.LU.64 R24, [R1+0x6e30] ;  /* 0x006e300001187983 */ /* 0x000ef60000300a00 */
[----:B------:R-:W-:Y:S01]  /*424f0*/  @!UPT UIADD3 URZ, URZ, URZ, URZ ;  /* 0x0000003f3f3ff290 */ /* 0x000fe2000fffe03f */
[----:B------:R0:W-:Y:S02]  /*42500*/  STL.64 [R1+0xd80], R20 ;  /* 0x000d801401007387 */ /* 0x0001e40000100a00 */
[----:B------:R-:W-:Y:S01]  /*42510*/  STL.64 [R1+0xd88], R22 ;  /* 0x000d881601007387 */ /* 0x000fe20000100a00 */
[----:B0-----:R-:W4:Y:S01]  /*42520*/  LDL.LU.64 R20, [R1+0x6e28] ;  /* 0x006e280001147983 */ /* 0x001f220000300a00 */
[----:B------:R0:W-:Y:S03]  /*42530*/  STL.64 [R1+0x6e00], R4 ;  /* 0x006e000401007387 */ /* 0x0001e60000100a00 */
[----:B0-----:R-:W2:Y:S04]  /*42540*/  LDL.64 R4, [R1+0x110] ;  /* 0x0001100001047983 */ /* 0x001ea80000100a00 */
[----:B--2---:R0:W-:Y:S04]  /*42550*/  STL.64 [R1+0x6e10], R4 ;  /* 0x006e100401007387 */ /* 0x0041e80000100a00 */
[----:B0-----:R-:W2:Y:S01]  /*42560*/  LDL.LU.64 R4, [R1+0x1590] ;  /* 0x0015900001047983 */ /* 0x001ea20000300a00 */
[----:B------:R-:W2:Y:S01]  /*42570*/  LDL.LU.64 R6, [R1+0x1598] ;  /* 0x0015980001067983 */ /* 0x000ea20000300a00 */
[----:B----4-:R-:W-:Y:S01]  /*42580*/  HMMA.16816.F32 R8, R16, R20, R8 ;  /* 0x000000141008723c */ /* 0x010fe20000001808 */
[----:B---3--:R-:W-:-:S02]  /*42590*/  IMAD.MOV.U32 R15, RZ, RZ, R24 ;  /* 0x000000ffff0f7224 */ /* 0x008fc400078e0018 */
[----:B------:R-:W-:-:S05]  /*425a0*/  IMAD.MOV.U32 R14, RZ, RZ, R25 ;  /* 0x000000ffff0e7224 */ /* 0x000fca00078e0019 */
[C---:B--2---:R-:W-:Y:S11]  /*425b0*/  HMMA.16816.F32 R4, R16.reuse, R24, R4 ;  /* 0x000000181004723c */ /* 0x044ff60000001804 */
[----:B------:R-:W-:Y:S11]  /*425c0*/  @!UPT UIADD3 URZ, URZ, URZ, URZ ;  /* 0x0000003f3f3ff290 */ /* 0x000ff6000fffe03f */
[----:B------:R-:W-:Y:S01]  /*425d0*/  @!UPT UIADD3 URZ, URZ, URZ, URZ ;  /* 0x0000003f3f3ff290 */ /* 0x000fe2000fffe03f */
[----:B------:R-:W-:Y:S01]  /*425e0*/  STL.64 [R1+0xd70], R4 ;  /* 0x000d700401007387 */ /* 0x000fe20000100a00 */
[----:B------:R-:W-:Y:S02]  /*425f0*/  STL.64 [R1+0xd78], R6 ;  /* 0x000d780601007387 */ /* 0x000fe40000100a00 */
[----:B------:R-:W-:Y:S02]  /*42600*/  STL.64 [R1+0x6e20], R14 ;  /* 0x006e200e01007387 */ /* 0x000fe40000100a00 */
[----:B------:R0:W-:Y:S02]  /*42610*/  STL.64 [R1+0x6e18], R12 ;  /* 0x006e180c01007387 */ /* 0x0001e40000100a00 */
[----:B0-----:R-:W2:Y:S01]  /*42620*/  LDL.LU.64 R12, [R1+0x1320] ;  /* 0x00132000010c7983 */ /* 0x001ea20000300a00 */
[----:B------:R-:W2:Y:S02]  /*42630*/  LDL.LU.64 R14, [R1+0x1328] ;  /* 0x00132800010e7983 */ /* 0x000ea40000300a00 */
[----:B------:R-:W3:Y:S02]  /*42640*/  LDL.LU.64 R4, [R1+0x1310] ;  /* 0x0013100001047983 */ /* 0x000ee40000300a00 */
[----:B------:R-:W3:Y:S01]  /*42650*/  LDL.LU.64 R6, [R1+0x1318] ;  /* 0x0013180001067983 */ /* 0x000ee20000300a00 */
[----:B------:R0:W-:Y:S01]  /*42660*/  STL.64 [R1+0xd60], R8 ;  /* 0x000d600801007387 */ /* 0x0001e20000100a00 */
[----:B------:R1:W-:Y:S03]  /*42670*/  STL.64 [R1+0xd68], R10 ;  /* 0x000d680a01007387 */ /* 0x0003e60000100a00 */
[----:B0-----:R-:W4:Y:S01]  /*42680*/  LDL.LU.64 R8, [R1+0x1300] ;  /* 0x0013000001087983 */ /* 0x001f220000300a00 */
[----:B-1----:R-:W4:Y:S02]  /*42690*/  LDL.LU.64 R10, [R1+0x1308] ;  /* 0x00130800010a7983 */ /* 0x002f240000300a00 */
[----:B------:R-:W2:Y:S02]  /*426a0*/  LDL.64 R20, [R1+0xe0] ;  /* 0x0000e00001147983 */ /* 0x000ea40000100a00 */
[----:B--2---:R0:W-:Y:S01]  /*426b0*/  STL.64 [R1+0x6df8], R20 ;  /* 0x006df81401007387 */ /* 0x0041e20000100a00 */
[----:B------:R-:W2:Y:S03]  /*426c0*/  LDL.64 R24, [R1] ;  /* 0x0000000001187983 */ /* 0x000ea60000100a00 */
[----:B0-----:R-:W3:Y:S04]  /*426d0*/  LDL.64 R20, [R1+0x130] ;  /* 0x0001300001147983 */ /* 0x001ee80000100a00 */
[----:B--2---:R0:W-:Y:S04]  /*426e0*/  STL.64 [R1+0x6db0], R24 ;  /* 0x006db01801007387 */ /* 0x0041e80000100a00 */
[----:B0-----:R-:W2:Y:S01]  /*426f0*/  LDL.64 R24, [R1+0x10] ;  /* 0x0000100001187983 */ /* 0x001ea20000100a00 */
[----:B---3--:R-:W-:Y:S03]  /*42700*/  HMMA.16816.F32 R12, R16, R20, R12 ;  /* 0x00000014100c723c */ /* 0x008fe6000000180c */
[----:B--2---:R0:W-:Y:S02]  /*42710*/  STL.64 [R1+0x6db8], R24 ;  /* 0x006db81801007387 */ /* 0x0041e40000100a00 */
[----:B0-----:R-:W-:-:S02]  /*42720*/  IMAD.MOV.U32 R24, RZ, RZ, R2 ;  /* 0x000000ffff187224 */ /* 0x001fc400078e0002 */
[----:B------:R-:W-:-:S05]  /*42730*/  IMAD.MOV.U32 R25, RZ, RZ, R0 ;  /* 0x000000ffff197224 */ /* 0x000fca00078e0000 */
[----:B------:R0:W-:Y:S04]  /*42740*/  STL.64 [R1+0x6de0], R24 ;  /* 0x006de01801007387 */ /* 0x0001e80000100a00 */
[----:B0-----:R-:W2:Y:S07]  /*42750*/  LDL.64 R24, [R1+0x100] ;  /* 0x0001000001187983 */ /* 0x001eae0000100a00 */
[----:B------:R-:W-:Y:S02]  /*42760*/  STL.64 [R1+0xd50], R12 ;  /* 0x000d500c01007387 */ /* 0x000fe40000100a00 */
[----:B------:R0:W-:Y:S02]  /*42770*/  STL.64 [R1+0xd58], R14 ;  /* 0x000d580e01007387 */ /* 0x0001e40000100a00 */
[----:B0-----:R-:W3:Y:S01]  /*42780*/  LDL.LU.64 R14, [R1+0x6e20] ;  /* 0x006e2000010e7983 */ /* 0x001ee20000300a00 */
[----:B------:R-:W2:Y:S02]  /*42790*/  LDL.LU.64 R12, [R1+0x6e18] ;  /* 0x006e1800010c7983 */ /* 0x000ea40000300a00 */
[----:B------:R-:W-:-:S02]  /*427a0*/  IMAD.MOV.U32 R0, RZ, RZ, R21 ;  /* 0x000000ffff007224 */ /* 0x000fc400078e0015 */
[----:B------:R-:W-:Y:S02]  /*427b0*/  IMAD.MOV.U32 R2, RZ, RZ, R20 ;  /* 0x000000ffff027224 */ /* 0x000fe400078e0014 */
[----:B------:R-:W3:Y:S01]  /*427c0*/  LDL.LU.64 R20, [R1+0x12e0] ;  /* 0x0012e00001147983 */ /* 0x000ee20000300a00 */
[----:B------:R-:W3:Y:S02]  /*427d0*/  LDL.LU.64 R22, [R1+0x12e8] ;  /* 0x0012e80001167983 */ /* 0x000ee40000300a00 */
[----:B------:R-:W-:Y:S02]  /*427e0*/  STL [R1+0x6d80], R0 ;  /* 0x006d800001007387 */ /* 0x000fe40000100800 */
[----:B------:R-:W-:Y:S01]  /*427f0*/  STL [R1+0x6d7c], R2 ;  /* 0x006d7c0201007387 */ /* 0x000fe20000100800 */
[C---:B--2---:R-:W-:Y:S11]  /*42800*/  HMMA.16816.F32 R4, R16.reuse, R12, R4 ;  /* 0x0000000c1004723c */ /* 0x044ff60000001804 */
[----:B------:R-:W-:Y:S11]  /*42810*/  @!UPT UIADD3 URZ, URZ, URZ, URZ ;  /* 0x0000003f3f3ff290 */ /* 0x000ff6000fffe03f */
[----:B------:R-:W-:Y:S01]  /*42820*/  @!UPT UIADD3 URZ, URZ, URZ, URZ ;  /* 0x0000003f3f3ff290 */ /* 0x000fe2000fffe03f */
[----:B------:R0:W-:Y:S01]  /*42830*/  STL.64 [R1+0xd40], R4 ;  /* 0x000d400401007387 */ /* 0x0001e20000100a00 */
[----:B------:R-:W-:Y:S03]  /*42840*/  STL.64 [R1+0xd48], R6 ;  /* 0x000d480601007387 */ /* 0x000fe60000100a00 */
[----:B0-----:R-:W4:Y:S01]  /*42850*/  LDL.LU.64 R4, [R1+0x6e10] ;  /* 0x006e100001047983 */ /* 0x001f220000300a00 */
[----:B------:R-:W-:Y:S01]  /*42860*/  STL.64 [R1+0x6d68], R12 ;  /* 0x006d680c01007387 */ /* 0x000fe20000100a00 */
[C---:B----4-:R-:W-:Y:S11]  /*42870*/  HMMA.16816.F32 R8, R16.reuse, R4, R8 ;  /* 0x000000041008723c */ /* 0x050ff60000001808 */
        /* <DEDUP_REMOVED lines=8> */
[----:B------:R-:W-:Y:S03]  /*42900*/  STL [R1+0x6d84], R10 ;  /* 0x006d840a01007387 */ /* 0x000fe60000100800 */
[----:B--2---:R0:W-:Y:S04]  /*42910*/  STL.64 [R1+0x6df0], R8 ;  /* 0x006df00801007387 */ /* 0x0041e80000100a00 */
[----:B0-----:R-:W2:Y:S01]  /*42920*/  LDL.LU.64 R8, [R1+0x12f0] ;  /* 0x0012f00001087983 */ /* 0x001ea20000300a00 */
[----:B------:R-:W2:Y:S01]  /*42930*/  LDL.LU.64 R10, [R1+0x12f8] ;  /* 0x0012f800010a7983 */ /* 0x000ea20000300a00 */
[----:B---3--:R-:W-:Y:S01]  /*42940*/  HMMA.16816.F32 R4, R16, R4, R20 ;  /* 0x000000041004723c */ /* 0x008fe20000001814 */
[----:B------:R-:W-:-:S02]  /*42950*/  IMAD.MOV.U32 R2, RZ, RZ, R24 ;  /* 0x000000ffff027224 */ /* 0x000fc400078e0018 */
[----:B------:R-:W-:-:S05]  /*42960*/  IMAD.MOV.U32 R28, RZ, RZ, R25 ;  /* 0x000000ffff1c7224 */ /* 0x000fca00078e0019 */
[----:B--2---:R-:W-:Y:S11]  /*42970*/  HMMA.16816.F32 R8, R16, R24, R8 ;  /* 0x000000181008723c */ /* 0x004ff60000001808 */
[----:B------:R-:W-:Y:S11]  /*42980*/  @!UPT UIADD3 URZ, URZ, URZ, URZ ;  /* 0x0000003f3f3ff290 */ /* 0x000ff6000fffe03f */
[----:B------:R-:W-:Y:S01]  /*42990*/  @!UPT UIADD3 URZ, URZ, URZ, URZ ;  /* 0x0000003f3f3ff290 */ /* 0x000fe2000fffe03f */
[----:B------:R0:W-:Y:S01]  /*429a0*/  STL.64 [R1+0xd20], R8 ;  /* 0x000d200801007387 */ /* 0x0001e20000100a00 */
[----:B------:R1:W-:Y:S03]  /*429b0*/  STL.64 [R1+0xd28], R10 ;  /* 0x000d280a01007387 */ /* 0x0003e60000100a00 */
[----:B0-----:R-:W2:Y:S01]  /*429c0*/  LDL.LU.64 R8, [R1+0x12d0] ;  /* 0x0012d00001087983 */ /* 0x001ea20000300a00 */
[----:B-1----:R-:W2:Y:S02]  /*429d0*/  LDL.LU.64 R10, [R1+0x12d8] ;  /* 0x0012d800010a7983 */ /* 0x002ea40000300a00 */
[----:B------:R-:W3:Y:S02]  /*429e0*/  LDL.LU.64 R24, [R1+0x4e0] ;  /* 0x0004e00001187983 */ /* 0x000ee40000300a00 */
[----:B------:R-:W3:Y:S01]  /*429f0*/  LDL.LU.64 R26, [R1+0x4e8] ;  /* 0x0004e800011a7983 */ /* 0x000ee20000300a00 */
[----:B------:R-:W2:Y:S01]  /*42a00*/  LDL.LU.64 R20, [R1+0x6df8] ;  /* 0x006df80001147983 */ /* 0x000ea20000300a00 */
[----:B------:R0:W-:Y:S02]  /*42a10*/  STL.64 [R1+0xd10], R4 ;  /* 0x000d100401007387 */ /* 0x0001e40000100a00 */
[----:B------:R1:W-:Y:S01]  /*42a20*/  STL.64 [R1+0xd18], R6 ;  /* 0x000d180601007387 */ /* 0x0003e20000100a00 */
[----:B0-----:R-:W4:Y:S01]  /*42a30*/  LDL.LU.64 R4, [R1+0x1910] ;  /* 0x0019100001047983 */ /* 0x001f220000300a00 */
[----:B-1----:R-:W3:Y:S02]  /*42a40*/  LDL.LU.64 R6, [R1+0x1918] ;  /* 0x0019180001067983 */ /* 0x002ee40000300a00 */
[----:B------:R-:W-:-:S02]  /*42a50*/  IMAD.MOV.U32 R12, RZ, RZ, R15 ;  /* 0x000000ffff0c7224 */ /* 0x000fc400078e000f */
[----:B------:R-:W-:Y:S01]  /*42a60*/  IMAD.MOV.U32 R13, RZ, RZ, R14 ;  /* 0x000000ffff0d7224 */ /* 0x000fe200078e000e */
[----:B--2---:R-:W-:Y:S01]  /*42a70*/  HMMA.16816.F32 R8, R16, R20, R8 ;  /* 0x000000141008723c */ /* 0x004fe20000001808 */
[----:B------:R-:W-:Y:S01]  /*42a80*/  IMAD.MOV.U32 R0, RZ, RZ, R21 ;  /* 0x000000ffff007224 */ /* 0x000fe200078e0015 */
[----:B---3--:R-:W-:Y:S01]  /*42a90*/  STL.64 [R1+0x6dc8], R6 ;  /* 0x006dc80601007387 */ /* 0x008fe20000100a00 */
[----:B----4-:R0:W-:Y:S03]  /*42aa0*/  STL.64 [R1+0x6dc0], R4 ;  /* 0x006dc00401007387 */ /* 0x0101e60000100a00 */
[----:B0-----:R-:W2:Y:S01]  /*42ab0*/  LDL.LU.64 R4, [R1+0x1930] ;  /* 0x0019300001047983 */ /* 0x001ea20000300a00 */
[----:B------:R-:W2:Y:S02]  /*42ac0*/  LDL.LU.64 R6, [R1+0x1938] ;  /* 0x0019380001067983 */ /* 0x000ea40000300a00 */
[----:B------:R0:W-:Y:S02]  /*42ad0*/  STL.64 [R1+0x6d88], R12 ;  /* 0x006d880c01007387 */ /* 0x0001e40000100a00 */
[----:B0-----:R-:W3:Y:S01]  /*42ae0*/  LDL.LU.64 R12, [R1+0x1900] ;  /* 0x00190000010c7983 */ /* 0x001ee20000300a00 */
[----:B------:R-:W3:Y:S11]  /*42af0*/  LDL.LU.64 R14, [R1+0x1908] ;  /* 0x00190800010e7983 */ /* 0x000ef60000300a00 */
[----:B------:R0:W-:Y:S02]  /*42b00*/  STL.64 [R1+0xd00], R8 ;  /* 0x000d000801007387 */ /* 0x0001e40000100a00 */
[----:B------:R1:W-:Y:S01]  /*42b10*/  STL.64 [R1+0xd08], R10 ;  /* 0x000d080a01007387 */ /* 0x0003e20000100a00 */
[----:B0-----:R-:W4:Y:S01]  /*42b20*/  LDL.LU.64 R8, [R1+0x6df0] ;  /* 0x006df00001087983 */ /* 0x001f220000300a00 */
[----:B-1----:R-:W-:-:S02]  /*42b30*/  IMAD.MOV.U32 R10, RZ, RZ, R20 ;  /* 0x000000ffff0a7224 */ /* 0x002fc400078e0014 */
[----:B------:R-:W2:Y:S02]  /*42b40*/  LDL.LU.64 R20, [R1+0x6de8] ;  /* 0x006de80001147983 */ /* 0x000ea40000300a00 */
[----:B--2---:R-:W-:Y:S01]  /*42b50*/  HMMA.16816.F32 R16, R16, R20, R24 ;  /* 0x000000141010723c */ /* 0x004fe20000001818 */
[----:B------:R-:W2:Y:S01]  /*42b60*/  LDL.LU.64 R24, [R1+0x6de0] ;  /* 0x006de00001187983 */ /* 0x000ea20000300a00 */
[----:B------:R-:W2:Y:S02]  /*42b70*/  LDL.LU.64 R22, [R1+0x6dd8] ;  /* 0x006dd80001167983 */ /* 0x000ea40000300a00 */
[----:B------:R-:W2:Y:S11]  /*42b80*/  LDL.LU.64 R20, [R1+0x6dd0] ;  /* 0x006dd00001147983 */ /* 0x000eb60000300a00 */
[----:B------:R-:W-:Y:S08]  /*42b90*/  @!UPT UIADD3 URZ, URZ, URZ, URZ ;  /* 0x0000003f3f3ff290 */ /* 0x000ff0000fffe03f */
        /* <DEDUP_REMOVED lines=11> */
[C---:B---3--:R-:W-:Y:S01]  /*42c50*/  HMMA.16816.F32 R16, R20.reuse, R24, R16 ;  /* 0x000000181410723c */ /* 0x048fe20000001810 */
[----:B------:R-:W-:Y:S11]  /*42c60*/  IMAD.MOV.U32 R11, RZ, RZ, R25 ;  /* 0x000000ffff0b7224 */ /* 0x000ff600078e0019 */
[----:B------:R-:W-:Y:S11]  /*42c70*/  @!UPT UIADD3 URZ, URZ, URZ, URZ ;  /* 0x0000003f3f3ff290 */ /* 0x000ff6000fffe03f */
[----:B------:R0:W-:Y:S01]  /*42c80*/  STL.64 [R1+0x580], R16 ;  /* 0x0005801001007387 */ /* 0x0001e20000100a00 */
[----:B------:R-:W-:Y:S02]  /*42c90*/  STL.64 [R1+0x588], R18 ;  /* 0x0005881201007387 */ /* 0x000fe40000100a00 */
[----:B0-----:R-:W-:Y:S02]  /*42ca0*/  IMAD.MOV.U32 R16, RZ, RZ, R24 ;  /* 0x000000ffff107224 */ /* 0x001fe400078e0018 */
[----:B------:R-:W2:Y:S03]  /*42cb0*/  LDL.LU.64 R24, [R1+0x6db0] ;  /* 0x006db00001187983 */ /* 0x000ea60000300a00 */
[----:B------:R0:W-:Y:S02]  /*42cc0*/  STL [R1+0x6d90], R16 ;  /* 0x006d901001007387 */ /* 0x0001e40000100800 */
[----:B0-----:R-:W4:Y:S01]  /*42cd0*/  LDL.LU.64 R16, [R1+0x1530] ;  /* 0x0015300001107983 */ /* 0x001f220000300a00 */
[----:B------:R-:W4:Y:S01]  /*42ce0*/  LDL.LU.64 R18, [R1+0x1538] ;  /* 0x0015380001127983 */ /* 0x000f220000300a00 */
        /* <DEDUP_REMOVED lines=9> */
[----:B------:R-:W2:Y:S01]  /*42d80*/  LDL.LU.64 R24, [R1+0x6d98] ;  /* 0x006d980001187983 */ /* 0x000ea20000300a00 */
[C---:B----4-:R-:W-:Y:S08]  /*42d90*/  HMMA.16816.F32 R16, R20.reuse, R8, R16 ;  /* 0x000000081410723c */ /* 0x050ff00000001810 */
[C---:B--2---:R-:W-:Y:S11]  /*42da0*/  HMMA.16816.F32 R12, R20.reuse, R24, R12 ;  /* 0x00000018140c723c */ /* 0x044ff6000000180c */
[----:B------:R-:W-:Y:S11]  /*42db0*/  @!UPT UIADD3 URZ, URZ, URZ, URZ ;  /* 0x0000003f3f3ff290 */ /* 0x000ff6000fffe03f */
[----:B------:R-:W-:Y:S01]  /*42dc0*/  @!UPT UIADD3 URZ, URZ, URZ, URZ ;  /* 0x0000003f3f3ff290 */ /* 0x000fe2000fffe03f */
[----:B------:R0:W-:Y:S01]  /*42dd0*/  STL.64 [R1+0x560], R12 ;  /* 0x0005600c01007387 */ /* 0x0001e20000100a00 */
[----:B------:R1:W-:Y:S03]  /*42de0*/  STL.64 [R1+0x568], R14 ;  /* 0x0005680e01007387 */ /* 0x0003e60000100a00 */
[----:B0-----:R-:W2:Y:S01]  /*42df0*/  LDL.LU.64 R12, [R1+0x1520] ;  /* 0x00152000010c7983 */ /* 0x001ea20000300a00 */
[----:B-1----:R-:W2:Y:S02]  /*42e00*/  LDL.LU.64 R14, [R1+0x1528] ;  /* 0x00152800010e7983 */ /* 0x002ea40000300a00 */
[----:B---3--:R-:W-:Y:S02]  /*42e10*/  STL.64 [R1+0x6cb8], R26 ;  /* 0x006cb81a01007387 */ /* 0x008fe40000100a00 */
[----:B------:R0:W-:Y:S02]  /*42e20*/  STL.64 [R1+0x6cb0], R24 ;  /* 0x006cb01801007387 */ /* 0x0001e40000100a00 */
[----:B0-----:R-:W3:Y:S01]  /*42e30*/  LDL.LU.64 R24, [R1+0x12c0] ;  /* 0x0012c00001187983 */ /* 0x001ee20000300a00 */
[----:B------:R-:W3:Y:S02]  /*42e40*/  LDL.LU.64 R26, [R1+0x12c8] ;  /* 0x0012c800011a7983 */ /* 0x000ee40000300a00 */
[----:B------:R0:W-:Y:S02]  /*42e50*/  STL.64 [R1+0x550], R16 ;  /* 0x0005501001007387 */ /* 0x0001e40000100a00 */
[----:B------:R-:W-:Y:S01]  /*42e60*/  STL.64 [R1+0x558], R18 ;  /* 0x0005581201007387 */ /* 0x000fe20000100a00 */
[----:B0-----:R-:W4:Y:S01]  /*42e70*/  LDL.LU R16, [R1+0x6d90] ;  /* 0x006d900001107983 */ /* 0x001f220000300800 */
[----:B------:R0:W-:Y:S01]  /*42e80*/  STL.64 [R1+0x6d30], R4 ;  /* 0x006d300401007387 */ /* 0x0001e20000100a00 */
[----:B---3--:R-:W-:Y:S11]  /*42e90*/  HMMA.16816.F32 R24, R20, R4, R24 ;  /* 0x000000041418723c */ /* 0x008ff60000001818 */
[----:B------:R-:W-:Y:S11]  /*42ea0*/  @!UPT UIADD3 URZ, URZ, URZ, URZ ;  /* 0x0000003f3f3ff290 */ /* 0x000ff6000fffe03f */
[----:B------:R-:W-:Y:S01]  /*42eb0*/  @!UPT UIADD3 URZ, URZ, URZ, URZ ;  /* 0x0000003f3f3ff290 */ /* 0x000fe2000fffe03f */
[----:B------:R1:W-:Y:S01]  /*42ec0*/  STL.64 [R1+0x540], R24 ;  /* 0x0005401801007387 */ /* 0x0003e20000100a00 */
[----:B------:R-:W-:Y:S02]  /*42ed0*/  STL.64 [R1+0x548], R26 ;  /* 0x0005481a01007387 */ /* 0x000fe40000100a00 */
[----:B0-----:R-:W3:Y:S02]  /*42ee0*/  LDL.LU.64 R4, [R1+0x1510] ;  /* 0x0015100001047983 */ /* 0x001ee40000300a00 */
[----:B-1----:R-:W-:Y:S02]  /*42ef0*/  IMAD.MOV.U32 R24, RZ, RZ, R7 ;  /* 0x000000ffff187224 */ /* 0x002fe400078e0007 */
[----:B------:R-:W-:Y:S02]  /*42f00*/  IMAD.MOV.U32 R25, RZ, RZ, R6 ;  /* 0x000000ffff197224 */ /* 0x000fe400078e0006 */
[----:B------:R-:W3:Y:S03]  /*42f10*/  LDL.LU.64 R6, [R1+0x1518] ;  /* 0x0015180001067983 */ /* 0x000ee60000300a00 */
[----:B------:R4:W-:Y:S02]  /*42f20*/  STL.64 [R1+0x6cd0], R24 ;  /* 0x006cd01801007387 */ /* 0x0009e40000100a00 */
[----:B----4-:R-:W-:-:S02]  /*42f30*/  IMAD.MOV.U32 R24, RZ, RZ, R16 ;  /* 0x000000ffff187224 */ /* 0x010fc400078e0010 */
[----:B------:R-:W-:Y:S01]  /*42f40*/  IMAD.MOV.U32 R25, RZ, RZ, R11 ;  /* 0x000000ffff197224 */ /* 0x000fe200078e000b */
[----:B------:R-:W0:Y:S04]  /*42f50*/  LDSM.16.MT88.4 R16, [R29+0x280] ;  /* 0x000280001d10783b */ /* 0x000e280000004200 */
[----:B------:R1:W-:Y:S04]  /*42f60*/  STL.64 [R1+0x6ce8], R24 ;  /* 0x006ce81801007387 */ /* 0x0003e80000100a00 */
[----:B-1----:R-:W2:Y:S04]  /*42f70*/  LDL.64 R24, [R1+0x30] ;  /* 0x0000300001187983 */ /* 0x002ea80000100a00 */
[----:B0-----:R-:W-:Y:S01]  /*42f80*/  STL.64 [R1+0x6c10], R18 ;  /* 0x006c101201007387 */ /* 0x001fe20000100a00 */
[----:B------:R0:W-:Y:S03]  /*42f90*/  STL.64 [R1+0x6c08], R16 ;  /* 0x006c081001007387 */ /* 0x0001e60000100a00 */
[----:B0-----:R-:W4:Y:S01]  /*42fa0*/  LDL.64 R16, [R1+0xd0] ;  /* 0x0000d00001107983 */ /* 0x001f220000100a00 */
[----:B--2---:R-:W-:Y:S01]  /*42fb0*/  HMMA.16816.F32 R12, R20, R24, R12 ;  /* 0x00000018140c723c */ /* 0x004fe2000000180c */
[----:B------:R-:W-:-:S02]  /*42fc0*/  IMAD.MOV.U32 R18, RZ, RZ, R24 ;  /* 0x000000ffff127224 */ /* 0x000fc400078e0018 */
[----:B------:R-:W-:Y:S11]  /*42fd0*/  IMAD.MOV.U32 R11, RZ, RZ, R25 ;  /* 0x000000ffff0b7224 */ /* 0x000ff600078e0019 */
[----:B------:R-:W-:Y:S09]  /*42fe0*/  @!UPT UIADD3 URZ, URZ, URZ, URZ ;  /* 0x0000003f3f3ff290 */ /* 0x000ff2000fffe03f */
[----:B------:R0:W-:Y:S01]  /*42ff0*/  STL.64 [R1+0x530], R12 ;  /* 0x0005300c01007387 */ /* 0x0001e20000100a00 */
[----:B------:R-:W-:Y:S03]  /*43000*/  STL.64 [R1+0x538], R14 ;  /* 0x0005380e01007387 */ /* 0x000fe60000100a00 */
[----:B0-----:R-:W3:Y:S01]  /*43010*/  LDL.LU.64 R12, [R1+0x6d88] ;  /* 0x006d8800010c7983 */ /* 0x001ee20000300a00 */
[----:B------:R-:W-:Y:S02]  /*43020*/  STL [R1+0x6d78], R18 ;  /* 0x006d781201007387 */ /* 0x000fe40000100800 */
[----:B----4-:R0:W-:Y:S02]  /*43030*/  STL.64 [R1+0x6d70], R16 ;  /* 0x006d701001007387 */ /* 0x0101e40000100a00 */
[----:B0-----:R-:W2:Y:S01]  /*43040*/  LDL.LU.64 R16, [R1+0x12b0] ;  /* 0x0012b00001107983 */ /* 0x001ea20000300a00 */
[----:B------:R-:W2:Y:S02]  /*43050*/  LDL.LU.64 R18, [R1+0x12b8] ;  /* 0x0012b80001127983 */ /* 0x000ea40000300a00 */
[----:B------:R-:W4:Y:S01]  /*43060*/  LDL.64 R24, [R1+0x20] ;  /* 0x0000200001187983 */ /* 0x000f220000100a00 */
[----:B---3--:R-:W-:Y:S01]  /*43070*/  HMMA.16816.F32 R4, R20, R12, R4 ;  /* 0x0000000c1404723c */ /* 0x008fe20000001804 */
[----:B----4-:R0:W-:Y:S01]  /*43080*/  STL.64 [R1+0x6d10], R24 ;  /* 0x006d101801007387 */ /* 0x0101e20000100a00 */
[----:B------:R-:W3:Y:S02]  /*43090*/  LDL.LU.64 R12, [R1+0x12a0] ;  /* 0x0012a000010c7983 */ /* 0x000ee40000300a00 */
[----:B------:R-:W3:Y:S11]  /*430a0*/  LDL.LU.64 R14, [R1+0x12a8] ;  /* 0x0012a800010e7983 */ /* 0x000ef60000300a00 */
[----:B------:R-:W-:Y:S08]  /*430b0*/  @!UPT UIADD3 URZ, URZ, URZ, URZ ;  /* 0x0000003f3f3ff290 */ /* 0x000ff0000fffe03f */
[----:B------:R1:W-:Y:S01]  /*430c0*/  STL.64 [R1+0x520], R4 ;  /* 0x0005200401007387 */ /* 0x0003e20000100a00 */
[----:B------:R4:W-:Y:S02]  /*430d0*/  STL.64 [R1+0x528], R6 ;  /* 0x0005280601007387 */ /* 0x0009e40000100a00 */
[----:B0-----:R-:W-:Y:S02]  /*430e0*/  IMAD.MOV.U32 R24, RZ, RZ, R10 ;  /* 0x000000ffff187224 */ /* 0x001fe400078e000a */
[----:B------:R-:W-:Y:S01]  /*430f0*/  IMAD.MOV.U32 R25, RZ, RZ, R0 ;  /* 0x000000ffff197224 */ /* 0x000fe200078e0000 */
[----:B-1----:R-:W2:Y:S01]  /*43100*/  LDL.LU.64 R4, [R1+0x1290] ;  /* 0x0012900001047983 */ /* 0x002ea20000300a00 */
[----:B----4-:R-:W4:Y:S02]  /*43110*/  LDL.LU.64 R6, [R1+0x1298] ;  /* 0x0012980001067983 */ /* 0x010f240000300a00 */
[----:B------:R-:W2:Y:S02]  /*43120*/  LDL.LU R10, [R1+0x6d84] ;  /* 0x006d8400010a7983 */ /* 0x000ea40000300800 */
[----:B------:R-:W2:Y:S01]  /*43130*/  LDL.LU R0, [R1+0x6d80] ;  /* 0x006d800001007983 */ /* 0x000ea20000300800 */
[----:B------:R0:W-:Y:S04]  /*43140*/  STL.64 [R1+0x6d28], R24 ;  /* 0x006d281801007387 */ /* 0x0001e80000100a00 */
[----:B0-----:R-:W2:Y:S04]  /*43150*/  LDL.64 R24, [R1+0xf0] ;  /* 0x0000f00001187983 */ /* 0x001ea80000100a00 */
[----:B--2---:R0:W-:Y:S02]  /*43160*/  STL.64 [R1+0x6d38], R24 ;  /* 0x006d381801007387 */ /* 0x0041e40000100a00 */
[----:B0-----:R-:W-:-:S02]  /*43170*/  IMAD.MOV.U32 R24, RZ, RZ, R2 ;  /* 0x000000ffff187224 */ /* 0x001fc400078e0002 */
[----:B------:R-:W-:Y:S01]  /*43180*/  IMAD.MOV.U32 R25, RZ, RZ, R28 ;  /* 0x000000ffff197224 */ /* 0x000fe200078e001c */
[----:B------:R-:W2:Y:S04]  /*43190*/  LDL.LU R2, [R1+0x6d7c] ;  /* 0x006d7c0001027983 */ /* 0x000ea80000300800 */
[----:B------:R0:W-:Y:S04]  /*431a0*/  STL.64 [R1+0x6d50], R24 ;  /* 0x006d501801007387 */ /* 0x0001e80000100a00 */
[----:B0-----:R-:W2:Y:S02]  /*431b0*/  LDL.64 R24, [R1+0x140] ;  /* 0x0001400001187983 */ /* 0x001ea40000100a00 */
[----:B--2---:R-:W-:Y:S11]  /*431c0*/  HMMA.16816.F32 R16, R20, R24, R16 ;  /* 0x000000181410723c */ /* 0x004ff60000001810 */
[----:B------:R-:W-:Y:S11]  /*431d0*/  @!UPT UIADD3 URZ, URZ, URZ, URZ ;  /* 0x0000003f3f3ff290 */ /* 0x000ff6000fffe03f */
[----:B------:R-:W-:Y:S01]  /*431e0*/  @!UPT UIADD3 URZ, URZ, URZ, URZ ;  /* 0x0000003f3f3ff290 */ /* 0x000fe2000fffe03f */
[----:B------:R-:W-:Y:S01]  /*431f0*/  STL.64 [R1+0x510], R16 ;  /* 0x0005101001007387 */ /* 0x000fe20000100a00 */
[----:B------:R0:W-:Y:S03]  /*43200*/  STL.64 [R1+0x518], R18 ;  /* 0x0005181201007387 */ /* 0x0001e60000100a00 */
[----:B0-----:R-:W2:Y:S01]  /*43210*/  LDL.LU R18, [R1+0x6d78] ;  /* 0x006d780001127983 */ /* 0x001ea20000300800 */
[----:B------:R-:W3:Y:S02]  /*43220*/  LDL.LU.64 R16, [R1+0x6d70] ;  /* 0x006d700001107983 */ /* 0x000ee40000300a00 */
[----:B------:R-:W-:-:S05]  /*43230*/  IMAD.MOV.U32 R19, RZ, RZ, R25 ;  /* 0x000000ffff137224 */ /* 0x000fca00078e0019 */
[----:B--2---:R-:W-:Y:S01]  /*43240*/  STL.64 [R1+0x6d20], R18 ;  /* 0x006d201201007387 */ /* 0x004fe20000100a00 */
[----:B---3--:R0:W-:Y:S02]  /*43250*/  STL.64 [R1+0x6d18], R16 ;  /* 0x006d181001007387 */ /* 0x0081e40000100a00 */
[----:B0-----:R-:W-:Y:S02]  /*43260*/  IMAD.MOV.U32 R16, RZ, RZ, R2 ;  /* 0x000000ffff107224 */ /* 0x001fe400078e0002 */
[----:B------:R-:W-:-:S07]  /*43270*/  IMAD.MOV.U32 R17, RZ, RZ, R0 ;  /* 0x000000ffff117224 */ /* 0x000fce00078e0000 */
[C---:B------:R-:W-:Y:S01]  /*43280*/  HMMA.16816.F32 R16, R20.reuse, R16, R12 ;  /* 0x000000101410723c */ /* 0x040fe2000000180c */
[----:B------:R-:W4:Y:S11]  /*43290*/  LDL.LU.64 R12, [R1+0x6d68] ;  /* 0x006d6800010c7983 */ /* 0x000f360000300a00 */
[----:B------:R-:W-:Y:S11]  /*432a0*/  @!UPT UIADD3 URZ, URZ, URZ, URZ ;  /* 0x0000003f3f3ff290 */ /* 0x000ff6000fffe03f */
[----:B------:R-:W-:Y:S01]  /*432b0*/  STL.64 [R1+0x500], R16 ;  /* 0x0005001001007387 */ /* 0x000fe20000100a00 */
[----:B------:R-:W-:Y:S01]  /*432c0*/  STL.64 [R1+0x508], R18 ;  /* 0x0005081201007387 */ /* 0x000fe20000100a00 */
[----:B----4-:R-:W-:Y:S11]  /*432d0*/  HMMA.16816.F32 R4, R20, R12, R4 ;  /* 0x0000000c1404723c */ /* 0x010ff60000001804 */
[----:B------:R-:W-:Y:S11]  /*432e0*/  @!UPT UIADD3 URZ, URZ, URZ, URZ ;  /* 0x0000003f3f3ff290 */ /* 0x000ff6000fffe03f */
[----:B------:R-:W-:Y:S01]  /*432f0*/  @!UPT UIADD3 URZ, URZ, URZ, URZ ;  /* 0x0000003f3f3ff290 */ /* 0x000fe2000fffe03f */
[----:B------:R0:W-:Y:S01]  /*43300*/  STL.64 [R1+0x4f0], R4 ;  /* 0x0004f00401007387 */ /* 0x0001e20000100a00 */
[----:B------:R1:W-:Y:S03]  /*43310*/  STL.64 [R1+0x4f8], R6 ;  /* 0x0004f80601007387 */ /* 0x0003e60000100a00 */
[----:B0-----:R-:W2:Y:S01]  /*43320*/  LDL.LU.64 R4, [R1+0x1260] ;  /* 0x0012600001047983 */ /* 0x001ea20000300a00 */
[----:B-1----:R-:W3:Y:S03]  /*43330*/  LDL.LU.64 R6, [R1+0x1268] ;  /* 0x0012680001067983 */ /* 0x002ee60000300a00 */
[----:B---3--:R-:W-:Y:S01]  /*43340*/  STL.64 [R1+0x6d48], R6 ;  /* 0x006d480601007387 */ /* 0x008fe20000100a00 */
[----:B--2---:R0:W-:Y:S03]  /*43350*/  STL.64 [R1+0x6d40], R4 ;  /* 0x006d400401007387 */ /* 0x0041e60000100a00 */
[----:B0-----:R-:W2:Y:S01]  /*43360*/  LDL.LU.64 R4, [R1+0x1270] ;  /* 0x0012700001047983 */ /* 0x001ea20000300a00 */
[----:B------:R-:W3:Y:S02]  /*43370*/  LDL.LU.64 R6, [R1+0x1278] ;  /* 0x0012780001067983 */ /* 0x000ee40000300a00 */
[----:B------:R-:W-:-:S02]  /*43380*/  IMAD.MOV.U32 R28, RZ, RZ, R24 ;  /* 0x000000ffff1c7224 */ /* 0x000fc400078e0018 */
[----:B------:R-:W-:Y:S02]  /*43390*/  IMAD.MOV.U32 R24, RZ, RZ, R10 ;  /* 0x000000ffff187224 */ /* 0x000fe400078e000a */
[----:B------:R-:W-:Y:S02]  /*433a0*/  IMAD.MOV.U32 R10, RZ, RZ, R12 ;  /* 0x000000ffff0a7224 */ /* 0x000fe400078e000c */
[----:B------:R-:W-:Y:S02]  /*433b0*/  IMAD.MOV.U32 R25, RZ, RZ, R3 ;  /* 0x000000ffff197224 */ /* 0x000fe400078e0003 */
        /* <DEDUP_REMOVED lines=9> */
[----:B------:R-:W-:Y:S02]  /*43450*/  STL.64 [R1+0x6ca8], R10 ;  /* 0x006ca80a01007387 */ /* 0x000fe40000100a00 */
[----:B------:R0:W-:Y:S02]  /*43460*/  STL.64 [R1+0x6ca0], R8 ;  /* 0x006ca00801007387 */ /* 0x0001e40000100a00 */
[----:B0-----:R-:W2:Y:S01]  /*43470*/  LDL.LU.64 R8, [R1+0x1880] ;  /* 0x0018800001087983 */ /* 0x001ea20000300a00 */
[----:B------:R-:W2:Y:S03]  /*43480*/  LDL.LU.64 R10, [R1+0x1888] ;  /* 0x00188800010a7983 */ /* 0x000ea60000300a00 */
        /* <DEDUP_REMOVED lines=12> */
[----:B------:R-:W2:Y:S02]  /*43550*/  LDL.LU.64 R10, [R1+0x18b8] ;  /* 0x0018b800010a7983 */ /* 0x000ea40000300a00 */
[----:B------:R-:W2:Y:S02]  /*43560*/  LDL.LU.64 R6, [R1+0x6d60] ;  /* 0x006d600001067983 */ /* 0x000ea40000300a00 */
[----:B------:R-:W2:Y:S04]  /*43570*/  LDL.LU.64 R4, [R1+0x6d58] ;  /* 0x006d580001047983 */ /* 0x000ea80000300a00 */
        /* <DEDUP_REMOVED lines=18> */
[----:B------:R-:W3:Y:S02]  /*436a0*/  LDL.LU.64 R24, [R1+0x6d28] ;  /* 0x006d280001187983 */ /* 0x000ee40000300a00 */
[C---:B---3--:R-:W-:Y:S02]  /*436b0*/  HMMA.16816.F32 R24, R20.reuse, R24, R16 ;  /* 0x000000181418723c */ /* 0x048fe40000001810 */
[----:B------:R-:W3:Y:S01]  /*436c0*/  LDL.LU.64 R18, [R1+0x6d20] ;  /* 0x006d200001127983 */ /* 0x000ee20000300a00 */
[----:B------:R-:W4:Y:S11]  /*436d0*/  LDL.LU.64 R16, [R1+0x6d18] ;  /* 0x006d180001107983 */ /* 0x000f360000300a00 */
[----:B------:R-:W-:Y:S09]  /*436e0*/  @!UPT UIADD3 URZ, URZ, URZ, URZ ;  /* 0x0000003f3f3ff290 */ /* 0x000ff2000fffe03f */
[----:B------:R0:W-:Y:S01]  /*436f0*/  STL.64 [R1+0xc60], R24 ;  /* 0x000c601801007387 */ /* 0x0001e20000100a00 */
[----:B------:R-:W-:Y:S03]  /*43700*/  STL.64 [R1+0xc68], R26 ;  /* 0x000c681a01007387 */ /* 0x000fe60000100a00 */
[----:B0-----:R-:W2:Y:S01]  /*43710*/  LDL.LU.64 R24, [R1+0x6d10] ;  /* 0x006d100001187983 */ /* 0x001ea20000300a00 */
[----:B----4-:R-:W-:Y:S03]  /*43720*/  HMMA.16816.F32 R20, R20, R16, R12 ;  /* 0x000000101414723c */ /* 0x010fe6000000180c */
[----:B------:R-:W4:Y:S01]  /*43730*/  LDL.LU.64 R14, [R1+0x6d08] ;  /* 0x006d0800010e7983 */ /* 0x000f220000300a00 */
[----:B------:R-:W4:Y:S11]  /*43740*/  LDL.LU.64 R12, [R1+0x6d00] ;  /* 0x006d0000010c7983 */ /* 0x000f360000300a00 */
[----:B------:R-:W-:Y:S08]  /*43750*/  @!UPT UIADD3 URZ, URZ, URZ, URZ ;  /* 0x0000003f3f3ff290 */ /* 0x000ff0000fffe03f */
[----:B------:R0:W-:Y:S01]  /*43760*/  STL.64 [R1+0x4b0], R20 ;  /* 0x0004b01401007387 */ /* 0x0001e20000100a00 */
[----:B------:R1:W-:Y:S03]  /*43770*/  STL.64 [R1+0x4b8], R22 ;  /* 0x0004b81601007387 */ /* 0x0003e60000100a00 */
[----:B0-----:R-:W3:Y:S01]  /*43780*/  LDL.LU.64 R20, [R1+0xa00] ;  /* 0x000a000001147983 */ /* 0x001ee20000300a00 */
[----:B-1----:R-:W3:Y:S02]  /*43790*/  LDL.LU.64 R22, [R1+0xa08] ;  /* 0x000a080001167983 */ /* 0x002ee40000300a00 */
[----:B------:R-:W-:Y:S02]  /*437a0*/  STL.64 [R1+0x6c20], R16 ;  /* 0x006c201001007387 */ /* 0x000fe40000100a00 */
[----:B--2---:R-:W-:Y:S02]  /*437b0*/  IMAD.MOV.U32 R2, RZ, RZ, R24 ;  /* 0x000000ffff027224 */ /* 0x004fe400078e0018 */
[----:B------:R-:W-:Y:S01]  /*437c0*/  IMAD.MOV.U32 R0, RZ, RZ, R25 ;  /* 0x000000ffff007224 */ /* 0x000fe200078e0019 */
[C---:B----4-:R-:W-:Y:S11]  /*437d0*/  HMMA.16816.F32 R8, R12.reuse, R24, R8 ;  /* 0x000000180c08723c */ /* 0x050ff60000001808 */
        /* <DEDUP_REMOVED lines=29> */
[----:B----4-:R-:W-:Y:S02]  /*439b0*/  STL.64 [R1+0x6bd0], R26 ;  /* 0x006bd01a01007387 */ /* 0x010fe40000100a00 */
[----:B------:R0:W-:Y:S02]  /*439c0*/  STL.64 [R1+0x6bc8], R24 ;  /* 0x006bc81801007387 */ /* 0x0001e40000100a00 */
[----:B0-----:R-:W-:-:S02]  /*439d0*/  IMAD.MOV.U32 R24, RZ, RZ, R28 ;  /* 0x000000ffff187224 */ /* 0x001fc400078e001c */
[----:B---3--:R-:W-:-:S05]  /*439e0*/  IMAD.MOV.U32 R25, RZ, RZ, R19 ;  /* 0x000000ffff197224 */ /* 0x008fca00078e0013 */
[----:B------:R0:W-:Y:S04]  /*439f0*/  STL.64 [R1+0x6c80], R24 ;  /* 0x006c801801007387 */ /* 0x0001e80000100a00 */
[----:B0-----:R-:W3:Y:S01]  /*43a00*/  LDL.LU.64 R24, [R1+0xa10] ;  /* 0x000a100001187983 */ /* 0x001ee20000300a00 */
[----:B------:R-:W3:Y:S03]  /*43a10*/  LDL.LU.64 R26, [R1+0xa18] ;  /* 0x000a1800011a7983 */ /* 0x000ee60000300a00 */
[----:B--2---:R-:W-:Y:S01]  /*43a20*/  STL.64 [R1+0x6c88], R8 ;  /* 0x006c880801007387 */ /* 0x004fe20000100a00 */
[C---:B---3--:R-:W-:Y:S11]  /*43a30*/  HMMA.16816.F32 R24, R12.reuse, R8, R24 ;  /* 0x000000080c18723c */ /* 0x048ff60000001818 */
[----:B------:R-:W-:Y:S11]  /*43a40*/  @!UPT UIADD3 URZ, URZ, URZ, URZ ;  /* 0x0000003f3f3ff290 */ /* 0x000ff6000fffe03f */
[----:B------:R-:W-:Y:S01]  /*43a50*/  @!UPT UIADD3 URZ, URZ, URZ, URZ ;  /* 0x0000003f3f3ff290 */ /* 0x000fe2000fffe03f */
[----:B------:R0:W-:Y:S01]  /*43a60*/  STL.64 [R1+0x3e0], R24 ;  /* 0x0003e01801007387 */ /* 0x0001e20000100a00 */
[----:B------:R1:W-:Y:S03]  /*43a70*/  STL.64 [R1+0x3e8], R26 ;  /* 0x0003e81a01007387 */ /* 0x0003e60000100a00 */
[----:B0-----:R-:W2:Y:S01]  /*43a80*/  LDL.LU.64 R24, [R1+0x1230] ;  /* 0x0012300001187983 */ /* 0x001ea20000300a00 */
[----:B-1----:R-:W3:Y:S02]  /*43a90*/  LDL.LU.64 R26, [R1+0x1238] ;  /* 0x00123800011a7983 */ /* 0x002ee40000300a00 */
[----:B------:R-:W-:Y:S02]  /*43aa0*/  IMAD.MOV.U32 R8, RZ, RZ, R18 ;  /* 0x000000ffff087224 */ /* 0x000fe400078e0012 */
[----:B------:R-:W-:Y:S01]  /*43ab0*/  HMMA.16816.F32 R16, R12, R4, R20 ;  /* 0x000000040c10723c */ /* 0x000fe20000001814 */
[----:B------:R-:W0:Y:S11]  /*43ac0*/  LDSM.16.MT88.4 R20, [R29+0x300] ;  /* 0x000300001d14783b */ /* 0x000e360000004200 */
[----:B------:R-:W-:Y:S11]  /*43ad0*/  @!UPT UIADD3 URZ, URZ, URZ, URZ ;  /* 0x0000003f3f3ff290 */ /* 0x000ff6000fffe03f */
[----:B------:R1:W-:Y:S01]  /*43ae0*/  STL.64 [R1+0x3d0], R16 ;  /* 0x0003d01001007387 */ /* 0x0003e20000100a00 */
[----:B------:R-:W-:Y:S02]  /*43af0*/  STL.64 [R1+0x3d8], R18 ;  /* 0x0003d81201007387 */ /* 0x000fe40000100a00 */
[----:B-1----:R-:W-:Y:S02]  /*43b00*/  IMAD.MOV.U32 R16, RZ, RZ, R7 ;  /* 0x000000ffff107224 */ /* 0x002fe400078e0007 */
[----:B------:R-:W-:Y:S01]  /*43b10*/  IMAD.MOV.U32 R17, RZ, RZ, R6 ;  /* 0x000000ffff117224 */ /* 0x000fe200078e0006 */
[----:B---3--:R-:W-:Y:S01]  /*43b20*/  STL.64 [R1+0x6c98], R26 ;  /* 0x006c981a01007387 */ /* 0x008fe20000100a00 */
[----:B--2---:R1:W-:Y:S03]  /*43b30*/  STL.64 [R1+0x6c90], R24 ;  /* 0x006c901801007387 */ /* 0x0043e60000100a00 */
[----:B-1----:R-:W2:Y:S01]  /*43b40*/  LDL.LU.64 R24, [R1+0x1240] ;  /* 0x0012400001187983 */ /* 0x002ea20000300a00 */
[----:B------:R-:W2:Y:S02]  /*43b50*/  LDL.LU.64 R26, [R1+0x1248] ;  /* 0x00124800011a7983 */ /* 0x000ea40000300a00 */
[----:B------:R1:W-:Y:S02]  /*43b60*/  STL.64 [R1+0x6c40], R4 ;  /* 0x006c400401007387 */ /* 0x0003e40000100a00 */
[----:B-1----:R-:W3:Y:S01]  /*43b70*/  LDL.LU.64 R4, [R1+0x1220] ;  /* 0x0012200001047983 */ /* 0x002ee20000300a00 */
[----:B------:R-:W3:Y:S02]  /*43b80*/  LDL.LU.64 R6, [R1+0x1228] ;  /* 0x0012280001067983 */ /* 0x000ee40000300a00 */
[----:B------:R1:W-:Y:S02]  /*43b90*/  STL.64 [R1+0x6c38], R16 ;  /* 0x006c381001007387 */ /* 0x0003e40000100a00 */
[----:B-1----:R-:W4:Y:S04]  /*43ba0*/  LDL.64 R16, [R1+0x100] ;  /* 0x0001000001107983 */ /* 0x002f280000100a00 */
[----:B----4-:R1:W-:Y:S04]  /*43bb0*/  STL.64 [R1+0x6c48], R16 ;  /* 0x006c481001007387 */ /* 0x0103e80000100a00 */
[----:B-1----:R-:W4:Y:S01]  /*43bc0*/  LDL.64 R16, [R1+0x110] ;  /* 0x0001100001107983 */ /* 0x002f220000100a00 */
[----:B------:R-:W-:-:S03]  /*43bd0*/  IMAD.MOV.U32 R9, RZ, RZ, R11 ;  /* 0x000000ffff097224 */ /* 0x000fc600078e000b */
[----:B----4-:R1:W-:Y:S04]  /*43be0*/  STL.64 [R1+0x6c60], R16 ;  /* 0x006c601001007387 */ /* 0x0103e80000100a00 */
[----:B-1----:R-:W4:Y:S01]  /*43bf0*/  LDL.64 R16, [R1+0x150] ;  /* 0x0001500001107983 */ /* 0x002f220000100a00 */
[----:B------:R-:W-:Y:S02]  /*43c00*/  STL [R1+0x6b98], R29 ;  /* 0x006b981d01007387 */ /* 0x000fe40000100800 */
[----:B0-----:R-:W-:Y:S02]  /*43c10*/  STL.64 [R1+0x6af8], R22 ;  /* 0x006af81601007387 */ /* 0x001fe40000100a00 */
[----:B------:R0:W-:Y:S02]  /*43c20*/  STL.64 [R1+0x6af0], R20 ;  /* 0x006af01401007387 */ /* 0x0001e40000100a00 */
[----:B0-----:R-:W-:-:S02]  /*43c30*/  IMAD.MOV.U32 R20, RZ, RZ, R10 ;  /* 0x000000ffff147224 */ /* 0x001fc400078e000a */
[C---:B--2---:R-:W-:Y:S01]  /*43c40*/  HMMA.16816.F32 R8, R12.reuse, R8, R24 ;  /* 0x000000080c08723c */ /* 0x044fe20000001818 */
[----:B------:R-:W4:Y:S01]  /*43c50*/  LDL.LU.64 R26, [R1+0x6c98] ;  /* 0x006c9800011a7983 */ /* 0x000f220000300a00 */
[----:B------:R-:W4:Y:S11]  /*43c60*/  LDL.LU.64 R24, [R1+0x6c90] ;  /* 0x006c900001187983 */ /* 0x000f360000300a00 */
[----:B------:R-:W-:Y:S10]  /*43c70*/  @!UPT UIADD3 URZ, URZ, URZ, URZ ;  /* 0x0000003f3f3ff290 */ /* 0x000ff4000fffe03f */
[----:B------:R0:W-:Y:S01]  /*43c80*/  STL.64 [R1+0x3c0], R8 ;  /* 0x0003c00801007387 */ /* 0x0001e20000100a00 */
[----:B------:R1:W-:Y:S03]  /*43c90*/  STL.64 [R1+0x3c8], R10 ;  /* 0x0003c80a01007387 */ /* 0x0003e60000100a00 */
[----:B0-----:R-:W2:Y:S01]  /*43ca0*/  LDL.LU.64 R8, [R1+0x6c88] ;  /* 0x006c880001087983 */ /* 0x001ea20000300a00 */
[----:B------:R-:W-:Y:S01]  /*43cb0*/  IMAD.MOV.U32 R21, RZ, RZ, R3 ;  /* 0x000000ffff157224 */ /* 0x000fe200078e0003 */
[C---:B----4-:R-:W-:Y:S01]  /*43cc0*/  HMMA.16816.F32 R24, R12.reuse, R16, R24 ;  /* 0x000000100c18723c */ /* 0x050fe20000001818 */
[----:B-1----:R-:W-:Y:S02]  /*43cd0*/  IMAD.MOV.U32 R11, RZ, RZ, R17 ;  /* 0x000000ffff0b7224 */ /* 0x002fe400078e0011 */
[----:B------:R-:W-:Y:S11]  /*43ce0*/  IMAD.MOV.U32 R22, RZ, RZ, R16 ;  /* 0x000000ffff167224 */ /* 0x000ff600078e0010 */
[----:B------:R-:W-:Y:S09]  /*43cf0*/  @!UPT UIADD3 URZ, URZ, URZ, URZ ;  /* 0x0000003f3f3ff290 */ /* 0x000ff2000fffe03f */
[----:B------:R0:W-:Y:S01]  /*43d00*/  STL.64 [R1+0xbc0], R24 ;  /* 0x000bc01801007387 */ /* 0x0001e20000100a00 */
[----:B------:R-:W-:Y:S03]  /*43d10*/  STL.64 [R1+0xbc8], R26 ;  /* 0x000bc81a01007387 */ /* 0x000fe60000100a00 */
[----:B0-----:R-:W3:Y:S01]  /*43d20*/  LDL.LU.64 R24, [R1+0x6c80] ;  /* 0x006c800001187983 */ /* 0x001ee20000300a00 */
[----:B------:R-:W-:Y:S02]  /*43d30*/  STL [R1+0x6c30], R11 ;  /* 0x006c300b01007387 */ /* 0x000fe40000100800 */
[----:B--2---:R-:W-:Y:S02]  /*43d40*/  STL.64 [R1+0x6c28], R8 ;  /* 0x006c280801007387 */ /* 0x004fe40000100a00 */
[----:B------:R-:W-:Y:S01]  /*43d50*/  STL [R1+0x6b94], R22 ;  /* 0x006b941601007387 */ /* 0x000fe20000100800 */
[----:B------:R0:W-:Y:S04]  /*43d60*/  STL.64 [R1+0x6c68], R20 ;  /* 0x006c681401007387 */ /* 0x0001e80000100a00 */
[----:B0-----:R-:W2:Y:S01]  /*43d70*/  LDL.64 R20, [R1+0x130] ;  /* 0x0001300001147983 */ /* 0x001ea20000100a00 */
[----:B------:R-:W4:Y:S02]  /*43d80*/  LDL.LU.64 R16, [R1+0xb90] ;  /* 0x000b900001107983 */ /* 0x000f240000300a00 */
[----:B------:R-:W2:Y:S01]  /*43d90*/  LDL.LU.64 R18, [R1+0xb98] ;  /* 0x000b980001127983 */ /* 0x000ea20000300a00 */
[C---:B---3--:R-:W-:Y:S11]  /*43da0*/  HMMA.16816.F32 R4, R12.reuse, R24, R4 ;  /* 0x000000180c04723c */ /* 0x048ff60000001804 */
[----:B------:R-:W-:Y:S11]  /*43db0*/  @!UPT UIADD3 URZ, URZ, URZ, URZ ;  /* 0x0000003f3f3ff290 */ /* 0x000ff6000fffe03f */
[----:B------:R-:W-:Y:S01]  /*43dc0*/  @!UPT UIADD3 URZ, URZ, URZ, URZ ;  /* 0x0000003f3f3ff290 */ /* 0x000fe2000fffe03f */
[----:B------:R-:W-:Y:S01]  /*43dd0*/  STL.64 [R1+0xbb0], R4 ;  /* 0x000bb00401007387 */ /* 0x000fe20000100a00 */
[----:B------:R-:W-:Y:S02]  /*43de0*/  STL.64 [R1+0xbb8], R6 ;  /* 0x000bb80601007387 */ /* 0x000fe40000100a00 */
[----:B--2---:R-:W-:Y:S02]  /*43df0*/  STL.64 [R1+0x6c78], R18 ;  /* 0x006c781201007387 */ /* 0x004fe40000100a00 */
[----:B----4-:R0:W-:Y:S02]  /*43e00*/  STL.64 [R1+0x6c70], R16 ;  /* 0x006c701001007387 */ /* 0x0101e40000100a00 */
        /* <DEDUP_REMOVED lines=8> */
[----:B------:R-:W4:Y:S01]  /*43e90*/  LDL.64 R24, [R1] ;  /* 0x0000000001187983 */ /* 0x000f220000100a00 */
[----:B--2---:R-:W-:Y:S01]  /*43ea0*/  HMMA.16816.F32 R16, R12, R20, R16 ;  /* 0x000000140c10723c */ /* 0x004fe20000001810 */
[----:B----4-:R0:W-:Y:S04]  /*43eb0*/  STL.64 [R1+0x6bd8], R24 ;  /* 0x006bd81801007387 */ /* 0x0101e80000100a00 */
[----:B0-----:R-:W2:Y:S01]  /*43ec0*/  LDL.64 R24, [R1+0x10] ;  /* 0x0000100001187983 */ /* 0x001ea20000100a00 */
[----:B------:R-:W-:-:S02]  /*43ed0*/  IMAD.MOV.U32 R29, RZ, RZ, R20 ;  /* 0x000000ffff1d7224 */ /* 0x000fc400078e0014 */
[----:B------:R-:W-:Y:S01]  /*43ee0*/  IMAD.MOV.U32 R22, RZ, RZ, R21 ;  /* 0x000000ffff167224 */ /* 0x000fe200078e0015 */
[----:B--2---:R0:W-:Y:S01]  /*43ef0*/  STL.64 [R1+0x6bf0], R24 ;  /* 0x006bf01801007387 */ /* 0x0041e20000100a00 */
[----:B------:R-:W2:Y:S02]  /*43f00*/  LDL.LU.64 R8, [R1+0xb60] ;  /* 0x000b600001087983 */ /* 0x000ea40000300a00 */
[----:B------:R-:W2:Y:S02]  /*43f10*/  LDL.LU.64 R10, [R1+0xb68] ;  /* 0x000b6800010a7983 */ /* 0x000ea40000300a00 */
[----:B0-----:R-:W-:Y:S02]  /*43f20*/  IMAD.MOV.U32 R24, RZ, RZ, R2 ;  /* 0x000000ffff187224 */ /* 0x001fe400078e0002 */
[----:B------:R-:W-:-:S05]  /*43f30*/  IMAD.MOV.U32 R25, RZ, RZ, R0 ;  /* 0x000000ffff197224 */ /* 0x000fca00078e0000 */
[----:B------:R0:W-:Y:S04]  /*43f40*/  STL.64 [R1+0x6c18], R24 ;  /* 0x006c181801007387 */ /* 0x0001e80000100a00 */
[----:B0-----:R-:W4:Y:S01]  /*43f50*/  LDL.64 R24, [R1+0xe0] ;  /* 0x0000e00001187983 */ /* 0x001f220000100a00 */
[----:B------:R-:W-:Y:S02]  /*43f60*/  STL.64 [R1+0xba0], R16 ;  /* 0x000ba01001007387 */ /* 0x000fe40000100a00 */
[----:B------:R0:W-:Y:S02]  /*43f70*/  STL.64 [R1+0xba8], R18 ;  /* 0x000ba81201007387 */ /* 0x0001e40000100a00 */
[----:B0-----:R-:W2:Y:S01]  /*43f80*/  LDL.LU.64 R18, [R1+0x6c78] ;  /* 0x006c780001127983 */ /* 0x001ea20000300a00 */
[----:B------:R-:W2:Y:S02]  /*43f90*/  LDL.LU.64 R16, [R1+0x6c70] ;  /* 0x006c700001107983 */ /* 0x000ea40000300a00 */
[----:B------:R-:W2:Y:S02]  /*43fa0*/  LDL.LU.64 R20, [R1+0x6c68] ;  /* 0x006c680001147983 */ /* 0x000ea40000300a00 */
[C---:B--2---:R-:W-:Y:S11]  /*43fb0*/  HMMA.16816.F32 R16, R12.reuse, R20, R16 ;  /* 0x000000140c10723c */ /* 0x044ff60000001810 */
[----:B------:R-:W-:Y:S11]  /*43fc0*/  @!UPT UIADD3 URZ, URZ, URZ, URZ ;  /* 0x0000003f3f3ff290 */ /* 0x000ff6000fffe03f */
[----:B------:R-:W-:Y:S01]  /*43fd0*/  @!UPT UIADD3 URZ, URZ, URZ, URZ ;  /* 0x0000003f3f3ff290 */ /* 0x000fe2000fffe03f */
[----:B------:R0:W-:Y:S01]  /*43fe0*/  STL.64 [R1+0xb90], R16 ;  /* 0x000b901001007387 */ /* 0x0001e20000100a00 */
[----:B------:R-:W-:Y:S03]  /*43ff0*/  STL.64 [R1+0xb98], R18 ;  /* 0x000b981201007387 */ /* 0x000fe60000100a00 */
[----:B0-----:R-:W3:Y:S01]  /*44000*/  LDL.LU.64 R16, [R1+0x6c60] ;  /* 0x006c600001107983 */ /* 0x001ee20000300a00 */
[----:B------:R0:W-:Y:S01]  /*44010*/  STL.64 [R1+0x6b48], R20 ;  /* 0x006b481401007387 */ /* 0x0001e20000100a00 */
[C---:B---3--:R-:W-:Y:S01]  /*44020*/  HMMA.16816.F32 R4, R12.reuse, R16, R4 ;  /* 0x000000100c04723c */ /* 0x048fe20000001804 */
[----:B0-----:R-:W-:Y:S02]  /*44030*/  IMAD.MOV.U32 R21, RZ, RZ, R16 ;  /* 0x000000ffff157224 */ /* 0x001fe400078e0010 */
[----:B------:R-:W-:Y:S11]  /*44040*/  IMAD.MOV.U32 R20, RZ, RZ, R17 ;  /* 0x000000ffff147224 */ /* 0x000ff600078e0011 */
[----:B------:R-:W-:Y:S09]  /*44050*/  @!UPT UIADD3 URZ, URZ, URZ, URZ ;  /* 0x0000003f3f3ff290 */ /* 0x000ff2000fffe03f */
[----:B------:R-:W-:Y:S01]  /*44060*/  STL.64 [R1+0xb80], R4 ;  /* 0x000b800401007387 */ /* 0x000fe20000100a00 */
[----:B------:R0:W-:Y:S03]  /*44070*/  STL.64 [R1+0xb88], R6 ;  /* 0x000b880601007387 */ /* 0x0001e60000100a00 */
[----:B0-----:R-:W2:Y:S01]  /*44080*/  LDL.LU.64 R6, [R1+0x6c58] ;  /* 0x006c580001067983 */ /* 0x001ea20000300a00 */
[----:B------:R-:W2:Y:S02]  /*44090*/  LDL.LU.64 R4, [R1+0x6c50] ;  /* 0x006c500001047983 */ /* 0x000ea40000300a00 */
        /* <DEDUP_REMOVED lines=9> */
[----:B------:R-:W3:Y:S03]  /*44130*/  LDL.LU.64 R16, [R1+0x6c38] ;  /* 0x006c380001107983 */ /* 0x000ee60000300a00 */
[----:B------:R-:W-:Y:S01]  /*44140*/  STL.64 [R1+0x6bb0], R6 ;  /* 0x006bb00601007387 */ /* 0x000fe20000100a00 */
[----:B--2---:R0:W-:Y:S04]  /*44150*/  STL.64 [R1+0x6ba8], R4 ;  /* 0x006ba80401007387 */ /* 0x0041e80000100a00 */
[----:B0-----:R-:W2:Y:S01]  /*44160*/  LDL.LU.64 R4, [R1+0xb50] ;  /* 0x000b500001047983 */ /* 0x001ea20000300a00 */
[----:B------:R-:W2:Y:S01]  /*44170*/  LDL.LU.64 R6, [R1+0xb58] ;  /* 0x000b580001067983 */ /* 0x000ea20000300a00 */
[----:B---3--:R-:W-:Y:S01]  /*44180*/  HMMA.16816.F32 R16, R12, R16, R8 ;  /* 0x000000100c10723c */ /* 0x008fe20000001808 */
[----:B------:R-:W3:Y:S01]  /*44190*/  LDL.LU R11, [R1+0x6c30] ;  /* 0x006c3000010b7983 */ /* 0x000ee20000300800 */
[----:B------:R-:W3:Y:S01]  /*441a0*/  LDL.LU.64 R8, [R1+0x6c28] ;  /* 0x006c280001087983 */ /* 0x000ee20000300a00 */
[----:B----4-:R-:W-:-:S04]  /*441b0*/  IMAD.MOV.U32 R3, RZ, RZ, R25 ;  /* 0x000000ffff037224 */ /* 0x010fc800078e0019 */
[----:B------:R-:W-:Y:S11]  /*441c0*/  IMAD.MOV.U32 R10, RZ, RZ, R24 ;  /* 0x000000ffff0a7224 */ /* 0x000ff600078e0018 */
[----:B------:R-:W-:Y:S05]  /*441d0*/  @!UPT UIADD3 URZ, URZ, URZ, URZ ;  /* 0x0000003f3f3ff290 */ /* 0x000fea000fffe03f */
[----:B------:R0:W-:Y:S01]  /*441e0*/  STL.64 [R1+0xb60], R16 ;  /* 0x000b601001007387 */ /* 0x0001e20000100a00 */
[----:B------:R-:W-:Y:S03]  /*441f0*/  STL.64 [R1+0xb68], R18 ;  /* 0x000b681201007387 */ /* 0x000fe60000100a00 */
[----:B0-----:R-:W4:Y:S01]  /*44200*/  LDL.LU.64 R16, [R1+0x6c20] ;  /* 0x006c200001107983 */ /* 0x001f220000300a00 */
[C---:B--2---:R-:W-:Y:S11]  /*44210*/  HMMA.16816.F32 R4, R12.reuse, R24, R4 ;  /* 0x000000180c04723c */ /* 0x044ff60000001804 */
[----:B------:R-:W-:Y:S11]  /*44220*/  @!UPT UIADD3 URZ, URZ, URZ, URZ ;  /* 0x0000003f3f3ff290 */ /* 0x000ff6000fffe03f */
[----:B------:R-:W-:Y:S01]  /*44230*/  @!UPT UIADD3 URZ, URZ, URZ, URZ ;  /* 0x0000003f3f3ff290 */ /* 0x000fe2000fffe03f */
[----:B------:R-:W-:Y:S01]  /*44240*/  STL.64 [R1+0xb50], R4 ;  /* 0x000b500401007387 */ /* 0x000fe20000100a00 */
[----:B------:R-:W-:Y:S02]  /*44250*/  STL.64 [R1+0xb58], R6 ;  /* 0x000b580601007387 */ /* 0x000fe40000100a00 */
[----:B------:R-:W4:Y:S02]  /*44260*/  LDL.LU.64 R24, [R1+0x9f0] ;  /* 0x0009f00001187983 */ /* 0x000f240000300a00 */
[----:B------:R-:W4:Y:S01]  /*44270*/  LDL.LU.64 R26, [R1+0x9f8] ;  /* 0x0009f800011a7983 */ /* 0x000f220000300a00 */
[----:B---3--:R-:W-:Y:S01]  /*44280*/  STL.64 [R1+0x6bc0], R10 ;  /* 0x006bc00a01007387 */ /* 0x008fe20000100a00 */
[----:B------:R0:W-:Y:S03]  /*44290*/  STL.64 [R1+0x6bb8], R8 ;  /* 0x006bb80801007387 */ /* 0x0001e60000100a00 */
[----:B0-----:R-:W2:Y:S01]  /*442a0*/  LDL.LU.64 R8, [R1+0x1800] ;  /* 0x0018000001087983 */ /* 0x001ea20000300a00 */
[----:B------:R-:W3:Y:S03]  /*442b0*/  LDL.LU.64 R10, [R1+0x1808] ;  /* 0x00180800010a7983 */ /* 0x000ee60000300a00 */
[----:B---3--:R-:W-:Y:S01]  /*442c0*/  STL.64 [R1+0x6be8], R10 ;  /* 0x006be80a01007387 */ /* 0x008fe20000100a00 */
[----:B--2---:R0:W-:Y:S03]  /*442d0*/  STL.64 [R1+0x6be0], R8 ;  /* 0x006be00801007387 */ /* 0x0041e60000100a00 */
[----:B0-----:R-:W2:Y:S01]  /*442e0*/  LDL.LU.64 R8, [R1+0x1820] ;  /* 0x0018200001087983 */ /* 0x001ea20000300a00 */
[----:B------:R-:W3:Y:S01]  /*442f0*/  LDL.LU.64 R10, [R1+0x1828] ;  /* 0x00182800010a7983 */ /* 0x000ee20000300a00 */
[----:B----4-:R-:W-:Y:S01]  /*44300*/  HMMA.16816.F32 R12, R12, R16, R24 ;  /* 0x000000100c0c723c */ /* 0x010fe20000001818 */
        /* <DEDUP_REMOVED lines=23> */
[----:B------:R-:W-:Y:S02]  /*44480*/  IMAD.MOV.U32 R2, RZ, RZ, R24 ;  /* 0x000000ffff027224 */ /* 0x000fe400078e0018 */
[----:B------:R-:W-:Y:S11]  /*44490*/  IMAD.MOV.U32 R0, RZ, RZ, R25 ;  /* 0x000000ffff007224 */ /* 0x000ff600078e0019 */
[----:B------:R-:W-:Y:S09]  /*444a0*/  @!UPT UIADD3 URZ, URZ, URZ, URZ ;  /* 0x0000003f3f3ff290 */ /* 0x000ff2000fffe03f */
[----:B------:R-:W-:Y:S01]  /*444b0*/  STL.64 [R1+0xaa0], R8 ;  /* 0x000aa00801007387 */ /* 0x000fe20000100a00 */
[----:B------:R0:W-:Y:S03]  /*444c0*/  STL.64 [R1+0xaa8], R10 ;  /* 0x000aa80a01007387 */ /* 0x0001e60000100a00 */
[----:B0-----:R-:W2:Y:S01]  /*444d0*/  LDL.LU.64 R10, [R1+0x6be8] ;  /* 0x006be800010a7983 */ /* 0x001ea20000300a00 */
[----:B------:R-:W2:Y:S02]  /*444e0*/  LDL.LU.64 R8, [R1+0x6be0] ;  /* 0x006be00001087983 */ /* 0x000ea40000300a00 */
[----:B------:R-:W4:Y:S02]  /*444f0*/  LDL.LU.64 R24, [R1+0x6bd8] ;  /* 0x006bd80001187983 */ /* 0x000f240000300a00 */
[C---:B----4-:R-:W-:Y:S11]  /*44500*/  HMMA.16816.F32 R12, R16.reuse, R24, R12 ;  /* 0x00000018100c723c */ /* 0x050ff6000000180c */
[----:B------:R-:W-:Y:S11]  /*44510*/  @!UPT UIADD3 URZ, URZ, URZ, URZ ;  /* 0x0000003f3f3ff290 */ /* 0x000ff6000fffe03f */
[----:B------:R-:W-:Y:S01]  /*44520*/  @!UPT UIADD3 URZ, URZ, URZ, URZ ;  /* 0x0000003f3f3ff290 */ /* 0x000fe2000fffe03f */
[----:B------:R0:W-:Y:S01]  /*44530*/  STL.64 [R1+0xa90], R12 ;  /* 0x000a900c01007387 */ /* 0x0001e20000100a00 */
[----:B------:R-:W-:Y:S02]  /*44540*/  STL.64 [R1+0xa98], R14 ;  /* 0x000a980e01007387 */ /* 0x000fe40000100a00 */
[----:B------:R-:W4:Y:S02]  /*44550*/  LDL.LU.64 R26, [R1+0x6bd0] ;  /* 0x006bd000011a7983 */ /* 0x000f240000300a00 */
        /* <DEDUP_REMOVED lines=13> */
[----:B------:R-:W4:Y:S01]  /*44630*/  LDL.LU.64 R26, [R1+0x9d8] ;  /* 0x0009d800011a7983 */ /* 0x000f220000300a00 */
[C---:B---3--:R-:W-:Y:S11]  /*44640*/  HMMA.16816.F32 R4, R16.reuse, R8, R4 ;  /* 0x000000081004723c */ /* 0x048ff60000001804 */
[----:B------:R-:W-:Y:S11]  /*44650*/  @!UPT UIADD3 URZ, URZ, URZ, URZ ;  /* 0x0000003f3f3ff290 */ /* 0x000ff6000fffe03f */
[----:B------:R-:W-:Y:S01]  /*44660*/  @!UPT UIADD3 URZ, URZ, URZ, URZ ;  /* 0x0000003f3f3ff290 */ /* 0x000fe2000fffe03f */
[----:B------:R-:W-:Y:S01]  /*44670*/  STL.64 [R1+0xa70], R4 ;  /* 0x000a700401007387 */ /* 0x000fe20000100a00 */
[----:B------:R0:W-:Y:S03]  /*44680*/  STL.64 [R1+0xa78], R6 ;  /* 0x000a780601007387 */ /* 0x0001e60000100a00 */
[----:B0-----:R-:W3:Y:S01]  /*44690*/  LDL.LU.64 R6, [R1+0x6bb0] ;  /* 0x006bb00001067983 */ /* 0x001ee20000300a00 */
[----:B------:R-:W4:Y:S02]  /*446a0*/  LDL.LU.64 R4, [R1+0x6ba8] ;  /* 0x006ba80001047983 */ /* 0x000f240000300a00 */
[----:B------:R0:W-:Y:S01]  /*446b0*/  STL.64 [R1+0x6aa8], R8 ;  /* 0x006aa80801007387 */ /* 0x0001e20000100a00 */
[----:B----4-:R-:W-:Y:S11]  /*446c0*/  HMMA.16816.F32 R24, R16, R4, R24 ;  /* 0x000000041018723c */ /* 0x010ff60000001818 */
[----:B------:R-:W-:Y:S11]  /*446d0*/  @!UPT UIADD3 URZ, URZ, URZ, URZ ;  /* 0x0000003f3f3ff290 */ /* 0x000ff6000fffe03f */
[----:B------:R-:W-:Y:S01]  /*446e0*/  @!UPT UIADD3 URZ, URZ, URZ, URZ ;  /* 0x0000003f3f3ff290 */ /* 0x000fe2000fffe03f */
[----:B------:R-:W-:Y:S01]  /*446f0*/  STL.64 [R1+0xa60], R24 ;  /* 0x000a601801007387 */ /* 0x000fe20000100a00 */
[----:B------:R-:W-:Y:S02]  /*44700*/  STL.64 [R1+0xa68], R26 ;  /* 0x000a681a01007387 */ /* 0x000fe40000100a00 */
[----:B0-----:R-:W4:Y:S02]  /*44710*/  LDL.LU.64 R8, [R1+0xf0] ;  /* 0x0000f00001087983 */ /* 0x001f240000300a00 */
[----:B----4-:R3:W-:Y:S02]  /*44720*/  STL.64 [R1+0x6b18], R8 ;  /* 0x006b180801007387 */ /* 0x0107e40000100a00 */
[----:B---3--:R-:W-:Y:S02]  /*44730*/  IMAD.MOV.U32 R8, RZ, RZ, R7 ;  /* 0x000000ffff087224 */ /* 0x008fe400078e0007 */
[----:B------:R-:W-:Y:S01]  /*44740*/  IMAD.MOV.U32 R9, RZ, RZ, R6 ;  /* 0x000000ffff097224 */ /* 0x000fe200078e0006 */
[----:B------:R-:W3:Y:S01]  /*44750*/  LDL.LU R7, [R1+0x6ba0] ;  /* 0x006ba00001077983 */ /* 0x000ee20000300800 */
[----:B------:R-:W3:Y:S03]  /*44760*/  LDL.LU R6, [R1+0x6b9c] ;  /* 0x006b9c0001067983 */ /* 0x000ee60000300800 */
[----:B------:R0:W-:Y:S02]  /*44770*/  STL.64 [R1+0x6b30], R8 ;  /* 0x006b300801007387 */ /* 0x0001e40000100a00 */
[----:B0-----:R-:W-:-:S02]  /*44780*/  IMAD.MOV.U32 R8, RZ, RZ, R21 ;  /* 0x000000ffff087224 */ /* 0x001fc400078e0015 */
[----:B------:R-:W-:Y:S02]  /*44790*/  IMAD.MOV.U32 R9, RZ, RZ, R20 ;  /* 0x000000ffff097224 */ /* 0x000fe400078e0014 */
[----:B------:R-:W-:-:S03]  /*447a0*/  IMAD.MOV.U32 R20, RZ, RZ, R29 ;  /* 0x000000ffff147224 */ /* 0x000fc600078e001d */
[----:B------:R-:W-:Y:S01]  /*447b0*/  STL.64 [R1+0x6b50], R8 ;  /* 0x006b500801007387 */ /* 0x000fe20000100a00 */
[----:B------:R-:W4:Y:S02]  /*447c0*/  LDL.LU R29, [R1+0x6b98] ;  /* 0x006b9800011d7983 */ /* 0x000f240000300800 */
[----:B------:R-:W-:Y:S02]  /*447d0*/  IMAD.MOV.U32 R21, RZ, RZ, R22 ;  /* 0x000000ffff157224 */ /* 0x000fe400078e0016 */
[----:B------:R-:W2:Y:S03]  /*447e0*/  LDL.LU R22, [R1+0x6b94] ;  /* 0x006b940001167983 */ /* 0x000ea60000300800 */
[----:B------:R0:W-:Y:S02]  /*447f0*/  STL.64 [R1+0x6b58], R20 ;  /* 0x006b581401007387 */ /* 0x0001e40000100a00 */
[----:B0-----:R-:W2:Y:S04]  /*44800*/  LDL R20, [R1+0x140] ;  /* 0x0001400001147983 */ /* 0x001ea80000100800 */
[----:B------:R-:W2:Y:S01]  /*44810*/  LDL R21, [R1+0x144] ;  /* 0x0001440001157983 */ /* 0x000ea20000100800 */
[----:B------:R-:W-:-:S02]  /*44820*/  IMAD.MOV.U32 R24, RZ, RZ, R13 ;  /* 0x000000ffff187224 */ /* 0x000fc400078e000d */
[----:B------:R-:W-:Y:S02]  /*44830*/  IMAD.MOV.U32 R25, RZ, RZ, R12 ;  /* 0x000000ffff197224 */ /* 0x000fe400078e000c */
[----:B----4-:R-:W0:Y:S04]  /*44840*/  LDSM.16.MT88.4 R12, [R29+0x380] ;  /* 0x000380001d0c783b */ /* 0x010e280000004200 */
[----:B--2---:R1:W-:Y:S01]  /*44850*/  STL.64 [R1+0x6b70], R20 ;  /* 0x006b701401007387 */ /* 0x0043e20000100a00 */
[----:B------:R-:W-:Y:S02]  /*44860*/  STL.64 [R1+0x6ad0], R24 ;  /* 0x006ad01801007387 */ /* 0x000fe40000100a00 */
[----:B---3--:R-:W-:Y:S02]  /*44870*/  STL.64 [R1+0x6aa0], R6 ;  /* 0x006aa00601007387 */ /* 0x008fe40000100a00 */
[----:B------:R-:W-:Y:S02]  /*44880*/  STL.64 [R1+0x6a98], R4 ;  /* 0x006a980401007387 */ /* 0x000fe40000100a00 */
[----:B-1----:R-:W-:-:S02]  /*44890*/  IMAD.MOV.U32 R20, RZ, RZ, R22 ;  /* 0x000000ffff147224 */ /* 0x002fc400078e0016 */
[----:B------:R-:W-:Y:S01]  /*448a0*/  IMAD.MOV.U32 R21, RZ, RZ, R11 ;  /* 0x000000ffff157224 */ /* 0x000fe200078e000b */
[----:B0-----:R-:W-:Y:S01]  /*448b0*/  STL.64 [R1+0x6a18], R14 ;  /* 0x006a180e01007387 */ /* 0x001fe20000100a00 */
[----:B------:R0:W-:Y:S02]  /*448c0*/  STL.64 [R1+0x6a10], R12 ;  /* 0x006a100c01007387 */ /* 0x0001e40000100a00 */
[----:B0-----:R-:W-:Y:S02]  /*448d0*/  IMAD.MOV.U32 R12, RZ, RZ, R28 ;  /* 0x000000ffff0c7224 */ /* 0x001fe400078e001c */
[----:B------:R-:W-:Y:S01]  /*448e0*/  IMAD.MOV.U32 R13, RZ, RZ, R23 ;  /* 0x000000ffff0d7224 */ /* 0x000fe200078e0017 */
[----:B------:R-:W2:Y:S01]  /*448f0*/  LDL.LU R28, [R1+0x6b90] ;  /* 0x006b9000011c7983 */ /* 0x000ea20000300800 */
[----:B------:R-:W3:Y:S02]  /*44900*/  LDL.LU.64 R4, [R1+0x1200] ;  /* 0x0012000001047983 */ /* 0x000ee40000300a00 */
[----:B------:R-:W3:Y:S02]  /*44910*/  LDL.LU.64 R6, [R1+0x1208] ;  /* 0x0012080001067983 */ /* 0x000ee40000300a00 */
[----:B------:R0:W-:Y:S02]  /*44920*/  STL.64 [R1+0x6b88], R20 ;  /* 0x006b881401007387 */ /* 0x0001e40000100a00 */
[----:B0-----:R-:W3:Y:S01]  /*44930*/  LDL.64 R20, [R1+0x30] ;  /* 0x0000300001147983 */ /* 0x001ee20000100a00 */
[----:B------:R0:W-:Y:S02]  /*44940*/  STL.64 [R1+0x6b00], R12 ;  /* 0x006b000c01007387 */ /* 0x0001e40000100a00 */
[----:B0-----:R-:W-:-:S02]  /*44950*/  IMAD.MOV.U32 R12, RZ, RZ, R10 ;  /* 0x000000ffff0c7224 */ /* 0x001fc400078e000a */
[----:B------:R-:W-:-:S05]  /*44960*/  IMAD.MOV.U32 R13, RZ, RZ, R3 ;  /* 0x000000ffff0d7224 */ /* 0x000fca00078e0003 */
[----:B------:R-:W-:Y:S01]  /*44970*/  STL.64 [R1+0x6b10], R12 ;  /* 0x006b100c01007387 */ /* 0x000fe20000100a00 */
        /* <DEDUP_REMOVED lines=9> */
[----:B------:R-:W2:Y:S02]  /*44a10*/  LDL.LU.64 R10, [R1+0x11f8] ;  /* 0x0011f800010a7983 */ /* 0x000ea40000300a00 */
[----:B------:R-:W4:Y:S02]  /*44a20*/  LDL.LU.64 R12, [R1+0x11a0] ;  /* 0x0011a000010c7983 */ /* 0x000f240000300a00 */
[----:B------:R-:W2:Y:S02]  /*44a30*/  LDL.LU.64 R14, [R1+0x11a8] ;  /* 0x0011a800010e7983 */ /* 0x000ea40000300a00 */
[----:B--2---:R-:W-:Y:S01]  /*44a40*/  STL.64 [R1+0x6b28], R14 ;  /* 0x006b280e01007387 */ /* 0x004fe20000100a00 */
[----:B----4-:R0:W-:Y:S03]  /*44a50*/  STL.64 [R1+0x6b20], R12 ;  /* 0x006b200c01007387 */ /* 0x0101e60000100a00 */
[----:B0-----:R-:W2:Y:S01]  /*44a60*/  LDL.LU.64 R12, [R1+0x11b0] ;  /* 0x0011b000010c7983 */ /* 0x001ea20000300a00 */
[----:B------:R-:W4:Y:S02]  /*44a70*/  LDL.LU.64 R14, [R1+0x11b8] ;  /* 0x0011b800010e7983 */ /* 0x000f240000300a00 */
[----:B------:R-:W-:-:S02]  /*44a80*/  IMAD.MOV.U32 R24, RZ, RZ, R2 ;  /* 0x000000ffff187224 */ /* 0x000fc400078e0002 */
[----:B------:R-:W-:Y:S01]  /*44a90*/  IMAD.MOV.U32 R25, RZ, RZ, R0 ;  /* 0x000000ffff197224 */ /* 0x000fe200078e0000 */
[----:B---3--:R-:W-:Y:S01]  /*44aa0*/  HMMA.16816.F32 R4, R16, R20, R4 ;  /* 0x000000141004723c */ /* 0x008fe20000001804 */
[----:B----4-:R-:W-:Y:S01]  /*44ab0*/  STL.64 [R1+0x6b40], R14 ;  /* 0x006b400e01007387 */ /* 0x010fe20000100a00 */
[----:B--2---:R0:W-:Y:S03]  /*44ac0*/  STL.64 [R1+0x6b38], R12 ;  /* 0x006b380c01007387 */ /* 0x0041e60000100a00 */
[----:B0-----:R-:W2:Y:S01]  /*44ad0*/  LDL.LU.64 R12, [R1+0x11c0] ;  /* 0x0011c000010c7983 */ /* 0x001ea20000300a00 */
[----:B------:R-:W2:Y:S02]  /*44ae0*/  LDL.LU.64 R14, [R1+0x11c8] ;  /* 0x0011c800010e7983 */ /* 0x000ea40000300a00 */
[----:B------:R0:W-:Y:S02]  /*44af0*/  STL.64 [R1+0x6ae8], R24 ;  /* 0x006ae81801007387 */ /* 0x0001e40000100a00 */
[----:B0-----:R-:W3:Y:S01]  /*44b00*/  LDL.LU.64 R24, [R1+0x20] ;  /* 0x0000200001187983 */ /* 0x001ee20000300a00 */
[----:B------:R-:W-:-:S03]  /*44b10*/  IMAD.MOV.U32 R3, RZ, RZ, R21 ;  /* 0x000000ffff037224 */ /* 0x000fc600078e0015 */
[----:B---3--:R0:W-:Y:S04]  /*44b20*/  STL.64 [R1+0x6b08], R24 ;  /* 0x006b081801007387 */ /* 0x0081e80000100a00 */
[----:B0-----:R-:W3:Y:S01]  /*44b30*/  LDL.LU.64 R24, [R1+0x11d0] ;  /* 0x0011d00001187983 */ /* 0x001ee20000300a00 */
[----:B------:R-:W3:Y:S02]  /*44b40*/  LDL.LU.64 R26, [R1+0x11d8] ;  /* 0x0011d800011a7983 */ /* 0x000ee40000300a00 */
[----:B------:R-:W-:Y:S02]  /*44b50*/  STL [R1+0x6338], R29 ;  /* 0x0063381d01007387 */ /* 0x000fe40000100800 */
[----:B------:R0:W-:Y:S01]  /*44b60*/  STL.64 [R1+0xa50], R4 ;  /* 0x000a500401007387 */ /* 0x0001e20000100a00 */
[----:B------:R-:W-:Y:S01]  /*44b70*/  STL.64 [R1+0xa58], R6 ;  /* 0x000a580601007387 */ /* 0x000fe20000100a00 */
[----:B0-----:R-:W-:-:S03]  /*44b80*/  IMAD.MOV.U32 R4, RZ, RZ, R20 ;  /* 0x000000ffff047224 */ /* 0x001fc600078e0014 */
[----:B------:R-:W4:Y:S02]  /*44b90*/  LDL.LU.64 R20, [R1+0x6b88] ;  /* 0x006b880001147983 */ /* 0x000f240000300a00 */
[C---:B----4-:R-:W-:Y:S02]  /*44ba0*/  HMMA.16816.F32 R20, R16.reuse, R20, R8 ;  /* 0x000000141014723c */ /* 0x050fe40000001808 */
[----:B------:R-:W4:Y:S01]  /*44bb0*/  LDL.LU.64 R10, [R1+0x6b80] ;  /* 0x006b8000010a7983 */ /* 0x000f220000300a00 */
[----:B------:R-:W4:Y:S11]  /*44bc0*/  LDL.LU.64 R8, [R1+0x6b78] ;  /* 0x006b780001087983 */ /* 0x000f360000300a00 */
[----:B------:R-:W-:Y:S09]  /*44bd0*/  @!UPT UIADD3 URZ, URZ, URZ, URZ ;  /* 0x0000003f3f3ff290 */ /* 0x000ff2000fffe03f */
[----:B------:R0:W-:Y:S01]  /*44be0*/  STL.64 [R1+0xa40], R20 ;  /* 0x000a401401007387 */ /* 0x0001e20000100a00 */
[----:B------:R4:W-:Y:S03]  /*44bf0*/  STL.64 [R1+0xa48], R22 ;  /* 0x000a481601007387 */ /* 0x0009e60000100a00 */
[----:B0-----:R-:W4:Y:S02]  /*44c00*/  LDL.LU.64 R20, [R1+0x6b70] ;  /* 0x006b700001147983 */ /* 0x001f240000300a00 */
        /* <DEDUP_REMOVED lines=8> */
[----:B------:R-:W2:Y:S11]  /*44c90*/  LDL.LU.64 R8, [R1+0x6b50] ;  /* 0x006b500001087983 */ /* 0x000eb60000300a00 */
[----:B------:R-:W-:Y:S10]  /*44ca0*/  @!UPT UIADD3 URZ, URZ, URZ, URZ ;  /* 0x0000003f3f3ff290 */ /* 0x000ff4000fffe03f */
        /* <DEDUP_REMOVED lines=10> */
[----:B0-----:R-:W3:Y:S01]  /*44d50*/  LDL.LU.64 R20, [R1+0x1100] ;  /* 0x0011000001147983 */ /* 0x001ee20000300a00 */
[----:B-1----:R-:W3:Y:S02]  /*44d60*/  LDL.LU.64 R22, [R1+0x1108] ;  /* 0x0011080001167983 */ /* 0x002ee40000300a00 */
[----:B------:R-:W4:Y:S02]  /*44d70*/  LDL.LU.64 R14, [R1+0x6b40] ;  /* 0x006b4000010e7983 */ /* 0x000f240000300a00 */
[----:B------:R-:W4:Y:S01]  /*44d80*/  LDL.LU.64 R12, [R1+0x6b38] ;  /* 0x006b3800010c7983 */ /* 0x000f220000300a00 */
        /* <DEDUP_REMOVED lines=8> */
[----:B------:R-:W-:Y:S03]  /*44e10*/  STL.64 [R1+0x9f8], R10 ;  /* 0x0009f80a01007387 */ /* 0x000fe60000100a00 */
[----:B0-----:R-:W4:Y:S02]  /*44e20*/  LDL.LU.64 R8, [R1+0x6b18] ;  /* 0x006b180001087983 */ /* 0x001f240000300a00 */
[C---:B----4-:R-:W-:Y:S01]  /*44e30*/  HMMA.16816.F32 R12, R16.reuse, R8, R12 ;  /* 0x00000008100c723c */ /* 0x050fe2000000180c */
[----:B------:R-:W-:Y:S02]  /*44e40*/  IMAD.MOV.U32 R2, RZ, RZ, R8 ;  /* 0x000000ffff027224 */ /* 0x000fe400078e0008 */
[----:B------:R-:W-:Y:S11]  /*44e50*/  IMAD.MOV.U32 R0, RZ, RZ, R9 ;  /* 0x000000ffff007224 */ /* 0x000ff600078e0009 */
[----:B------:R-:W-:Y:S09]  /*44e60*/  @!UPT UIADD3 URZ, URZ, URZ, URZ ;  /* 0x0000003f3f3ff290 */ /* 0x000ff2000fffe03f */
[----:B------:R0:W-:Y:S01]  /*44e70*/  STL.64 [R1+0x9e0], R12 ;  /* 0x0009e00c01007387 */ /* 0x0001e20000100a00 */
[----:B------:R-:W-:Y:S03]  /*44e80*/  STL.64 [R1+0x9e8], R14 ;  /* 0x0009e80e01007387 */ /* 0x000fe60000100a00 */
[----:B0-----:R-:W2:Y:S01]  /*44e90*/  LDL.LU.64 R12, [R1+0x6b10] ;  /* 0x006b1000010c7983 */ /* 0x001ea20000300a00 */
[----:B------:R-:W4:Y:S02]  /*44ea0*/  LDL.LU.64 R8, [R1+0x1780] ;  /* 0x0017800001087983 */ /* 0x000f240000300a00 */
[----:B------:R-:W2:Y:S02]  /*44eb0*/  LDL.LU.64 R10, [R1+0x1788] ;  /* 0x00178800010a7983 */ /* 0x000ea40000300a00 */
[----:B--2---:R-:W-:Y:S01]  /*44ec0*/  STL.64 [R1+0x6ac8], R10 ;  /* 0x006ac80a01007387 */ /* 0x004fe20000100a00 */
[----:B----4-:R0:W-:Y:S03]  /*44ed0*/  STL.64 [R1+0x6ac0], R8 ;  /* 0x006ac00801007387 */ /* 0x0101e60000100a00 */
[----:B0-----:R-:W2:Y:S01]  /*44ee0*/  LDL.LU.64 R8, [R1+0x1790] ;  /* 0x0017900001087983 */ /* 0x001ea20000300a00 */
[----:B------:R-:W4:Y:S01]  /*44ef0*/  LDL.LU.64 R10, [R1+0x1798] ;  /* 0x00179800010a7983 */ /* 0x000f220000300a00 */
[C---:B------:R-:W-:Y:S02]  /*44f00*/  HMMA.16816.F32 R12, R16.reuse, R12, R24 ;  /* 0x0000000c100c723c */ /* 0x040fe40000001818 */
[----:B----4-:R-:W-:Y:S01]  /*44f10*/  STL.64 [R1+0x6ae0], R10 ;  /* 0x006ae00a01007387 */ /* 0x010fe20000100a00 */
[----:B--2---:R0:W-:Y:S03]  /*44f20*/  STL.64 [R1+0x6ad8], R8 ;  /* 0x006ad80801007387 */ /* 0x0041e60000100a00 */
[----:B0-----:R-:W2:Y:S01]  /*44f30*/  LDL.LU.64 R8, [R1+0x17a0] ;  /* 0x0017a00001087983 */ /* 0x001ea20000300a00 */
[----:B------:R-:W2:Y:S02]  /*44f40*/  LDL.LU.64 R10, [R1+0x17a8] ;  /* 0x0017a800010a7983 */ /* 0x000ea40000300a00 */
[----:B------:R-:W4:Y:S11]  /*44f50*/  LDL.LU.64 R24, [R1+0x6b08] ;  /* 0x006b080001187983 */ /* 0x000f360000300a00 */
[----:B------:R-:W-:Y:S03]  /*44f60*/  @!UPT UIADD3 URZ, URZ, URZ, URZ ;  /* 0x0000003f3f3ff290 */ /* 0x000fe6000fffe03f */
[----:B------:R0:W-:Y:S01]  /*44f70*/  STL.64 [R1+0x9d0], R12 ;  /* 0x0009d00c01007387 */ /* 0x0001e20000100a00 */
[----:B------:R-:W-:Y:S04]  /*44f80*/  STL.64 [R1+0x9d8], R14 ;  /* 0x0009d80e01007387 */ /* 0x000fe80000100a00 */
[----:B0-----:R-:W3:Y:S02]  /*44f90*/  LDL.LU.64 R12, [R1+0x6b00] ;  /* 0x006b0000010c7983 */ /* 0x001ee40000300a00 */
[----:B---3--:R-:W-:Y:S02]  /*44fa0*/  HMMA.16816.F32 R16, R16, R12, R20 ;  /* 0x0000000c1010723c */ /* 0x008fe40000001814 */
[----:B------:R-:W4:Y:S01]  /*44fb0*/  LDL.LU.64 R22, [R1+0x6af8] ;  /* 0x006af80001167983 */ /* 0x000f220000300a00 */
[----:B------:R-:W4:Y:S11]  /*44fc0*/  LDL.LU.64 R20, [R1+0x6af0] ;  /* 0x006af00001147983 */ /* 0x000f360000300a00 */
[----:B------:R-:W-:Y:S09]  /*44fd0*/  @!UPT UIADD3 URZ, URZ, URZ, URZ ;  /* 0x0000003f3f3ff290 */ /* 0x000ff2000fffe03f */
[----:B------:R0:W-:Y:S01]  /*44fe0*/  STL.64 [R1+0x330], R16 ;  /* 0x0003301001007387 */ /* 0x0001e20000100a00 */
[----:B------:R-:W-:Y:S02]  /*44ff0*/  STL.64 [R1+0x338], R18 ;  /* 0x0003381201007387 */ /* 0x000fe40000100a00 */
[----:B0-----:R-:W-:Y:S02]  /*45000*/  IMAD.MOV.U32 R16, RZ, RZ, R4 ;  /* 0x000000ffff107224 */ /* 0x001fe400078e0004 */
[----:B------:R-:W3:Y:S01]  /*45010*/  LDL.LU.64 R4, [R1+0x240] ;  /* 0x0002400001047983 */ /* 0x000ee20000300a00 */
[----:B------:R-:W3:Y:S02]  /*45020*/  LDL.LU.64 R6, [R1+0x248] ;  /* 0x0002480001067983 */ /* 0x000ee40000300a00 */
[----:B------:R0:W-:Y:S02]  /*45030*/  STL.64 [R1+0x6a28], R12 ;  /* 0x006a280c01007387 */ /* 0x0001e40000100a00 */
[----:B0-----:R-:W4:Y:S01]  /*45040*/  LDL.LU.64 R12, [R1+0x17b0] ;  /* 0x0017b000010c7983 */ /* 0x001f220000300a00 */
[----:B------:R-:W4:Y:S02]  /*45050*/  LDL.LU.64 R14, [R1+0x17b8] ;  /* 0x0017b800010e7983 */ /* 0x000f240000300a00 */
[C---:B----4-:R-:W-:Y:S11]  /*45060*/  HMMA.16816.F32 R12, R20.reuse, R24, R12 ;  /* 0x00000018140c723c */ /* 0x050ff6000000180c */
[----:B------:R-:W-:Y:S11]  /*45070*/  @!UPT UIADD3 URZ, URZ, URZ, URZ ;  /* 0x0000003f3f3ff290 */ /* 0x000ff6000fffe03f */
[----:B------:R-:W-:Y:S01]  /*45080*/  @!UPT UIADD3 URZ, URZ, URZ, URZ ;  /* 0x0000003f3f3ff290 */ /* 0x000fe2000fffe03f */
[----:B------:R-:W-:Y:S01]  /*45090*/  STL.64 [R1+0x2b0], R12 ;  /* 0x0002b00c01007387 */ /* 0x000fe20000100a00 */
[----:B------:R0:W-:Y:S02]  /*450a0*/  STL.64 [R1+0x2b8], R14 ;  /* 0x0002b80e01007387 */ /* 0x0001e40000100a00 */
[----:B0-----:R-:W-:Y:S02]  /*450b0*/  IMAD.MOV.U32 R15, RZ, RZ, R24 ;  /* 0x000000ffff0f7224 */ /* 0x001fe400078e0018 */
[----:B------:R-:W-:Y:S02]  /*450c0*/  IMAD.MOV.U32 R14, RZ, RZ, R25 ;  /* 0x000000ffff0e7224 */ /* 0x000fe400078e0019 */
[----:B------:R-:W2:Y:S03]  /*450d0*/  LDL.LU.64 R24, [R1+0x6ae8] ;  /* 0x006ae80001187983 */ /* 0x000ea60000300a00 */
[----:B------:R-:W-:Y:S02]  /*450e0*/  STL.64 [R1+0x6a78], R14 ;  /* 0x006a780e01007387 */ /* 0x000fe40000100a00 */
[----:B------:R-:W4:Y:S01]  /*450f0*/  LDL.LU.64 R12, [R1+0x140] ;  /* 0x00014000010c7983 */ /* 0x000f220000300a00 */
[C---:B--2---:R-:W-:Y:S01]  /*45100*/  HMMA.16816.F32 R24, R20.reuse, R24, R8 ;  /* 0x000000181418723c */ /* 0x044fe20000001808 */
[----:B----4-:R0:W-:Y:S04]  /*45110*/  STL.64 [R1+0x6a88], R12 ;  /* 0x006a880c01007387 */ /* 0x0101e80000100a00 */
[----:B0-----:R-:W2:Y:S01]  /*45120*/  LDL.LU.64 R12, [R1+0x150] ;  /* 0x00015000010c7983 */ /* 0x001ea20000300a00 */
[----:B------:R-:W4:Y:S02]  /*45130*/  LDL.LU.64 R10, [R1+0x6ae0] ;  /* 0x006ae000010a7983 */ /* 0x000f240000300a00 */
[----:B------:R-:W4:Y:S11]  /*45140*/  LDL.LU.64 R8, [R1+0x6ad8] ;  /* 0x006ad80001087983 */ /* 0x000f360000300a00 */
[----:B------:R-:W-:Y:S04]  /*45150*/  @!UPT UIADD3 URZ, URZ, URZ, URZ ;  /* 0x0000003f3f3ff290 */ /* 0x000fe8000fffe03f */
[----:B------:R0:W-:Y:S01]  /*45160*/  STL.64 [R1+0x2a0], R24 ;  /* 0x0002a01801007387 */ /* 0x0001e20000100a00 */
[----:B------:R4:W-:Y:S03]  /*45170*/  STL.64 [R1+0x2a8], R26 ;  /* 0x0002a81a01007387 */ /* 0x0009e60000100a00 */
[----:B0-----:R-:W4:Y:S02]  /*45180*/  LDL.LU.64 R24, [R1+0x6ad0] ;  /* 0x006ad00001187983 */ /* 0x001f240000300a00 */
[C---:B----4-:R-:W-:Y:S02]  /*45190*/  HMMA.16816.F32 R24, R20.reuse, R24, R8 ;  /* 0x000000181418723c */ /* 0x050fe40000001808 */
[----:B------:R-:W4:Y:S01]  /*451a0*/  LDL.LU.64 R10, [R1+0x6ac8] ;  /* 0x006ac800010a7983 */ /* 0x000f220000300a00 */
[----:B------:R-:W4:Y:S11]  /*451b0*/  LDL.LU.64 R8, [R1+0x6ac0] ;  /* 0x006ac00001087983 */ /* 0x000f360000300a00 */
[----:B------:R-:W-:Y:S09]  /*451c0*/  @!UPT UIADD3 URZ, URZ, URZ, URZ ;  /* 0x0000003f3f3ff290 */ /* 0x000ff2000fffe03f */
[----:B------:R-:W-:Y:S01]  /*451d0*/  STL.64 [R1+0x290], R24 ;  /* 0x0002901801007387 */ /* 0x000fe20000100a00 */
[----:B------:R0:W-:Y:S03]  /*451e0*/  STL.64 [R1+0x298], R26 ;  /* 0x0002981a01007387 */ /* 0x0001e60000100a00 */
[----:B0-----:R-:W2:Y:S01]  /*451f0*/  LDL.LU.64 R26, [R1+0x6ab8] ;  /* 0x006ab800011a7983 */ /* 0x001ea20000300a00 */
[----:B------:R-:W4:Y:S02]  /*45200*/  LDL.LU.64 R24, [R1+0x6ab0] ;  /* 0x006ab00001187983 */ /* 0x000f240000300a00 */
[C---:B----4-:R-:W-:Y:S11]  /*45210*/  HMMA.16816.F32 R8, R20.reuse, R24, R8 ;  /* 0x000000181408723c */ /* 0x050ff60000001808 */
[----:B------:R-:W-:Y:S11]  /*45220*/  @!UPT UIADD3 URZ, URZ, URZ, URZ ;  /* 0x0000003f3f3ff290 */ /* 0x000ff6000fffe03f */
[----:B------:R-:W-:Y:S01]  /*45230*/  @!UPT UIADD3 URZ, URZ, URZ, URZ ;  /* 0x0000003f3f3ff290 */ /* 0x000fe2000fffe03f */
[----:B------:R0:W-:Y:S01]  /*45240*/  STL.64 [R1+0x280], R8 ;  /* 0x0002800801007387 */ /* 0x0001e20000100a00 */
[----:B------:R-:W-:Y:S03]  /*45250*/  STL.64 [R1+0x288], R10 ;  /* 0x0002880a01007387 */ /* 0x000fe60000100a00 */
[----:B0-----:R-:W3:Y:S01]  /*45260*/  LDL.LU.64 R8, [R1+0x6aa8] ;  /* 0x006aa80001087983 */ /* 0x001ee20000300a00 */
[----:B--2---:R-:W-:Y:S02]  /*45270*/  STL.64 [R1+0x69d0], R26 ;  /* 0x0069d01a01007387 */ /* 0x004fe40000100a00 */
[----:B------:R0:W-:Y:S02]  /*45280*/  STL.64 [R1+0x69c8], R24 ;  /* 0x0069c81801007387 */ /* 0x0001e40000100a00 */
[----:B0-----:R-:W2:Y:S01]  /*45290*/  LDL.LU.64 R24, [R1+0x120] ;  /* 0x0001200001187983 */ /* 0x001ea20000300a00 */
[C---:B---3--:R-:W-:Y:S03]  /*452a0*/  HMMA.16816.F32 R4, R20.reuse, R8, R4 ;  /* 0x000000081404723c */ /* 0x048fe60000001804 */
[----:B--2---:R0:W-:Y:S04]  /*452b0*/  STL.64 [R1+0x6a80], R24 ;  /* 0x006a801801007387 */ /* 0x0041e80000100a00 */
[----:B0-----:R-:W2:Y:S01]  /*452c0*/  LDL.LU.64 R24, [R1+0x230] ;  /* 0x0002300001187983 */ /* 0x001ea20000300a00 */
[----:B------:R-:W2:Y:S11]  /*452d0*/  LDL.LU.64 R26, [R1+0x238] ;  /* 0x00023800011a7983 */ /* 0x000eb60000300a00 */
[----:B------:R-:W-:Y:S04]  /*452e0*/  @!UPT UIADD3 URZ, URZ, URZ, URZ ;  /* 0x0000003f3f3ff290 */ /* 0x000fe8000fffe03f */
[----:B------:R-:W-:Y:S02]  /*452f0*/  STL.64 [R1+0x270], R4 ;  /* 0x0002700401007387 */ /* 0x000fe40000100a00 */
[----:B------:R0:W-:Y:S02]  /*45300*/  STL.64 [R1+0x278], R6 ;  /* 0x0002780601007387 */ /* 0x0001e40000100a00 */
[----:B0-----:R-:W3:Y:S01]  /*45310*/  LDL.LU.64 R6, [R1+0x6aa0] ;  /* 0x006aa00001067983 */ /* 0x001ee20000300a00 */
[----:B------:R-:W2:Y:S02]  /*45320*/  LDL.LU.64 R4, [R1+0x6a98] ;  /* 0x006a980001047983 */ /* 0x000ea40000300a00 */
[----:B------:R-:W-:Y:S02]  /*45330*/  STL [R1+0x69b4], R8 ;  /* 0x0069b40801007387 */ /* 0x000fe40000100800 */
[----:B------:R0:W-:Y:S02]  /*45340*/  STL [R1+0x69b0], R9 ;  /* 0x0069b00901007387 */ /* 0x0001e40000100800 */
[----:B0-----:R-:W4:Y:S01]  /*45350*/  LDL.LU.64 R8, [R1+0x130] ;  /* 0x0001300001087983 */ /* 0x001f220000300a00 */
[----:B--2---:R-:W-:Y:S03]  /*45360*/  HMMA.16816.F32 R24, R20, R4, R24 ;  /* 0x000000041418723c */ /* 0x004fe60000001818 */
[----:B----4-:R0:W-:Y:S04]  /*45370*/  STL.64 [R1+0x6a90], R8 ;  /* 0x006a900801007387 */ /* 0x0101e80000100a00 */
[----:B0-----:R-:W2:Y:S01]  /*45380*/  LDL.LU.64 R8, [R1+0x1180] ;  /* 0x0011800001087983 */ /* 0x001ea20000300a00 */
[----:B------:R-:W2:Y:S11]  /*45390*/  LDL.LU.64 R10, [R1+0x1188] ;  /* 0x00118800010a7983 */ /* 0x000eb60000300a00 */
[----:B------:R-:W-:Y:S04]  /*453a0*/  @!UPT UIADD3 URZ, URZ, URZ, URZ ;  /* 0x0000003f3f3ff290 */ /* 0x000fe8000fffe03f */
[----:B------:R0:W-:Y:S02]  /*453b0*/  STL.64 [R1+0x260], R24 ;  /* 0x0002601801007387 */ /* 0x0001e40000100a00 */
[----:B------:R1:W-:Y:S01]  /*453c0*/  STL.64 [R1+0x268], R26 ;  /* 0x0002681a01007387 */ /* 0x0003e20000100a00 */
[----:B0-----:R-:W4:Y:S01]  /*453d0*/  LDL.LU.64 R24, [R1+0x1170] ;  /* 0x0011700001187983 */ /* 0x001f220000300a00 */
[----:B-1----:R-:W4:Y:S02]  /*453e0*/  LDL.LU.64 R26, [R1+0x1178] ;  /* 0x00117800011a7983 */ /* 0x002f240000300a00 */
[----:B---3--:R-:W-:Y:S02]  /*453f0*/  STL.64 [R1+0x69a0], R6 ;  /* 0x0069a00601007387 */ /* 0x008fe40000100a00 */
[----:B------:R0:W-:Y:S02]  /*45400*/  STL.64 [R1+0x6998], R4 ;  /* 0x0069980401007387 */ /* 0x0001e40000100a00 */
[----:B0-----:R-:W3:Y:S01]  /*45410*/  LDL.LU.64 R4, [R1+0x210] ;  /* 0x0002100001047983 */ /* 0x001ee20000300a00 */
[----:B------:R-:W3:Y:S02]  /*45420*/  LDL.LU.64 R6, [R1+0x218] ;  /* 0x0002180001067983 */ /* 0x000ee40000300a00 */
[----:B------:R-:W-:-:S07]  /*45430*/  IMAD.MOV.U32 R17, RZ, RZ, R3 ;  /* 0x000000ffff117224 */ /* 0x000fce00078e0003 */
[C---:B---3--:R-:W-:Y:S08]  /*45440*/  HMMA.16816.F32 R16, R20.reuse, R16, R4 ;  /* 0x000000101410723c */ /* 0x048ff00000001804 */
[----:B--2---:R-:W-:Y:S11]  /*45450*/  HMMA.16816.F32 R8, R20, R12, R8 ;  /* 0x0000000c1408723c */ /* 0x004ff60000001808 */
[----:B------:R-:W-:Y:S04]  /*45460*/  @!UPT UIADD3 URZ, URZ, URZ, URZ ;  /* 0x0000003f3f3ff290 */ /* 0x000fe8000fffe03f */
[----:B------:R-:W-:Y:S01]  /*45470*/  STL.64 [R1+0x250], R16 ;  /* 0x0002501001007387 */ /* 0x000fe20000100a00 */
[----:B------:R-:W-:Y:S02]  /*45480*/  STL [R1+0x258], R18 ;  /* 0x0002581201007387 */ /* 0x000fe40000100800 */
[----:B------:R-:W-:Y:S02]  /*45490*/  IMAD.MOV.U32 R3, RZ, RZ, R19 ;  /* 0x000000ffff037224 */ /* 0x000fe400078e0013 */
[----:B------:R-:W2:Y:S01]  /*454a0*/  LDL.LU.64 R4, [R1+0x1150] ;  /* 0x0011500001047983 */ /* 0x000ea20000300a00 */
[----:B------:R-:W0:Y:S04]  /*454b0*/  LDSM.16.MT88.4 R16, [R28+0x4000] ;  /* 0x004000001c10783b */ /* 0x000e280000004200 */
[----:B------:R-:W2:Y:S01]  /*454c0*/  LDL.LU.64 R6, [R1+0x1158] ;  /* 0x0011580001067983 */ /* 0x000ea20000300a00 */
[----:B------:R1:W-:Y:S02]  /*454d0*/  STL [R1+0x5a48], R3 ;  /* 0x005a480301007387 */ /* 0x0003e40000100800 */
[----:B------:R-:W-:Y:S02]  /*454e0*/  STL [R1+0x69b8], R28 ;  /* 0x0069b81c01007387 */ /* 0x000fe40000100800 */
[----:B-1----:R-:W-:Y:S01]  /*454f0*/  IMAD.MOV.U32 R3, RZ, RZ, R13 ;  /* 0x000000ffff037224 */ /* 0x002fe200078e000d */
[----:B0-----:R0:W-:Y:S01]  /*45500*/  STL.64 [R1+0x6908], R18 ;  /* 0x0069081201007387 */ /* 0x0011e20000100a00 */
[----:B------:R-:W-:Y:S02]  /*45510*/  STL.64 [R1+0x6900], R16 ;  /* 0x0069001001007387 */ /* 0x000fe40000100a00 */
[----:B------:R1:W-:Y:S02]  /*45520*/  STL.64 [R1+0x240], R8 ;  /* 0x0002400801007387 */ /* 0x0003e40000100a00 */
[----:B------:R-:W-:Y:S02]  /*45530*/  STL.64 [R1+0x248], R10 ;  /* 0x0002480a01007387 */ /* 0x000fe40000100a00 */
[----:B0-----:R-:W-:Y:S01]  /*45540*/  IMAD.MOV.U32 R18, RZ, RZ, R12 ;  /* 0x000000ffff127224 */ /* 0x001fe200078e000c */
[----:B-1----:R-:W3:Y:S01]  /*45550*/  LDL.LU.64 R8, [R1+0x6a90] ;  /* 0x006a900001087983 */ /* 0x002ee20000300a00 */
[----:B------:R-:W4:Y:S02]  /*45560*/  LDL.LU.64 R12, [R1+0x6a88] ;  /* 0x006a8800010c7983 */ /* 0x000f240000300a00 */
[----:B------:R-:W-:Y:S02]  /*45570*/  STL [R1+0x69c0], R3 ;  /* 0x0069c00301007387 */ /* 0x000fe40000100800 */
[----:B------:R-:W-:Y:S02]  /*45580*/  STL [R1+0x69bc], R18 ;  /* 0x0069bc1201007387 */ /* 0x000fe40000100800 */
[----:B------:R-:W-:-:S02]  /*45590*/  IMAD.MOV.U32 R16, RZ, RZ, R2 ;  /* 0x000000ffff107224 */ /* 0x000fc400078e0002 */
[----:B------:R-:W-:Y:S01]  /*455a0*/  IMAD.MOV.U32 R17, RZ, RZ, R0 ;  /* 0x000000ffff117224 */ /* 0x000fe200078e0000 */
[----:B----4-:R-:W-:Y:S01]  /*455b0*/  HMMA.16816.F32 R24, R20, R12, R24 ;  /* 0x0000000c1418723c */ /* 0x010fe20000001818 */
[----:B------:R-:W-:Y:S11]  /*455c0*/  IMAD.MOV.U32 R19, RZ, RZ, R13 ;  /* 0x000000ffff137224 */ /* 0x000ff600078e000d */
[----:B------:R-:W-:Y:S11]  /*455d0*/  @!UPT UIADD3 URZ, URZ, URZ, URZ ;  /* 0x0000003f3f3ff290 */ /* 0x000ff6000fffe03f */
[----:B------:R0:W-:Y:S01]  /*455e0*/  STL.64 [R1+0x230], R24 ;  /* 0x0002301801007387 */ /* 0x0001e20000100a00 */
[----:B------:R-:W-:Y:S03]  /*455f0*/  STL.64 [R1+0x238], R26 ;  /* 0x0002381a01007387 */ /* 0x000fe60000100a00 */
[----:B0-----:R-:W2:Y:S01]  /*45600*/  LDL.LU.64 R24, [R1+0x6a80] ;  /* 0x006a800001187983 */ /* 0x001ea20000300a00 */
[----:B------:R-:W4:Y:S02]  /*45610*/  LDL.LU.64 R14, [R1+0x6a78] ;  /* 0x006a7800010e7983 */ /* 0x000f240000300a00 */
[----:B------:R-:W-:Y:S02]  /*45620*/  STL [R1+0x6a50], R19 ;  /* 0x006a501301007387 */ /* 0x000fe40000100800 */
[----:B------:R0:W-:Y:S02]  /*45630*/  STL.64 [R1+0x6a48], R16 ;  /* 0x006a481001007387 */ /* 0x0001e40000100a00 */
[----:B0-----:R-:W4:Y:S01]  /*45640*/  LDL.LU.64 R16, [R1+0x1160] ;  /* 0x0011600001107983 */ /* 0x001f220000300a00 */
[----:B------:R-:W4:Y:S02]  /*45650*/  LDL.LU.64 R18, [R1+0x1168] ;  /* 0x0011680001127983 */ /* 0x000f240000300a00 */
[----:B------:R-:W-:-:S05]  /*45660*/  IMAD.MOV.U32 R29, RZ, RZ, R12 ;  /* 0x000000ffff1d7224 */ /* 0x000fca00078e000c */
[----:B------:R-:W-:Y:S01]  /*45670*/  STL [R1+0x69c4], R29 ;  /* 0x0069c41d01007387 */ /* 0x000fe20000100800 */
[----:B---3--:R-:W-:Y:S02]  /*45680*/  IMAD.MOV.U32 R2, RZ, RZ, R8 ;  /* 0x000000ffff027224 */ /* 0x008fe400078e0008 */
[----:B------:R-:W-:Y:S01]  /*45690*/  IMAD.MOV.U32 R0, RZ, RZ, R9 ;  /* 0x000000ffff007224 */ /* 0x000fe200078e0009 */
[C---:B--2---:R-:W-:Y:S08]  /*456a0*/  HMMA.16816.F32 R4, R20.reuse, R24, R4 ;  /* 0x000000181404723c */ /* 0x044ff00000001804 */
[----:B----4-:R-:W-:Y:S01]  /*456b0*/  HMMA.16816.F32 R16, R20, R8, R16 ;  /* 0x000000081410723c */ /* 0x010fe20000001810 */
[----:B------:R-:W-:-:S02]  /*456c0*/  IMAD.MOV.U32 R11, RZ, RZ, R24 ;  /* 0x000000ffff0b7224 */ /* 0x000fc400078e0018 */
[----:B------:R-:W-:Y:S11]  /*456d0*/  IMAD.MOV.U32 R10, RZ, RZ, R25 ;  /* 0x000000ffff0a7224 */ /* 0x000ff600078e0019 */
[----:B------:R-:W-:Y:S09]  /*456e0*/  @!UPT UIADD3 URZ, URZ, URZ, URZ ;  /* 0x0000003f3f3ff290 */ /* 0x000ff2000fffe03f */
[----:B------:R-:W-:Y:S01]  /*456f0*/  STL.64 [R1+0x210], R16 ;  /* 0x0002101001007387 */ /* 0x000fe20000100a00 */
[----:B------:R-:W-:Y:S02]  /*45700*/  STL.64 [R1+0x218], R18 ;  /* 0x0002181201007387 */ /* 0x000fe40000100a00 */
[----:B------:R-:W-:Y:S02]  /*45710*/  STL.64 [R1+0x200], R4 ;  /* 0x0002000401007387 */ /* 0x000fe40000100a00 */
[----:B------:R-:W-:Y:S01]  /*45720*/  STL.64 [R1+0x208], R6 ;  /* 0x0002080601007387 */ /* 0x000fe20000100a00 */
[----:B------:R0:W-:Y:S01]  /*45730*/  STL.64 [R1+0x6a70], R10 ;  /* 0x006a700a01007387 */ /* 0x0001e20000100a00 */
[----:B------:R-:W2:Y:S03]  /*45740*/  LDL.LU.64 R8, [R1+0x1140] ;  /* 0x0011400001087983 */ /* 0x000ea60000300a00 */
[----:B0-----:R-:W2:Y:S01]  /*45750*/  LDL.LU.64 R10, [R1+0x1148] ;  /* 0x00114800010a7983 */ /* 0x001ea20000300a00 */
[----:B------:R-:W3:Y:S03]  /*45760*/  LDL.LU.64 R16, [R1+0x100] ;  /* 0x0001000001107983 */ /* 0x000ee60000300a00 */
[----:B---3--:R0:W-:Y:S04]  /*45770*/  STL.64 [R1+0x6a68], R16 ;  /* 0x006a681001007387 */ /* 0x0081e80000100a00 */
[----:B0-----:R-:W2:Y:S01]  /*45780*/  LDL.LU.64 R16, [R1+0x110] ;  /* 0x0001100001107983 */ /* 0x001ea20000300a00 */
[----:B------:R-:W3:Y:S03]  /*45790*/  LDL.LU.64 R12, [R1+0xe0] ;  /* 0x0000e000010c7983 */ /* 0x000ee60000300a00 */
[----:B---3--:R-:W-:Y:S01]  /*457a0*/  STL.64 [R1+0x6a40], R12 ;  /* 0x006a400c01007387 */ /* 0x008fe20000100a00 */
[----:B------:R-:W3:Y:S02]  /*457b0*/  LDL.LU.64 R24, [R1+0x16a0] ;  /* 0x0016a00001187983 */ /* 0x000ee40000300a00 */
[----:B------:R-:W4:Y:S02]  /*457c0*/  LDL.LU.64 R26, [R1+0x16a8] ;  /* 0x0016a800011a7983 */ /* 0x000f240000300a00 */
[----:B----4-:R-:W-:Y:S01]  /*457d0*/  STL.64 [R1+0x69e0], R26 ;  /* 0x0069e01a01007387 */ /* 0x010fe20000100a00 */
[----:B---3--:R0:W-:Y:S03]  /*457e0*/  STL.64 [R1+0x69d8], R24 ;  /* 0x0069d81801007387 */ /* 0x0081e60000100a00 */
[----:B0-----:R-:W3:Y:S01]  /*457f0*/  LDL.LU R24, [R1+0x10] ;  /* 0x0000100001187983 */ /* 0x001ee20000300800 */
[----:B------:R-:W3:Y:S03]  /*45800*/  LDL.LU R25, [R1+0x14] ;  /* 0x0000140001197983 */ /* 0x000ee60000300800 */
[----:B---3--:R0:W-:Y:S01]  /*45810*/  STL.64 [R1+0x69f8], R24 ;  /* 0x0069f81801007387 */ /* 0x0081e20000100a00 */
[----:B------:R-:W3:Y:S02]  /*45820*/  LDL.LU.64 R12, [R1+0x1120] ;  /* 0x00112000010c7983 */ /* 0x000ee40000300a00 */
[----:B0-----:R-:W-:-:S02]  /*45830*/  IMAD.MOV.U32 R24, RZ, RZ, R15 ;  /* 0x000000ffff187224 */ /* 0x001fc400078e000f */
[----:B------:R-:W-:Y:S02]  /*45840*/  IMAD.MOV.U32 R25, RZ, RZ, R14 ;  /* 0x000000ffff197224 */ /* 0x000fe400078e000e */
[----:B------:R-:W4:Y:S04]  /*45850*/  LDL.LU.64 R14, [R1+0x1128] ;  /* 0x00112800010e7983 */ /* 0x000f280000300a00 */
[----:B----4-:R-:W-:Y:S01]  /*45860*/  STL.64 [R1+0x6a60], R14 ;  /* 0x006a600e01007387 */ /* 0x010fe20000100a00 */
[----:B---3--:R0:W-:Y:S03]  /*45870*/  STL.64 [R1+0x6a58], R12 ;  /* 0x006a580c01007387 */ /* 0x0081e60000100a00 */
[----:B0-----:R-:W3:Y:S01]  /*45880*/  LDL.LU.64 R12, [R1+0x1130] ;  /* 0x00113000010c7983 */ /* 0x001ee20000300a00 */
[----:B------:R-:W3:Y:S02]  /*45890*/  LDL.LU.64 R14, [R1+0x1138] ;  /* 0x00113800010e7983 */ /* 0x000ee40000300a00 */
[----:B------:R0:W-:Y:S02]  /*458a0*/  STL.64 [R1+0x6a20], R24 ;  /* 0x006a201801007387 */ /* 0x0001e40000100a00 */
[----:B0-----:R-:W4:Y:S01]  /*458b0*/  LDL.LU.64 R24, [R1+0x10f0] ;  /* 0x0010f00001187983 */ /* 0x001f220000300a00 */
[----:B------:R-:W2:Y:S03]  /*458c0*/  LDL.LU.64 R26, [R1+0x10f8] ;  /* 0x0010f800011a7983 */ /* 0x000ea60000300a00 */
[----:B--2---:R-:W-:Y:S01]  /*458d0*/  STL.64 [R1+0x6a38], R26 ;  /* 0x006a381a01007387 */ /* 0x004fe20000100a00 */
[----:B----4-:R0:W-:Y:S03]  /*458e0*/  STL.64 [R1+0x6a30], R24 ;  /* 0x006a301801007387 */ /* 0x0101e60000100a00 */
[----:B0-----:R-:W2:Y:S01]  /*458f0*/  LDL.LU.64 R24, [R1+0x1110] ;  /* 0x0011100001187983 */ /* 0x001ea20000300a00 */
[----:B------:R-:W2:Y:S02]  /*45900*/  LDL.LU.64 R26, [R1+0x1118] ;  /* 0x00111800011a7983 */ /* 0x000ea40000300a00 */
[----:B------:R-:W4:Y:S02]  /*45910*/  LDL.LU.64 R4, [R1+0x1680] ;  /* 0x0016800001047983 */ /* 0x000f240000300a00 */
[----:B------:R-:W2:Y:S01]  /*45920*/  LDL.LU.64 R6, [R1+0x1688] ;  /* 0x0016880001067983 */ /* 0x000ea20000300a00 */
[----:B------:R-:W-:Y:S01]  /*45930*/  HMMA.16816.F32 R8, R20, R16, R8 ;  /* 0x000000101408723c */ /* 0x000fe20000001808 */
[----:B--2---:R-:W-:Y:S01]  /*45940*/  STL.64 [R1+0x69f0], R6 ;  /* 0x0069f00601007387 */ /* 0x004fe20000100a00 */
[----:B----4-:R0:W-:Y:S03]  /*45950*/  STL.64 [R1+0x69e8], R4 ;  /* 0x0069e80401007387 */ /* 0x0101e60000100a00 */
[----:B0-----:R-:W2:Y:S01]  /*45960*/  LDL.LU.64 R4, [R1+0x16e0] ;  /* 0x0016e00001047983 */ /* 0x001ea20000300a00 */
[----:B------:R-:W4:Y:S03]  /*45970*/  LDL.LU.64 R6, [R1+0x16e8] ;  /* 0x0016e80001067983 */ /* 0x000f260000300a00 */
[----:B----4-:R-:W-:Y:S01]  /*45980*/  STL.64 [R1+0x6a08], R6 ;  /* 0x006a080601007387 */ /* 0x010fe20000100a00 */
[----:B--2---:R0:W-:Y:S03]  /*45990*/  STL.64 [R1+0x6a00], R4 ;  /* 0x006a000401007387 */ /* 0x0041e60000100a00 */
[----:B0-----:R-:W2:Y:S01]  /*459a0*/  LDL.LU.64 R4, [R1+0x1730] ;  /* 0x0017300001047983 */ /* 0x001ea20000300a00 */
[----:B------:R-:W2:Y:S09]  /*459b0*/  LDL.LU.64 R6, [R1+0x1738] ;  /* 0x0017380001067983 */ /* 0x000eb20000300a00 */
[----:B------:R0:W-:Y:S02]  /*459c0*/  STL.64 [R1+0x1f0], R8 ;  /* 0x0001f00801007387 */ /* 0x0001e40000100a00 */
[----:B------:R1:W-:Y:S02]  /*459d0*/  STL.64 [R1+0x1f8], R10 ;  /* 0x0001f80a01007387 */ /* 0x0003e40000100a00 */
[----:B0-----:R-:W-:Y:S01]  /*459e0*/  IMAD.MOV.U32 R8, RZ, RZ, R16 ;  /* 0x000000ffff087224 */ /* 0x001fe200078e0010 */
[----:B-1----:R-:W4:Y:S01]  /*459f0*/  LDL.LU.64 R10, [R1+0x6a70] ;  /* 0x006a7000010a7983 */ /* 0x002f220000300a00 */
[----:B------:R-:W-:-:S02]  /*45a00*/  IMAD.MOV.U32 R9, RZ, RZ, R17 ;  /* 0x000000ffff097224 */ /* 0x000fc400078e0011 */
[----:B------:R-:W3:Y:S02]  /*45a10*/  LDL.LU.64 R16, [R1+0x6a68] ;  /* 0x006a680001107983 */ /* 0x000ee40000300a00 */
[C---:B---3--:R-:W-:Y:S01]  /*45a20*/  HMMA.16816.F32 R12, R20.reuse, R16, R12 ;  /* 0x00000010140c723c */ /* 0x048fe2000000180c */
[----:B------:R-:W-:Y:S02]  /*45a30*/  IMAD.MOV.U32 R29, RZ, RZ, R16 ;  /* 0x000000ffff1d7224 */ /* 0x000fe400078e0010 */
[----:B------:R-:W-:Y:S11]  /*45a40*/  IMAD.MOV.U32 R3, RZ, RZ, R17 ;  /* 0x000000ffff037224 */ /* 0x000ff600078e0011 */
[----:B------:R-:W-:Y:S09]  /*45a50*/  @!UPT UIADD3 URZ, URZ, URZ, URZ ;  /* 0x0000003f3f3ff290 */ /* 0x000ff2000fffe03f */
[----:B------:R-:W-:Y:S01]  /*45a60*/  STL.64 [R1+0x1e0], R12 ;  /* 0x0001e00c01007387 */ /* 0x000fe20000100a00 */
[----:B------:R0:W-:Y:S03]  /*45a70*/  STL.64 [R1+0x1e8], R14 ;  /* 0x0001e80e01007387 */ /* 0x0001e60000100a00 */
[----:B0-----:R-:W3:Y:S01]  /*45a80*/  LDL.LU.64 R14, [R1+0x6a60] ;  /* 0x006a6000010e7983 */ /* 0x001ee20000300a00 */
[----:B------:R-:W3:Y:S02]  /*45a90*/  LDL.LU.64 R12, [R1+0x6a58] ;  /* 0x006a5800010c7983 */ /* 0x000ee40000300a00 */
[----:B------:R-:W2:Y:S02]  /*45aa0*/  LDL.LU R19, [R1+0x6a50] ;  /* 0x006a500001137983 */ /* 0x000ea40000300800 */
[----:B------:R-:W3:Y:S02]  /*45ab0*/  LDL.LU.64 R16, [R1+0x6a48] ;  /* 0x006a480001107983 */ /* 0x000ee40000300a00 */
[C---:B---3--:R-:W-:Y:S11]  /*45ac0*/  HMMA.16816.F32 R12, R20.reuse, R16, R12 ;  /* 0x00000010140c723c */ /* 0x048ff6000000180c */
[----:B------:R-:W-:Y:S11]  /*45ad0*/  @!UPT UIADD3 URZ, URZ, URZ, URZ ;  /* 0x0000003f3f3ff290 */ /* 0x000ff6000fffe03f */
[----:B------:R-:W-:Y:S01]  /*45ae0*/  @!UPT UIADD3 URZ, URZ, URZ, URZ ;  /* 0x0000003f3f3ff290 */ /* 0x000fe2000fffe03f */
[----:B------:R0:W-:Y:S01]  /*45af0*/  STL.64 [R1+0x1d0], R12 ;  /* 0x0001d00c01007387 */ /* 0x0001e20000100a00 */
[----:B------:R-:W-:Y:S03]  /*45b00*/  STL.64 [R1+0x1d8], R14 ;  /* 0x0001d80e01007387 */ /* 0x000fe60000100a00 */
[----:B0-----:R-:W3:Y:S01]  /*45b10*/  LDL.LU.64 R12, [R1+0x6a40] ;  /* 0x006a4000010c7983 */ /* 0x001ee20000300a00 */
[----:B------:R-:W-:Y:S01]  /*45b20*/  STL.64 [R1+0x6918], R16 ;  /* 0x0069181001007387 */ /* 0x000fe20000100a00 */
        /* <DEDUP_REMOVED lines=8> */
[----:B------:R-:W3:Y:S02]  /*45bb0*/  LDL.LU.64 R12, [R1+0x6a28] ;  /* 0x006a2800010c7983 */ /* 0x000ee40000300a00 */
[----:B---3--:R-:W-:Y:S01]  /*45bc0*/  HMMA.16816.F32 R20, R20, R12, R24 ;  /* 0x0000000c1414723c */ /* 0x008fe20000001818 */
[----:B------:R-:W2:Y:S01]  /*45bd0*/  LDL.LU.64 R24, [R1+0x6a20] ;  /* 0x006a200001187983 */ /* 0x000ea20000300a00 */
[----:B------:R-:W2:Y:S02]  /*45be0*/  LDL.LU.64 R14, [R1+0x6a18] ;  /* 0x006a1800010e7983 */ /* 0x000ea40000300a00 */
[----:B------:R-:W2:Y:S11]  /*45bf0*/  LDL.LU.64 R12, [R1+0x6a10] ;  /* 0x006a1000010c7983 */ /* 0x000eb60000300a00 */
[----:B------:R-:W-:Y:S08]  /*45c00*/  @!UPT UIADD3 URZ, URZ, URZ, URZ ;  /* 0x0000003f3f3ff290 */ /* 0x000ff0000fffe03f */
[----:B------:R0:W-:Y:S01]  /*45c10*/  STL.64 [R1+0xb0], R20 ;  /* 0x0000b01401007387 */ /* 0x0001e20000100a00 */
[----:B------:R-:W-:Y:S03]  /*45c20*/  STL.64 [R1+0xb8], R22 ;  /* 0x0000b81601007387 */ /* 0x000fe60000100a00 */
[----:B0-----:R-:W3:Y:S01]  /*45c30*/  LDL.LU R20, [R1] ;  /* 0x0000000001147983 */ /* 0x001ee20000300800 */
[----:B------:R-:W3:Y:S01]  /*45c40*/  LDL.LU R21, [R1+0x4] ;  /* 0x0000040001157983 */ /* 0x000ee20000300800 */
        /* <DEDUP_REMOVED lines=14> */
[----:B------:R-:W3:Y:S02]  /*45d30*/  LDL.LU.64 R24, [R1+0x69d8] ;  /* 0x0069d80001187983 */ /* 0x000ee40000300a00 */
[C---:B---3--:R-:W-:Y:S01]  /*45d40*/  HMMA.16816.F32 R20, R12.reuse, R20, R24 ;  /* 0x000000140c14723c */ /* 0x048fe20000001818 */
[----:B------:R-:W3:Y:S01]  /*45d50*/  LDL.LU.64 R26, [R1+0x69d0] ;  /* 0x0069d000011a7983 */ /* 0x000ee20000300a00 */
[----:B------:R-:W2:Y:S11]  /*45d60*/  LDL.LU.64 R24, [R1+0x69c8] ;  /* 0x0069c80001187983 */ /* 0x000eb60000300a00 */
[----:B------:R-:W-:Y:S10]  /*45d70*/  @!UPT UIADD3 URZ, URZ, URZ, URZ ;  /* 0x0000003f3f3ff290 */ /* 0x000ff4000fffe03f */
[----:B------:R-:W-:Y:S01]  /*45d80*/  STL.64 [R1+0x80], R20 ;  /* 0x0000801401007387 */ /* 0x000fe20000100a00 */
[----:B------:R2:W-:Y:S02]  /*45d90*/  STL.64 [R1+0x88], R22 ;  /* 0x0000881601007387 */ /* 0x0005e40000100a00 */
[----:B------:R-:W-:Y:S02]  /*45da0*/  IMAD.MOV.U32 R16, RZ, RZ, R29 ;  /* 0x000000ffff107224 */ /* 0x000fe400078e001d */
[----:B------:R-:W-:Y:S01]  /*45db0*/  IMAD.MOV.U32 R17, RZ, RZ, R3 ;  /* 0x000000ffff117224 */ /* 0x000fe200078e0003 */
[----:B--2---:R-:W-:Y:S01]  /*45dc0*/  HMMA.16816.F32 R20, R12, R24, R4 ;  /* 0x000000180c14723c */ /* 0x004fe20000001804 */
[----:B------:R-:W2:Y:S01]  /*45dd0*/  LDL.LU.64 R4, [R1+0x10e0] ;  /* 0x0010e00001047983 */ /* 0x000ea20000300a00 */
[----:B------:R-:W2:Y:S05]  /*45de0*/  LDL.LU.64 R6, [R1+0x10e8] ;  /* 0x0010e80001067983 */ /* 0x000eaa0000300a00 */
[----:B------:R-:W-:-:S02]  /*45df0*/  IMAD.MOV.U32 R24, RZ, RZ, R18 ;  /* 0x000000ffff187224 */ /* 0x000fc400078e0012 */
[----:B------:R-:W-:Y:S11]  /*45e00*/  IMAD.MOV.U32 R25, RZ, RZ, R28 ;  /* 0x000000ffff197224 */ /* 0x000ff600078e001c */
[----:B------:R-:W-:Y:S03]  /*45e10*/  @!UPT UIADD3 URZ, URZ, URZ, URZ ;  /* 0x0000003f3f3ff290 */ /* 0x000fe6000fffe03f */
[----:B------:R0:W-:Y:S01]  /*45e20*/  STL.64 [R1+0x70], R20 ;  /* 0x0000701401007387 */ /* 0x0001e20000100a00 */
[----:B------:R-:W-:Y:S03]  /*45e30*/  STL.64 [R1+0x78], R22 ;  /* 0x0000781601007387 */ /* 0x000fe60000100a00 */
[----:B0-----:R-:W2:Y:S01]  /*45e40*/  LDL.LU R20, [R1+0x30] ;  /* 0x0000300001147983 */ /* 0x001ea20000300800 */
[----:B------:R-:W2:Y:S02]  /*45e50*/  LDL.LU R21, [R1+0x34] ;  /* 0x0000340001157983 */ /* 0x000ea40000300800 */
[----:B------:R-:W2:Y:S02]  /*45e60*/  LDL.LU R29, [R1+0x69c4] ;  /* 0x0069c400011d7983 */ /* 0x000ea40000300800 */
[----:B------:R-:W2:Y:S01]  /*45e70*/  LDL.LU R3, [R1+0x69c0] ;  /* 0x0069c00001037983 */ /* 0x000ea20000300800 */
[----:B------:R0:W-:Y:S01]  /*45e80*/  STL.64 [R1+0x6928], R16 ;  /* 0x0069281001007387 */ /* 0x0001e20000100a00 */
[----:B---3--:R-:W-:Y:S02]  /*45e90*/  STL.64 [R1+0x68d0], R26 ;  /* 0x0068d01a01007387 */ /* 0x008fe40000100a00 */
[----:B------:R-:W3:Y:S02]  /*45ea0*/  LDL.LU R18, [R1+0x69bc] ;  /* 0x0069bc0001127983 */ /* 0x000ee40000300800 */
[----:B------:R-:W2:Y:S02]  /*45eb0*/  LDL.LU R28, [R1+0x69b8] ;  /* 0x0069b800011c7983 */ /* 0x000ea40000300800 */
[----:B0-----:R-:W-:-:S02]  /*45ec0*/  IMAD.MOV.U32 R16, RZ, RZ, R8 ;  /* 0x000000ffff107224 */ /* 0x001fc400078e0008 */
[----:B------:R-:W-:Y:S01]  /*45ed0*/  IMAD.MOV.U32 R17, RZ, RZ, R9 ;  /* 0x000000ffff117224 */ /* 0x000fe200078e0009 */
[----:B------:R-:W2:Y:S01]  /*45ee0*/  LDL.LU R8, [R1+0x69b4] ;  /* 0x0069b40001087983 */ /* 0x000ea20000300800 */
[----:B------:R-:W2:Y:S03]  /*45ef0*/  LDL.LU R9, [R1+0x69b0] ;  /* 0x0069b00001097983 */ /* 0x000ea60000300800 */
        /* <DEDUP_REMOVED lines=8> */
[----:B------:R0:W-:Y:S01]  /*45f80*/  STL.64 [R1+0x6970], R16 ;  /* 0x0069701001007387 */ /* 0x0001e20000100a00 */
[----:B------:R1:W-:Y:S02]  /*45f90*/  STL.64 [R1+0x6910], R24 ;  /* 0x0069101801007387 */ /* 0x0003e40000100a00 */
[----:B0-----:R-:W-:Y:S01]  /*45fa0*/  IMAD.MOV.U32 R17, RZ, RZ, R19 ;  /* 0x000000ffff117224 */ /* 0x001fe200078e0013 */
[----:B-1----:R-:W3:Y:S01]  /*45fb0*/  LDL.LU.64 R24, [R1+0x1060] ;  /* 0x0010600001187983 */ /* 0x002ee20000300a00 */
[----:B------:R-:W3:Y:S01]  /*45fc0*/  LDL.LU.64 R26, [R1+0x1068] ;  /* 0x00106800011a7983 */ /* 0x000ee20000300a00 */
[C---:B--2---:R-:W-:Y:S01]  /*45fd0*/  HMMA.16816.F32 R4, R12.reuse, R8, R4 ;  /* 0x000000080c04723c */ /* 0x044fe20000001804 */
[----:B------:R-:W-:Y:S11]  /*45fe0*/  IMAD.MOV.U32 R16, RZ, RZ, R29 ;  /* 0x000000ffff107224 */ /* 0x000ff600078e001d */
[----:B------:R-:W-:Y:S11]  /*45ff0*/  @!UPT UIADD3 URZ, URZ, URZ, URZ ;  /* 0x0000003f3f3ff290 */ /* 0x000ff6000fffe03f */
[----:B------:R0:W-:Y:S01]  /*46000*/  STL [R1+0x60], R4 ;  /* 0x0000600401007387 */ /* 0x0001e20000100800 */
[----:B------:R-:W-:Y:S02]  /*46010*/  IMAD.MOV.U32 R2, RZ, RZ, R7 ;  /* 0x000000ffff027224 */ /* 0x000fe400078e0007 */
[----:B------:R-:W-:Y:S02]  /*46020*/  IMAD.MOV.U32 R0, RZ, RZ, R6 ;  /* 0x000000ffff007224 */ /* 0x000fe400078e0006 */
[----:B------:R-:W-:Y:S01]  /*46030*/  IMAD.MOV.U32 R8, RZ, RZ, R5 ;  /* 0x000000ffff087224 */ /* 0x000fe200078e0005 */
[----:B------:R-:W2:Y:S04]  /*46040*/  LDL.LU.64 R6, [R1+0x69a0] ;  /* 0x0069a00001067983 */ /* 0x000ea80000300a00 */
[----:B0-----:R-:W3:Y:S01]  /*46050*/  LDL.LU.64 R4, [R1+0x6998] ;  /* 0x0069980001047983 */ /* 0x001ee20000300a00 */
[----:B------:R-:W-:Y:S02]  /*46060*/  STL.64 [R1+0x6988], R16 ;  /* 0x0069881001007387 */ /* 0x000fe40000100a00 */
[----:B------:R-:W-:Y:S02]  /*46070*/  STL [R1+0x58c0], R2 ;  /* 0x0058c00201007387 */ /* 0x000fe40000100800 */
[----:B------:R-:W-:Y:S01]  /*46080*/  STL [R1+0x5804], R0 ;  /* 0x0058040001007387 */ /* 0x000fe20000100800 */
[----:B------:R0:W-:Y:S01]  /*46090*/  STL [R1+0x5800], R8 ;  /* 0x0058000801007387 */ /* 0x0001e20000100800 */
[----:B----4-:R1:W-:Y:S03]  /*460a0*/  STL.64 [R1+0x6990], R10 ;  /* 0x0069900a01007387 */ /* 0x0103e60000100a00 */
[----:B0-----:R-:W3:Y:S01]  /*460b0*/  LDL.LU.64 R8, [R1+0x10d0] ;  /* 0x0010d00001087983 */ /* 0x001ee20000300a00 */
[----:B-1----:R-:W3:Y:S03]  /*460c0*/  LDL.LU.64 R10, [R1+0x10d8] ;  /* 0x0010d800010a7983 */ /* 0x002ee60000300a00 */
[----:B--2---:R0:W-:Y:S01]  /*460d0*/  STL.64 [R1+0x6920], R6 ;  /* 0x0069200601007387 */ /* 0x0041e20000100a00 */
[C---:B---3--:R-:W-:Y:S08]  /*460e0*/  HMMA.16816.F32 R8, R12.reuse, R4, R8 ;  /* 0x000000040c08723c */ /* 0x048ff00000001808 */
[----:B0-----:R-:W-:Y:S01]  /*460f0*/  HMMA.16816.F32 R4, R12, R20, R24 ;  /* 0x000000140c04723c */ /* 0x001fe20000001818 */
[----:B------:R-:W0:Y:S11]  /*46100*/  LDSM.16.MT88.4 R20, [R28+0x4080] ;  /* 0x004080001c14783b */ /* 0x000e360000004200 */
[----:B------:R-:W-:Y:S03]  /*46110*/  @!UPT UIADD3 URZ, URZ, URZ, URZ ;  /* 0x0000003f3f3ff290 */ /* 0x000fe6000fffe03f */
[----:B------:R1:W-:Y:S01]  /*46120*/  STL.64 [R1+0x50], R8 ;  /* 0x0000500801007387 */ /* 0x0003e20000100a00 */
[----:B------:R2:W-:Y:S03]  /*46130*/  STL.64 [R1+0x58], R10 ;  /* 0x0000580a01007387 */ /* 0x0005e60000100a00 */
[----:B-1----:R-:W3:Y:S01]  /*46140*/  LDL.LU.64 R8, [R1+0x1070] ;  /* 0x0010700001087983 */ /* 0x002ee20000300a00 */
[----:B--2---:R-:W3:Y:S03]  /*46150*/  LDL.LU.64 R10, [R1+0x1078] ;  /* 0x00107800010a7983 */ /* 0x004ee60000300a00 */
[----:B------:R1:W-:Y:S02]  /*46160*/  STL.64 [R1+0x1060], R4 ;  /* 0x0010600401007387 */ /* 0x0003e40000100a00 */
[----:B------:R2:W-:Y:S01]  /*46170*/  STL.64 [R1+0x1068], R6 ;  /* 0x0010680601007387 */ /* 0x0005e20000100a00 */
[----:B-1----:R-:W4:Y:S01]  /*46180*/  LDL.LU.64 R4, [R1+0x10b0] ;  /* 0x0010b00001047983 */ /* 0x002f220000300a00 */
[----:B--2---:R-:W2:Y:S03]  /*46190*/  LDL.LU.64 R6, [R1+0x10b8] ;  /* 0x0010b80001067983 */ /* 0x004ea60000300a00 */
[----:B--2---:R-:W-:Y:S01]  /*461a0*/  STL.64 [R1+0x6938], R6 ;  /* 0x0069380601007387 */ /* 0x004fe20000100a00 */
[----:B----4-:R1:W-:Y:S03]  /*461b0*/  STL.64 [R1+0x6930], R4 ;  /* 0x0069300401007387 */ /* 0x0103e60000100a00 */
[----:B-1----:R-:W2:Y:S01]  /*461c0*/  LDL.LU.64 R4, [R1+0x10c0] ;  /* 0x0010c00001047983 */ /* 0x002ea20000300a00 */
[----:B------:R-:W4:Y:S03]  /*461d0*/  LDL.LU.64 R6, [R1+0x10c8] ;  /* 0x0010c80001067983 */ /* 0x000f260000300a00 */
[----:B----4-:R-:W-:Y:S01]  /*461e0*/  STL.64 [R1+0x6950], R6 ;  /* 0x0069500601007387 */ /* 0x010fe20000100a00 */
[----:B--2---:R1:W-:Y:S03]  /*461f0*/  STL.64 [R1+0x6948], R4 ;  /* 0x0069480401007387 */ /* 0x0043e60000100a00 */
[----:B-1----:R-:W2:Y:S01]  /*46200*/  LDL.LU.64 R4, [R1+0x10a0] ;  /* 0x0010a00001047983 */ /* 0x002ea20000300a00 */
[----:B------:R-:W4:Y:S02]  /*46210*/  LDL.LU.64 R6, [R1+0x10a8] ;  /* 0x0010a80001067983 */ /* 0x000f240000300a00 */
[----:B------:R-:W-:-:S02]  /*46220*/  IMAD.MOV.U32 R16, RZ, RZ, R18 ;  /* 0x000000ffff107224 */ /* 0x000fc400078e0012 */
[----:B------:R-:W-:-:S07]  /*46230*/  IMAD.MOV.U32 R17, RZ, RZ, R3 ;  /* 0x000000ffff117224 */ /* 0x000fce00078e0003 */
[----:B---3--:R-:W-:Y:S01]  /*46240*/  HMMA.16816.F32 R16, R12, R16, R8 ;  /* 0x000000100c10723c */ /* 0x008fe20000001808 */
[----:B----4-:R-:W-:Y:S01]  /*46250*/  STL.64 [R1+0x6968], R6 ;  /* 0x0069680601007387 */ /* 0x010fe20000100a00 */
[----:B--2---:R1:W-:Y:S03]  /*46260*/  STL.64 [R1+0x6960], R4 ;  /* 0x0069600401007387 */ /* 0x0043e60000100a00 */
[----:B-1----:R-:W2:Y:S01]  /*46270*/  LDL.LU.64 R4, [R1+0x1090] ;  /* 0x0010900001047983 */ /* 0x002ea20000300a00 */
[----:B------:R-:W3:Y:S03]  /*46280*/  LDL.LU.64 R6, [R1+0x1098] ;  /* 0x0010980001067983 */ /* 0x000ee60000300a00 */
[----:B---3--:R-:W-:Y:S01]  /*46290*/  STL.64 [R1+0x6980], R6 ;  /* 0x0069800601007387 */ /* 0x008fe20000100a00 */
[----:B--2---:R1:W-:Y:S03]  /*462a0*/  STL.64 [R1+0x6978], R4 ;  /* 0x0069780401007387 */ /* 0x0043e60000100a00 */
[----:B-1----:R-:W2:Y:S01]  /*462b0*/  LDL.LU.64 R4, [R1+0x1080] ;  /* 0x0010800001047983 */ /* 0x002ea20000300a00 */
[----:B------:R-:W2:Y:S02]  /*462c0*/  LDL.LU.64 R6, [R1+0x1088] ;  /* 0x0010880001067983 */ /* 0x000ea40000300a00 */
[----:B------:R-:W3:Y:S02]  /*462d0*/  LDL.LU.64 R24, [R1+0x420] ;  /* 0x0004200001187983 */ /* 0x000ee40000300a00 */
[----:B------:R-:W3:Y:S01]  /*462e0*/  LDL.LU.64 R26, [R1+0x428] ;  /* 0x00042800011a7983 */ /* 0x000ee20000300a00 */
[----:B0-----:R-:W-:Y:S01]  /*462f0*/  STL.64 [R1+0x6810], R22 ;  /* 0x0068101601007387 */ /* 0x001fe20000100a00 */
[----:B------:R0:W-:Y:S03]  /*46300*/  STL.64 [R1+0x6808], R20 ;  /* 0x0068081401007387 */ /* 0x0001e60000100a00 */
[----:B0-----:R-:W4:Y:S01]  /*46310*/  LDL.LU.64 R20, [R1+0xd0] ;  /* 0x0000d00001147983 */ /* 0x001f220000300a00 */
[----:B------:R-:W2:Y:S02]  /*46320*/  LDL.64 R22, [R1+0xd8] ;  /* 0x0000d80001167983 */ /* 0x000ea40000100a00 */
[----:B------:R-:W2:Y:S02]  /*46330*/  LDL.LU.64 R10, [R1+0x6990] ;  /* 0x00699000010a7983 */ /* 0x000ea40000300a00 */
[----:B------:R0:W-:Y:S01]  /*46340*/  STL.64 [R1+0x1070], R16 ;  /* 0x0010701001007387 */ /* 0x0001e20000100a00 */
[----:B------:R2:W-:Y:S04]  /*46350*/  STL [R1+0x1078], R18 ;  /* 0x0010781201007387 */ /* 0x0005e80000100800 */
[----:B0-----:R-:W2:Y:S01]  /*46360*/  LDL.LU.64 R16, [R1+0x6988] ;  /* 0x0069880001107983 */ /* 0x001ea20000300a00 */
[----:B------:R-:W-:-:S05]  /*46370*/  IMAD.MOV.U32 R9, RZ, RZ, R19 ;  /* 0x000000ffff097224 */ /* 0x000fca00078e0013 */
[----:B------:R-:W-:Y:S01]  /*46380*/  STL [R1+0x5784], R9 ;  /* 0x0057840901007387 */ /* 0x000fe20000100800 */
[C---:B--2---:R-:W-:Y:S03]  /*46390*/  HMMA.16816.F32 R16, R12.reuse, R16, R4 ;  /* 0x000000100c10723c */ /* 0x044fe60000001804 */
[----:B------:R-:W2:Y:S01]  /*463a0*/  LDL.LU.64 R6, [R1+0x6980] ;  /* 0x0069800001067983 */ /* 0x000ea20000300a00 */
[----:B------:R-:W2:Y:S11]  /*463b0*/  LDL.LU.64 R4, [R1+0x6978] ;  /* 0x0069780001047983 */ /* 0x000eb60000300a00 */
[----:B------:R-:W-:Y:S08]  /*463c0*/  @!UPT UIADD3 URZ, URZ, URZ, URZ ;  /* 0x0000003f3f3ff290 */ /* 0x000ff0000fffe03f */
[----:B------:R0:W-:Y:S01]  /*463d0*/  STL.64 [R1+0x1080], R16 ;  /* 0x0010801001007387 */ /* 0x0001e20000100a00 */
[----:B------:R2:W-:Y:S03]  /*463e0*/  STL.64 [R1+0x1088], R18 ;  /* 0x0010881201007387 */ /* 0x0005e60000100a00 */
[----:B0-----:R-:W2:Y:S02]  /*463f0*/  LDL.LU.64 R16, [R1+0x6970] ;  /* 0x0069700001107983 */ /* 0x001ea40000300a00 */
[----:B--2---:R-:W-:Y:S02]  /*46400*/  HMMA.16816.F32 R16, R12, R16, R4 ;  /* 0x000000100c10723c */ /* 0x004fe40000001804 */
[----:B------:R-:W2:Y:S01]  /*46410*/  LDL.LU.64 R6, [R1+0x6968] ;  /* 0x0069680001067983 */ /* 0x000ea20000300a00 */
[----:B------:R-:W2:Y:S11]  /*46420*/  LDL.LU.64 R4, [R1+0x6960] ;  /* 0x0069600001047983 */ /* 0x000eb60000300a00 */
[----:B------:R-:W-:Y:S09]  /*46430*/  @!UPT UIADD3 URZ, URZ, URZ, URZ ;  /* 0x0000003f3f3ff290 */ /* 0x000ff2000fffe03f */
[----:B------:R0:W-:Y:S01]  /*46440*/  STL.64 [R1+0x1090], R16 ;  /* 0x0010901001007387 */ /* 0x0001e20000100a00 */
[----:B------:R-:W-:Y:S03]  /*46450*/  STL [R1+0x1098], R18 ;  /* 0x0010981201007387 */ /* 0x000fe60000100800 */
[----:B0-----:R-:W2:Y:S01]  /*46460*/  LDL.LU.64 R16, [R1+0x6958] ;  /* 0x0069580001107983 */ /* 0x001ea20000300a00 */
[----:B------:R-:W-:-:S05]  /*46470*/  IMAD.MOV.U32 R9, RZ, RZ, R19 ;  /* 0x000000ffff097224 */ /* 0x000fca00078e0013 */
[----:B------:R0:W-:Y:S01]  /*46480*/  STL [R1+0x5788], R9 ;  /* 0x0057880901007387 */ /* 0x0001e20000100800 */
        /* <DEDUP_REMOVED lines=18> */
[----:B------:R-:W2:Y:S11]  /*465b0*/  LDL.LU.64 R6, [R1+0x6920] ;  /* 0x0069200001067983 */ /* 0x000eb60000300a00 */
[----:B------:R-:W-:Y:S10]  /*465c0*/  @!UPT UIADD3 URZ, URZ, URZ, URZ ;  /* 0x0000003f3f3ff290 */ /* 0x000ff4000fffe03f */
[----:B------:R0:W-:Y:S01]  /*465d0*/  STL.64 [R1+0x1690], R16 ;  /* 0x0016901001007387 */ /* 0x0001e20000100a00 */
[----:B------:R3:W-:Y:S03]  /*465e0*/  STL.64 [R1+0x1698], R18 ;  /* 0x0016981201007387 */ /* 0x0007e60000100a00 */
[----:B0-----:R-:W3:Y:S02]  /*465f0*/  LDL.LU.64 R16, [R1+0x6918] ;  /* 0x0069180001107983 */ /* 0x001ee40000300a00 */
[C---:B---3--:R-:W-:Y:S02]  /*46600*/  HMMA.16816.F32 R16, R12.reuse, R16, R24 ;  /* 0x000000100c10723c */ /* 0x048fe40000001818 */
[----:B------:R-:W3:Y:S11]  /*46610*/  LDL.LU.64 R24, [R1+0x6910] ;  /* 0x0069100001187983 */ /* 0x000ef60000300a00 */
[----:B------:R-:W-:Y:S10]  /*46620*/  @!UPT UIADD3 URZ, URZ, URZ, URZ ;  /* 0x0000003f3f3ff290 */ /* 0x000ff4000fffe03f */
[----:B------:R-:W-:Y:S01]  /*46630*/  STL.64 [R1+0x1680], R16 ;  /* 0x0016801001007387 */ /* 0x000fe20000100a00 */
[----:B------:R0:W-:Y:S03]  /*46640*/  STL.64 [R1+0x1688], R18 ;  /* 0x0016881201007387 */ /* 0x0001e60000100a00 */
[----:B0-----:R-:W2:Y:S01]  /*46650*/  LDL.LU.64 R18, [R1+0x6908] ;  /* 0x0069080001127983 */ /* 0x001ea20000300a00 */
[----:B------:R-:W2:Y:S01]  /*46660*/  LDL.LU.64 R16, [R1+0x6900] ;  /* 0x0069000001107983 */ /* 0x000ea20000300a00 */
[C---:B---3--:R-:W-:Y:S11]  /*46670*/  HMMA.16816.F32 R8, R12.reuse, R24, R8 ;  /* 0x000000180c08723c */ /* 0x048ff60000001808 */
[----:B------:R-:W-:Y:S11]  /*46680*/  @!UPT UIADD3 URZ, URZ, URZ, URZ ;  /* 0x0000003f3f3ff290 */ /* 0x000ff6000fffe03f */
[----:B------:R-:W-:Y:S01]  /*46690*/  @!UPT UIADD3 URZ, URZ, URZ, URZ ;  /* 0x0000003f3f3ff290 */ /* 0x000fe2000fffe03f */
[----:B------:R0:W-:Y:S01]  /*466a0*/  STL.64 [R1+0x1670], R8 ;  /* 0x0016700801007387 */ /* 0x0001e20000100a00 */
[----:B------:R-:W3:Y:S02]  /*466b0*/  LDL.LU R24, [R1+0x880] ;  /* 0x0008800001187983 */ /* 0x000ee40000300800 */
[----:B------:R-:W3:Y:S02]  /*466c0*/  LDL.LU R25, [R1+0x884] ;  /* 0x0008840001197983 */ /* 0x000ee40000300800 */
[----:B------:R-:W2:Y:S01]  /*466d0*/  LDL.LU R26, [R1+0x888] ;  /* 0x00088800011a7983 */ /* 0x000ea20000300800 */
[----:B------:R-:W2:Y:S01]  /*466e0*/  LDL.LU R27, [R1+0x88c] ;  /* 0x00088c00011b7983 */ /* 0x000ea20000300800 */
[----:B------:R-:W-:Y:S02]  /*466f0*/  IMAD.MOV.U32 R5, RZ, RZ, R10 ;  /* 0x000000ffff057224 */ /* 0x000fe400078e000a */
[----:B------:R-:W-:Y:S01]  /*46700*/  IMAD.MOV.U32 R4, RZ, RZ, R11 ;  /* 0x000000ffff047224 */ /* 0x000fe200078e000b */
[----:B0-----:R-:W2:Y:S01]  /*46710*/  LDL.LU R8, [R1+0x890] ;  /* 0x0008900001087983 */ /* 0x001ea20000300800 */
[----:B------:R-:W2:Y:S02]  /*46720*/  LDL.LU R9, [R1+0x894] ;  /* 0x0008940001097983 */ /* 0x000ea40000300800 */
[----:B------:R-:W2:Y:S02]  /*46730*/  LDL.LU R10, [R1+0x898] ;  /* 0x00089800010a7983 */ /* 0x000ea40000300800 */
[----:B------:R-:W2:Y:S02]  /*46740*/  LDL.LU R11, [R1+0x89c] ;  /* 0x00089c00010b7983 */ /* 0x000ea40000300800 */
[----:B--2---:R-:W-:Y:S01]  /*46750*/  STL.64 [R1+0x68f8], R10 ;  /* 0x0068f80a01007387 */ /* 0x004fe20000100a00 */
[----:B------:R0:W-:Y:S03]  /*46760*/  STL.64 [R1+0x68f0], R8 ;  /* 0x0068f00801007387 */ /* 0x0001e60000100a00 */
[----:B0-----:R-:W2:Y:S01]  /*46770*/  LDL.LU R8, [R1+0x8a0] ;  /* 0x0008a00001087983 */ /* 0x001ea20000300800 */
[----:B------:R-:W2:Y:S02]  /*46780*/  LDL.LU R9, [R1+0x8a4] ;  /* 0x0008a40001097983 */ /* 0x000ea40000300800 */
[----:B------:R-:W2:Y:S02]  /*46790*/  LDL.LU R10, [R1+0x8a8] ;  /* 0x0008a800010a7983 */ /* 0x000ea40000300800 */
[----:B------:R-:W2:Y:S01]  /*467a0*/  LDL.LU R11, [R1+0x8ac] ;  /* 0x0008ac00010b7983 */ /* 0x000ea20000300800 */
[----:B------:R0:W-:Y:S01]  /*467b0*/  STL.64 [R1+0x68e0], R26 ;  /* 0x0068e01a01007387 */ /* 0x0001e20000100a00 */
[----:B---3--:R-:W-:Y:S03]  /*467c0*/  STL.64 [R1+0x68d8], R24 ;  /* 0x0068d81801007387 */ /* 0x008fe60000100a00 */
[----:B0-----:R-:W3:Y:S01]  /*467d0*/  LDL.64 R26, [R1+0x18] ;  /* 0x00001800011a7983 */ /* 0x001ee20000100a00 */
[----:B------:R-:W-:Y:S02]  /*467e0*/  STL [R1+0x578c], R5 ;  /* 0x00578c0501007387 */ /* 0x000fe40000100800 */
[----:B------:R0:W-:Y:S02]  /*467f0*/  STL [R1+0x5780], R4 ;  /* 0x0057800401007387 */ /* 0x0001e40000100800 */
[----:B------:R1:W-:Y:S01]  /*46800*/  STL.64 [R1+0x68c0], R6 ;  /* 0x0068c00601007387 */ /* 0x0003e20000100a00 */
[----:B0-----:R-:W4:Y:S01]  /*46810*/  LDL.LU.64 R4, [R1+0x40] ;  /* 0x0000400001047983 */ /* 0x001f220000300a00 */
[----:B-1----:R-:W4:Y:S02]  /*46820*/  LDL.LU.64 R6, [R1+0x48] ;  /* 0x0000480001067983 */ /* 0x002f240000300a00 */
[----:B----4-:R-:W-:Y:S01]  /*46830*/  HMMA.16816.F32 R4, R12, R20, R4 ;  /* 0x000000140c04723c */ /* 0x010fe20000001804 */
[----:B------:R-:W4:Y:S11]  /*46840*/  LDL.LU R12, [R1+0x870] ;  /* 0x00087000010c7983 */ /* 0x000f360000300800 */
[----:B------:R-:W-:Y:S11]  /*46850*/  @!UPT UIADD3 URZ, URZ, URZ, URZ ;  /* 0x0000003f3f3ff290 */ /* 0x000ff6000fffe03f */
[----:B------:R0:W-:Y:S01]  /*46860*/  STL.64 [R1+0x1110], R4 ;  /* 0x0011100401007387 */ /* 0x0001e20000100a00 */
[----:B------:R1:W-:Y:S02]  /*46870*/  STL.64 [R1+0x1118], R6 ;  /* 0x0011180601007387 */ /* 0x0003e40000100a00 */
[----:B------:R-:W4:Y:S02]  /*46880*/  LDL.LU R13, [R1+0x874] ;  /* 0x00087400010d7983 */ /* 0x000f240000300800 */
[----:B------:R-:W4:Y:S01]  /*46890*/  LDL.LU R14, [R1+0x878] ;  /* 0x00087800010e7983 */ /* 0x000f220000300800 */
[----:B------:R-:W4:Y:S04]  /*468a0*/  LDL.LU R15, [R1+0x87c] ;  /* 0x00087c00010f7983 */ /* 0x000f280000300800 */
[----:B0-----:R-:W2:Y:S01]  /*468b0*/  LDL.LU R4, [R1+0x860] ;  /* 0x0008600001047983 */ /* 0x001ea20000300800 */
[----:B------:R-:W2:Y:S02]  /*468c0*/  LDL.LU R5, [R1+0x864] ;  /* 0x0008640001057983 */ /* 0x000ea40000300800 */
[----:B-1----:R-:W2:Y:S02]  /*468d0*/  LDL.LU R6, [R1+0x868] ;  /* 0x0008680001067983 */ /* 0x002ea40000300800 */
[----:B------:R-:W2:Y:S01]  /*468e0*/  LDL.LU R7, [R1+0x86c] ;  /* 0x00086c0001077983 */ /* 0x000ea20000300800 */
[----:B------:R0:W-:Y:S04]  /*468f0*/  STL.64 [R1+0x6820], R22 ;  /* 0x0068201601007387 */ /* 0x0001e80000100a00 */
[----:B0-----:R-:W2:Y:S04]  /*46900*/  LDL.64 R22, [R1+0x108] ;  /* 0x0001080001167983 */ /* 0x001ea80000100a00 */
[----:B--2---:R0:W-:Y:S04]  /*46910*/  STL.64 [R1+0x6848], R22 ;  /* 0x0068481601007387 */ /* 0x0041e80000100a00 */
[----:B0-----:R-:W2:Y:S04]  /*46920*/  LDL.64 R22, [R1+0x118] ;  /* 0x0001180001167983 */ /* 0x001ea80000100a00 */
[----:B--2---:R0:W-:Y:S04]  /*46930*/  STL.64 [R1+0x6858], R22 ;  /* 0x0068581601007387 */ /* 0x0041e80000100a00 */
[----:B0-----:R-:W2:Y:S04]  /*46940*/  LDL.64 R22, [R1+0x128] ;  /* 0x0001280001167983 */ /* 0x001ea80000100a00 */
[----:B--2---:R0:W-:Y:S04]  /*46950*/  STL.64 [R1+0x6870], R22 ;  /* 0x0068701601007387 */ /* 0x0041e80000100a00 */
[----:B0-----:R-:W2:Y:S04]  /*46960*/  LDL.64 R22, [R1+0x138] ;  /* 0x0001380001167983 */ /* 0x001ea80000100a00 */
[----:B--2---:R0:W-:Y:S04]  /*46970*/  STL.64 [R1+0x6878], R22 ;  /* 0x0068781601007387 */ /* 0x0041e80000100a00 */
[----:B0-----:R-:W2:Y:S04]  /*46980*/  LDL R22, [R1+0x28] ;  /* 0x0000280001167983 */ /* 0x001ea80000100800 */
[----:B------:R-:W2:Y:S02]  /*46990*/  LDL R23, [R1+0x2c] ;  /* 0x00002c0001177983 */ /* 0x000ea40000100800 */
[C---:B--2---:R-:W-:Y:S02]  /*469a0*/  HMMA.16816.F32 R20, R16.reuse, R22, R8 ;  /* 0x000000161014723c */ /* 0x044fe40000001808 */
[----:B------:R-:W3:Y:S01]  /*469b0*/  LDL.LU.64 R10, [R1+0x68f8] ;  /* 0x0068f800010a7983 */ /* 0x000ee20000300a00 */
[----:B------:R-:W3:Y:S11]  /*469c0*/  LDL.LU.64 R8, [R1+0x68f0] ;  /* 0x0068f00001087983 */ /* 0x000ef60000300a00 */
[----:B------:R-:W-:Y:S09]  /*469d0*/  @!UPT UIADD3 URZ, URZ, URZ, URZ ;  /* 0x0000003f3f3ff290 */ /* 0x000ff2000fffe03f */
[----:B------:R-:W-:Y:S01]  /*469e0*/  STL.64 [R1+0x1100], R20 ;  /* 0x0011001401007387 */ /* 0x000fe20000100a00 */
[----:B------:R0:W-:Y:S03]  /*469f0*/  STL.64 [R1+0x1108], R22 ;  /* 0x0011081601007387 */ /* 0x0001e60000100a00 */
[----:B0-----:R-:W2:Y:S04]  /*46a00*/  LDL R22, [R1+0x148] ;  /* 0x0001480001167983 */ /* 0x001ea80000100800 */
[----:B------:R-:W2:Y:S01]  /*46a10*/  LDL R23, [R1+0x14c] ;  /* 0x00014c0001177983 */ /* 0x000ea20000100800 */
[C---:B---3--:R-:W-:Y:S03]  /*46a20*/  HMMA.16816.F32 R8, R16.reuse, R26, R8 ;  /* 0x0000001a1008723c */ /* 0x048fe60000001808 */
[----:B--2---:R0:W-:Y:S04]  /*46a30*/  STL.64 [R1+0x6890], R22 ;  /* 0x0068901601007387 */ /* 0x0041e80000100a00 */
[----:B0-----:R-:W2:Y:S04]  /*46a40*/  LDL R22, [R1+0x8] ;  /* 0x0000080001167983 */ /* 0x001ea80000100800 */
[----:B------:R-:W2:Y:S11]  /*46a50*/  LDL R23, [R1+0xc] ;  /* 0x00000c0001177983 */ /* 0x000eb60000100800 */
[----:B------:R-:W-:Y:S01]  /*46a60*/  @!UPT UIADD3 URZ, URZ, URZ, URZ ;  /* 0x0000003f3f3ff290 */ /* 0x000fe2000fffe03f */
[----:B------:R0:W-:Y:S02]  /*46a70*/  STL.64 [R1+0x10f0], R8 ;  /* 0x0010f00801007387 */ /* 0x0001e40000100a00 */
[----:B------:R1:W-:Y:S02]  /*46a80*/  STL.64 [R1+0x10f8], R10 ;  /* 0x0010f80a01007387 */ /* 0x0003e40000100a00 */
[----:B0-----:R-:W-:Y:S01]  /*46a90*/  IMAD.MOV.U32 R9, RZ, RZ, R26 ;  /* 0x000000ffff097224 */ /* 0x001fe200078e001a */
[----:B-1----:R-:W3:Y:S01]  /*46aa0*/  LDL.LU.64 R10, [R1+0x68e8] ;  /* 0x0068e800010a7983 */ /* 0x002ee20000300a00 */
[----:B------:R-:W-:Y:S02]  /*46ab0*/  IMAD.MOV.U32 R8, RZ, RZ, R27 ;  /* 0x000000ffff087224 */ /* 0x000fe400078e001b */
[----:B------:R-:W2:Y:S02]  /*46ac0*/  LDL.LU.64 R26, [R1+0x68e0] ;  /* 0x0068e000011a7983 */ /* 0x000ea40000300a00 */
[----:B------:R-:W2:Y:S02]  /*46ad0*/  LDL.LU.64 R24, [R1+0x68d8] ;  /* 0x0068d80001187983 */ /* 0x000ea40000300a00 */
[C---:B--2---:R-:W-:Y:S01]  /*46ae0*/  HMMA.16816.F32 R20, R16.reuse, R22, R24 ;  /* 0x000000161014723c */ /* 0x044fe20000001818 */
[----:B------:R-:W4:Y:S11]  /*46af0*/  LDL.LU.64 R26, [R1+0x68d0] ;  /* 0x0068d000011a7983 */ /* 0x000f360000300a00 */
[----:B------:R-:W-:Y:S11]  /*46b00*/  @!UPT UIADD3 URZ, URZ, URZ, URZ ;  /* 0x0000003f3f3ff290 */ /* 0x000ff6000fffe03f */
[----:B------:R-:W-:Y:S01]  /*46b10*/  STL.64 [R1+0x10e0], R20 ;  /* 0x0010e01401007387 */ /* 0x000fe20000100a00 */
[----:B------:R4:W-:Y:S02]  /*46b20*/  STL.64 [R1+0x10e8], R22 ;  /* 0x0010e81601007387 */ /* 0x0009e40000100a00 */
[----:B----4-:R-:W-:Y:S01]  /*46b30*/  HMMA.16816.F32 R20, R16, R26, R12 ;  /* 0x0000001a1014723c */ /* 0x010fe2000000180c */
[----:B------:R-:W2:Y:S11]  /*46b40*/  LDL.LU R12, [R1+0x850] ;  /* 0x00085000010c7983 */ /* 0x000eb60000300800 */
[----:B------:R-:W-:Y:S11]  /*46b50*/  @!UPT UIADD3 URZ, URZ, URZ, URZ ;  /* 0x0000003f3f3ff290 */ /* 0x000ff6000fffe03f */
[----:B------:R-:W-:Y:S01]  /*46b60*/  STL.64 [R1+0x10d0], R20 ;  /* 0x0010d01401007387 */ /* 0x000fe20000100a00 */
[----:B------:R-:W-:Y:S02]  /*46b70*/  STL.64 [R1+0x10d8], R22 ;  /* 0x0010d81601007387 */ /* 0x000fe40000100a00 */
[----:B------:R-:W2:Y:S02]  /*46b80*/  LDL.LU R13, [R1+0x854] ;  /* 0x00085400010d7983 */ /* 0x000ea40000300800 */
[----:B------:R-:W2:Y:S01]  /*46b90*/  LDL.LU R14, [R1+0x858] ;  /* 0x00085800010e7983 */ /* 0x000ea20000300800 */
[----:B------:R-:W2:Y:S01]  /*46ba0*/  LDL.LU R15, [R1+0x85c] ;  /* 0x00085c00010f7983 */ /* 0x000ea20000300800 */
[----:B------:R3:W-:Y:S02]  /*46bb0*/  STL.64 [R1+0x6898], R26 ;  /* 0x0068981a01007387 */ /* 0x0007e40000100a00 */
[----:B------:R-:W4:Y:S02]  /*46bc0*/  LDL.LU R24, [R1+0x1040] ;  /* 0x0010400001187983 */ /* 0x000f240000300800 */
[----:B------:R-:W4:Y:S02]  /*46bd0*/  LDL.LU R25, [R1+0x1044] ;  /* 0x0010440001197983 */ /* 0x000f240000300800 */
[----:B---3--:R-:W-:-:S02]  /*46be0*/  IMAD.MOV.U32 R26, RZ, RZ, R10 ;  /* 0x000000ffff1a7224 */ /* 0x008fc400078e000a */
[----:B------:R-:W-:Y:S01]  /*46bf0*/  IMAD.MOV.U32 R27, RZ, RZ, R11 ;  /* 0x000000ffff1b7224 */ /* 0x000fe200078e000b */
[----:B------:R-:W3:Y:S01]  /*46c00*/  LDL.LU R10, [R1+0x68cc] ;  /* 0x0068cc00010a7983 */ /* 0x000ee20000300800 */
[----:B------:R-:W3:Y:S03]  /*46c10*/  LDL.LU R11, [R1+0x68c8] ;  /* 0x0068c800010b7983 */ /* 0x000ee60000300800 */
[----:B------:R0:W-:Y:S04]  /*46c20*/  STL.64 [R1+0x68a8], R26 ;  /* 0x0068a81a01007387 */ /* 0x0001e80000100a00 */
[----:B----4-:R-:W-:Y:S01]  /*46c30*/  STL.64 [R1+0x68a0], R24 ;  /* 0x0068a01801007387 */ /* 0x010fe20000100a00 */
[----:B------:R-:W4:Y:S02]  /*46c40*/  LDL.64 R22, [R1+0x158] ;  /* 0x0001580001167983 */ /* 0x000f240000100a00 */
[----:B0-----:R-:W2:Y:S01]  /*46c50*/  LDL.64 R26, [R1+0x38] ;  /* 0x00003800011a7983 */ /* 0x001ea20000100a00 */
[----:B---3--:R-:W-:Y:S01]  /*46c60*/  HMMA.16816.F32 R4, R16, R10, R4 ;  /* 0x0000000a1004723c */ /* 0x008fe20000001804 */
[----:B----4-:R0:W-:Y:S01]  /*46c70*/  STL.64 [R1+0x68b0], R22 ;  /* 0x0068b01601007387 */ /* 0x0101e20000100a00 */
[----:B------:R-:W2:Y:S02]  /*46c80*/  LDL.LU R20, [R1+0x1050] ;  /* 0x0010500001147983 */ /* 0x000ea40000300800 */
[----:B------:R-:W2:Y:S01]  /*46c90*/  LDL.LU R21, [R1+0x1054] ;  /* 0x0010540001157983 */ /* 0x000ea20000300800 */
[----:B0-----:R-:W2:Y:S01]  /*46ca0*/  LDL.LU R22, [R1+0x1058] ;  /* 0x0010580001167983 */ /* 0x001ea20000300800 */
[----:B------:R-:W2:Y:S11]  /*46cb0*/  LDL.LU R23, [R1+0x105c] ;  /* 0x00105c0001177983 */ /* 0x000eb60000300800 */
[----:B------:R-:W-:Y:S06]  /*46cc0*/  @!UPT UIADD3 URZ, URZ, URZ, URZ ;  /* 0x0000003f3f3ff290 */ /* 0x000fec000fffe03f */
[----:B------:R-:W-:Y:S02]  /*46cd0*/  STL.64 [R1+0x10c0], R4 ;  /* 0x0010c00401007387 */ /* 0x000fe40000100a00 */
[----:B------:R0:W-:Y:S02]  /*46ce0*/  STL.64 [R1+0x10c8], R6 ;  /* 0x0010c80601007387 */ /* 0x0001e40000100a00 */
[----:B0-----:R-:W3:Y:S01]  /*46cf0*/  LDL.LU.64 R6, [R1+0x68c0] ;  /* 0x0068c00001067983 */ /* 0x001ee20000300a00 */
[----:B------:R-:W-:Y:S02]  /*46d00*/  STL.64 [R1+0x6840], R10 ;  /* 0x0068400a01007387 */ /* 0x000fe40000100a00 */
[----:B------:R0:W-:Y:S02]  /*46d10*/  STL.64 [R1+0x6850], R8 ;  /* 0x0068500801007387 */ /* 0x0001e40000100a00 */
[----:B0-----:R-:W4:Y:S01]  /*46d20*/  LDL.LU R8, [R1+0x1000] ;  /* 0x0010000001087983 */ /* 0x001f220000300800 */
[----:B------:R-:W4:Y:S02]  /*46d30*/  LDL.LU R9, [R1+0x1004] ;  /* 0x0010040001097983 */ /* 0x000f240000300800 */
[----:B------:R-:W2:Y:S02]  /*46d40*/  LDL.LU R10, [R1+0x1008] ;  /* 0x00100800010a7983 */ /* 0x000ea40000300800 */
[----:B------:R-:W2:Y:S02]  /*46d50*/  LDL.LU R11, [R1+0x100c] ;  /* 0x00100c00010b7983 */ /* 0x000ea40000300800 */
[----:B--2---:R3:W-:Y:S01]  /*46d60*/  STL.64 [R1+0x6868], R10 ;  /* 0x0068680a01007387 */ /* 0x0047e20000100a00 */
[----:B----4-:R0:W-:Y:S02]  /*46d70*/  STL.64 [R1+0x6860], R8 ;  /* 0x0068600801007387 */ /* 0x0101e40000100a00 */
[----:B---3--:R-:W-:Y:S01]  /*46d80*/  IMAD.MOV.U32 R10, RZ, RZ, R6 ;  /* 0x000000ffff0a7224 */ /* 0x008fe200078e0006 */
[----:B0-----:R-:W2:Y:S01]  /*46d90*/  LDL.LU R8, [R1+0x1010] ;  /* 0x0010100001087983 */ /* 0x001ea20000300800 */
[----:B------:R-:W2:Y:S02]  /*46da0*/  LDL.LU R9, [R1+0x1014] ;  /* 0x0010140001097983 */ /* 0x000ea40000300800 */
[----:B------:R-:W3:Y:S02]  /*46db0*/  LDL.LU R6, [R1+0x68bc] ;  /* 0x0068bc0001067983 */ /* 0x000ee40000300800 */
[----:B------:R-:W-:-:S02]  /*46dc0*/  IMAD.MOV.U32 R11, RZ, RZ, R7 ;  /* 0x000000ffff0b7224 */ /* 0x000fc400078e0007 */
[----:B------:R-:W3:Y:S03]  /*46dd0*/  LDL.LU R7, [R1+0x68b8] ;  /* 0x0068b80001077983 */ /* 0x000ee60000300800 */
[----:B------:R-:W-:Y:S01]  /*46de0*/  STL.64 [R1+0x6888], R10 ;  /* 0x0068880a01007387 */ /* 0x000fe20000100a00 */
[----:B------:R-:W-:Y:S01]  /*46df0*/  HMMA.16816.F32 R20, R16, R26, R20 ;  /* 0x0000001a1014723c */ /* 0x000fe20000001814 */
[----:B------:R-:W-:Y:S02]  /*46e00*/  IMAD.MOV.U32 R2, RZ, RZ, R26 ;  /* 0x000000ffff027224 */ /* 0x000fe400078e001a */
[----:B------:R-:W-:-:S05]  /*46e10*/  IMAD.MOV.U32 R0, RZ, RZ, R27 ;  /* 0x000000ffff007224 */ /* 0x000fca00078e001b */
[C---:B---3--:R-:W-:Y:S01]  /*46e20*/  HMMA.16816.F32 R12, R16.reuse, R6, R12 ;  /* 0x00000006100c723c */ /* 0x048fe2000000180c */
[----:B--2---:R0:W-:Y:S04]  /*46e30*/  STL.64 [R1+0x6880], R8 ;  /* 0x0068800801007387 */ /* 0x0041e80000100a00 */
[----:B0-----:R-:W2:Y:S01]  /*46e40*/  LDL.LU R8, [R1+0x1030] ;  /* 0x0010300001087983 */ /* 0x001ea20000300800 */
[----:B------:R-:W2:Y:S02]  /*46e50*/  LDL.LU R9, [R1+0x1034] ;  /* 0x0010340001097983 */ /* 0x000ea40000300800 */
[----:B------:R-:W2:Y:S02]  /*46e60*/  LDL.LU R10, [R1+0x1038] ;  /* 0x00103800010a7983 */ /* 0x000ea40000300800 */
[----:B------:R-:W2:Y:S11]  /*46e70*/  LDL.LU R11, [R1+0x103c] ;  /* 0x00103c00010b7983 */ /* 0x000eb60000300800 */
[----:B------:R-:W-:Y:S02]  /*46e80*/  @!UPT UIADD3 URZ, URZ, URZ, URZ ;  /* 0x0000003f3f3ff290 */ /* 0x000fe4000fffe03f */
[----:B------:R-:W-:Y:S01]  /*46e90*/  STL.64 [R1+0x10b0], R12 ;  /* 0x0010b00c01007387 */ /* 0x000fe20000100a00 */
[----:B------:R-:W-:Y:S02]  /*46ea0*/  STL.64 [R1+0x10b8], R14 ;  /* 0x0010b80e01007387 */ /* 0x000fe40000100a00 */
[----:B------:R-:W0:Y:S02]  /*46eb0*/  LDSM.16.MT88.4 R12, [R28+0x4100] ;  /* 0x004100001c0c783b */ /* 0x000e240000004200 */
[----:B0-----:R-:W-:Y:S02]  /*46ec0*/  STL.64 [R1+0x66d8], R14 ;  /* 0x0066d80e01007387 */ /* 0x001fe40000100a00 */
[----:B------:R0:W-:Y:S02]  /*46ed0*/  STL.64 [R1+0x66d0], R12 ;  /* 0x0066d00c01007387 */ /* 0x0001e40000100a00 */
[----:B0-----:R-:W3:Y:S01]  /*46ee0*/  LDL.LU R12, [R1+0x1020] ;  /* 0x00102000010c7983 */ /* 0x001ee20000300800 */
[----:B------:R-:W3:Y:S02]  /*46ef0*/  LDL.LU R13, [R1+0x1024] ;  /* 0x00102400010d7983 */ /* 0x000ee40000300800 */
[----:B------:R-:W3:Y:S02]  /*46f00*/  LDL.LU R14, [R1+0x1028] ;  /* 0x00102800010e7983 */ /* 0x000ee40000300800 */
[----:B------:R-:W3:Y:S01]  /*46f10*/  LDL.LU R15, [R1+0x102c] ;  /* 0x00102c00010f7983 */ /* 0x000ee20000300800 */
[----:B------:R-:W-:Y:S01]  /*46f20*/  STL.64 [R1+0x1660], R20 ;  /* 0x0016601401007387 */ /* 0x000fe20000100a00 */
[----:B------:R0:W-:Y:S03]  /*46f30*/  STL.64 [R1+0x1668], R22 ;  /* 0x0016681601007387 */ /* 0x0001e60000100a00 */
[----:B0-----:R-:W4:Y:S01]  /*46f40*/  LDL.LU.64 R22, [R1+0x68b0] ;  /* 0x0068b00001167983 */ /* 0x001f220000300a00 */
[----:B------:R-:W4:Y:S02]  /*46f50*/  LDL.LU.64 R26, [R1+0x68a8] ;  /* 0x0068a800011a7983 */ /* 0x000f240000300a00 */
[----:B------:R-:W4:Y:S02]  /*46f60*/  LDL.LU.64 R24, [R1+0x68a0] ;  /* 0x0068a00001187983 */ /* 0x000f240000300a00 */
[C---:B----4-:R-:W-:Y:S01]  /*46f70*/  HMMA.16816.F32 R24, R16.reuse, R22, R24 ;  /* 0x000000161018723c */ /* 0x050fe20000001818 */
[----:B------:R-:W-:Y:S11]  /*46f80*/  IMAD.MOV.U32 R29, RZ, RZ, R22 ;  /* 0x000000ffff1d7224 */ /* 0x000ff600078e0016 */
[----:B------:R-:W-:Y:S11]  /*46f90*/  @!UPT UIADD3 URZ, URZ, URZ, URZ ;  /* 0x0000003f3f3ff290 */ /* 0x000ff6000fffe03f */
[----:B------:R0:W-:Y:S01]  /*46fa0*/  STL.64 [R1+0x1650], R24 ;  /* 0x0016501801007387 */ /* 0x0001e20000100a00 */
[----:B------:R1:W-:Y:S02]  /*46fb0*/  STL.64 [R1+0x1658], R26 ;  /* 0x0016581a01007387 */ /* 0x0003e40000100a00 */
[----:B0-----:R-:W-:Y:S01]  /*46fc0*/  IMAD.MOV.U32 R25, RZ, RZ, R23 ;  /* 0x000000ffff197224 */ /* 0x001fe200078e0017 */
[----:B-1----:R-:W4:Y:S01]  /*46fd0*/  LDL.LU.64 R26, [R1+0x6898] ;  /* 0x00689800011a7983 */ /* 0x002f220000300a00 */
[----:B------:R-:W2:Y:S02]  /*46fe0*/  LDL.LU.64 R22, [R1+0x6890] ;  /* 0x0068900001167983 */ /* 0x000ea40000300a00 */
[C---:B--2---:R-:W-:Y:S01]  /*46ff0*/  HMMA.16816.F32 R20, R16.reuse, R22, R8 ;  /* 0x000000161014723c */ /* 0x044fe20000001808 */
[----:B------:R-:W2:Y:S01]  /*47000*/  LDL.LU.64 R10, [R1+0x6888] ;  /* 0x00688800010a7983 */ /* 0x000ea20000300a00 */
[----:B------:R-:W2:Y:S11]  /*47010*/  LDL.LU.64 R8, [R1+0x6880] ;  /* 0x0068800001087983 */ /* 0x000eb60000300a00 */
[----:B------:R-:W-:Y:S10]  /*47020*/  @!UPT UIADD3 URZ, URZ, URZ, URZ ;  /* 0x0000003f3f3ff290 */ /* 0x000ff4000fffe03f */
[----:B------:R-:W-:Y:S01]  /*47030*/  STL.64 [R1+0x1640], R20 ;  /* 0x0016401401007387 */ /* 0x000fe20000100a00 */
[----:B------:R0:W-:Y:S03]  /*47040*/  STL.64 [R1+0x1648], R22 ;  /* 0x0016481601007387 */ /* 0x0001e60000100a00 */
[----:B0-----:R-:W3:Y:S02]  /*47050*/  LDL.LU.64 R22, [R1+0x6878] ;  /* 0x0068780001167983 */ /* 0x001ee40000300a00 */
[C---:B---3--:R-:W-:Y:S01]  /*47060*/  HMMA.16816.F32 R12, R16.reuse, R22, R12 ;  /* 0x00000016100c723c */ /* 0x048fe2000000180c */
[----:B------:R-:W-:Y:S11]  /*47070*/  IMAD.MOV.U32 R3, RZ, RZ, R23 ;  /* 0x000000ffff037224 */ /* 0x000ff600078e0017 */
[----:B------:R-:W-:Y:S11]  /*47080*/  @!UPT UIADD3 URZ, URZ, URZ, URZ ;  /* 0x0000003f3f3ff290 */ /* 0x000ff6000fffe03f */
[----:B------:R0:W-:Y:S01]  /*47090*/  STL.64 [R1+0x1630], R12 ;  /* 0x0016300c01007387 */ /* 0x0001e20000100a00 */
[----:B------:R1:W-:Y:S02]  /*470a0*/  STL.64 [R1+0x1638], R14 ;  /* 0x0016380e01007387 */ /* 0x0003e40000100a00 */
[----:B0-----:R-:W-:Y:S02]  /*470b0*/  IMAD.MOV.U32 R12, RZ, RZ, R22 ;  /* 0x000000ffff0c7224 */ /* 0x001fe400078e0016 */
[----:B------:R-:W2:Y:S02]  /*470c0*/  LDL.LU.64 R22, [R1+0x6870] ;  /* 0x0068700001167983 */ /* 0x000ea40000300a00 */
[C---:B--2---:R-:W-:Y:S01]  /*470d0*/  HMMA.16816.F32 R8, R16.reuse, R22, R8 ;  /* 0x000000161008723c */ /* 0x044fe20000001808 */
[----:B-1----:R-:W-:Y:S02]  /*470e0*/  IMAD.MOV.U32 R14, RZ, RZ, R22 ;  /* 0x000000ffff0e7224 */ /* 0x002fe400078e0016 */
[----:B------:R-:W-:Y:S11]  /*470f0*/  IMAD.MOV.U32 R13, RZ, RZ, R23 ;  /* 0x000000ffff0d7224 */ /* 0x000ff600078e0017 */
[----:B------:R-:W-:Y:S09]  /*47100*/  @!UPT UIADD3 URZ, URZ, URZ, URZ ;  /* 0x0000003f3f3ff290 */ /* 0x000ff2000fffe03f */
        /* <DEDUP_REMOVED lines=12> */
[----:B------:R-:W3:Y:S02]  /*471d0*/  LDL.LU.64 R22, [R1+0x6848] ;  /* 0x0068480001167983 */ /* 0x000ee40000300a00 */
[----:B------:R-:W-:Y:S02]  /*471e0*/  STL.64 [R1+0x67b0], R6 ;  /* 0x0067b00601007387 */ /* 0x000fe40000100a00 */
[----:B------:R0:W-:Y:S02]  /*471f0*/  STL.64 [R1+0x67a8], R4 ;  /* 0x0067a80401007387 */ /* 0x0001e40000100a00 */
[----:B0-----:R-:W3:Y:S01]  /*47200*/  LDL.LU R4, [R1+0xff0] ;  /* 0x000ff00001047983 */ /* 0x001ee20000300800 */
[----:B------:R-:W3:Y:S02]  /*47210*/  LDL.LU R5, [R1+0xff4] ;  /* 0x000ff40001057983 */ /* 0x000ee40000300800 */
[----:B------:R-:W3:Y:S02]  /*47220*/  LDL.LU R6, [R1+0xff8] ;  /* 0x000ff80001067983 */ /* 0x000ee40000300800 */
[----:B------:R-:W3:Y:S02]  /*47230*/  LDL.LU R7, [R1+0xffc] ;  /* 0x000ffc0001077983 */ /* 0x000ee40000300800 */
[----:B---3--:R-:W-:Y:S01]  /*47240*/  HMMA.16816.F32 R4, R16, R22, R4 ;  /* 0x000000161004723c */ /* 0x008fe20000001804 */
[----:B------:R-:W-:Y:S11]  /*47250*/  IMAD.MOV.U32 R24, RZ, RZ, R22 ;  /* 0x000000ffff187224 */ /* 0x000ff600078e0016 */
[----:B------:R-:W-:Y:S11]  /*47260*/  @!UPT UIADD3 URZ, URZ, URZ, URZ ;  /* 0x0000003f3f3ff290 */ /* 0x000ff6000fffe03f */
[----:B------:R0:W-:Y:S01]  /*47270*/  STL.64 [R1+0x1600], R4 ;  /* 0x0016000401007387 */ /* 0x0001e20000100a00 */
[----:B------:R1:W-:Y:S02]  /*47280*/  STL.64 [R1+0x1608], R6 ;  /* 0x0016080601007387 */ /* 0x0003e40000100a00 */
[----:B----4-:R3:W-:Y:S02]  /*47290*/  STL.64 [R1+0x67d0], R26 ;  /* 0x0067d01a01007387 */ /* 0x0107e40000100a00 */
[----:B------:R-:W-:Y:S01]  /*472a0*/  STL.64 [R1+0x67c8], R24 ;  /* 0x0067c81801007387 */ /* 0x000fe20000100a00 */
[----:B0-----:R-:W4:Y:S01]  /*472b0*/  LDL.LU R4, [R1+0x780] ;  /* 0x0007800001047983 */ /* 0x001f220000300800 */
[----:B------:R-:W4:Y:S02]  /*472c0*/  LDL.LU R5, [R1+0x784] ;  /* 0x0007840001057983 */ /* 0x000f240000300800 */
[----:B-1----:R-:W2:Y:S02]  /*472d0*/  LDL.LU R6, [R1+0x788] ;  /* 0x0007880001067983 */ /* 0x002ea40000300800 */
[----:B------:R-:W2:Y:S01]  /*472e0*/  LDL.LU R7, [R1+0x78c] ;  /* 0x00078c0001077983 */ /* 0x000ea20000300800 */
[----:B---3--:R-:W3:Y:S04]  /*472f0*/  LDL.64 R26, [R1+0x8] ;  /* 0x00000800011a7983 */ /* 0x008ee80000100a00 */
[----:B---3--:R-:W-:Y:S01]  /*47300*/  STL.64 [R1+0x67d8], R26 ;  /* 0x0067d81a01007387 */ /* 0x008fe20000100a00 */
[----:B--2---:R-:W-:Y:S02]  /*47310*/  STL.64 [R1+0x67c0], R6 ;  /* 0x0067c00601007387 */ /* 0x004fe40000100a00 */
[----:B----4-:R0:W-:Y:S02]  /*47320*/  STL.64 [R1+0x67b8], R4 ;  /* 0x0067b80401007387 */ /* 0x0101e40000100a00 */
[----:B0-----:R-:W2:Y:S01]  /*47330*/  LDL.LU R4, [R1+0x790] ;  /* 0x0007900001047983 */ /* 0x001ea20000300800 */
[----:B------:R-:W2:Y:S02]  /*47340*/  LDL.LU R5, [R1+0x794] ;  /* 0x0007940001057983 */ /* 0x000ea40000300800 */
[----:B------:R-:W3:Y:S02]  /*47350*/  LDL.LU R6, [R1+0x798] ;  /* 0x0007980001067983 */ /* 0x000ee40000300800 */
[----:B------:R-:W3:Y:S02]  /*47360*/  LDL.LU R7, [R1+0x79c] ;  /* 0x00079c0001077983 */ /* 0x000ee40000300800 */
[----:B------:R-:W-:-:S02]  /*47370*/  IMAD.MOV.U32 R15, RZ, RZ, R23 ;  /* 0x000000ffff0f7224 */ /* 0x000fc400078e0017 */
[----:B------:R-:W-:Y:S01]  /*47380*/  IMAD.MOV.U32 R27, RZ, RZ, R8 ;  /* 0x000000ffff1b7224 */ /* 0x000fe200078e0008 */
[----:B---3--:R-:W-:Y:S01]  /*47390*/  STL.64 [R1+0x67e8], R6 ;  /* 0x0067e80601007387 */ /* 0x008fe20000100a00 */
[----:B--2---:R-:W-:Y:S02]  /*473a0*/  STL.64 [R1+0x67e0], R4 ;  /* 0x0067e00401007387 */ /* 0x004fe40000100a00 */
[----:B------:R-:W2:Y:S02]  /*473b0*/  LDL R22, [R1+0xe8] ;  /* 0x0000e80001167983 */ /* 0x000ea40000100800 */
[----:B------:R-:W2:Y:S02]  /*473c0*/  LDL R23, [R1+0xec] ;  /* 0x0000ec0001177983 */ /* 0x000ea40000100800 */
[----:B------:R-:W-:Y:S01]  /*473d0*/  IMAD.MOV.U32 R26, RZ, RZ, R9 ;  /* 0x000000ffff1a7224 */ /* 0x000fe200078e0009 */
[----:B------:R-:W3:Y:S01]  /*473e0*/  LDL.LU R8, [R1+0xfe0] ;  /* 0x000fe00001087983 */ /* 0x000ee20000300800 */
[----:B------:R-:W3:Y:S02]  /*473f0*/  LDL.LU R9, [R1+0xfe4] ;  /* 0x000fe40001097983 */ /* 0x000ee40000300800 */
[----:B------:R-:W3:Y:S02]  /*47400*/  LDL.LU R10, [R1+0xfe8] ;  /* 0x000fe800010a7983 */ /* 0x000ee40000300800 */
[----:B------:R-:W3:Y:S01]  /*47410*/  LDL.LU R11, [R1+0xfec] ;  /* 0x000fec00010b7983 */ /* 0x000ee20000300800 */
[----:B--2---:R0:W-:Y:S04]  /*47420*/  STL.64 [R1+0x6838], R22 ;  /* 0x0068381601007387 */ /* 0x0041e80000100a00 */
[----:B0-----:R-:W3:Y:S01]  /*47430*/  LDL.64 R22, [R1+0xf8] ;  /* 0x0000f80001167983 */ /* 0x001ee20000100a00 */
[----:B------:R0:W-:Y:S03]  /*47440*/  STL.64 [R1+0x67f0], R26 ;  /* 0x0067f01a01007387 */ /* 0x0001e60000100a00 */
[----:B0-----:R-:W2:Y:S04]  /*47450*/  LDL.64 R26, [R1+0x28] ;  /* 0x00002800011a7983 */ /* 0x001ea80000100a00 */
[----:B--2---:R0:W-:Y:S01]  /*47460*/  STL.64 [R1+0x6818], R26 ;  /* 0x0068181a01007387 */ /* 0x0041e20000100a00 */
[----:B------:R-:W2:Y:S02]  /*47470*/  LDL.LU R24, [R1+0x840] ;  /* 0x0008400001187983 */ /* 0x000ea40000300800 */
[----:B------:R-:W2:Y:S01]  /*47480*/  LDL.LU R25, [R1+0x844] ;  /* 0x0008440001197983 */ /* 0x000ea20000300800 */
[----:B0-----:R-:W4:Y:S01]  /*47490*/  LDL.LU R26, [R1+0x848] ;  /* 0x00084800011a7983 */ /* 0x001f220000300800 */
[----:B------:R-:W4:Y:S03]  /*474a0*/  LDL.LU R27, [R1+0x84c] ;  /* 0x00084c00011b7983 */ /* 0x000f260000300800 */
[----:B----4-:R-:W-:Y:S01]  /*474b0*/  STL.64 [R1+0x6830], R26 ;  /* 0x0068301a01007387 */ /* 0x010fe20000100a00 */
[----:B--2---:R0:W-:Y:S03]  /*474c0*/  STL.64 [R1+0x6828], R24 ;  /* 0x0068281801007387 */ /* 0x0041e60000100a00 */
[----:B0-----:R-:W2:Y:S01]  /*474d0*/  LDL.LU R24, [R1+0xfd0] ;  /* 0x000fd00001187983 */ /* 0x001ea20000300800 */
[----:B------:R-:W2:Y:S02]  /*474e0*/  LDL.LU R25, [R1+0xfd4] ;  /* 0x000fd40001197983 */ /* 0x000ea40000300800 */
[----:B------:R-:W2:Y:S02]  /*474f0*/  LDL.LU R26, [R1+0xfd8] ;  /* 0x000fd800011a7983 */ /* 0x000ea40000300800 */
[----:B------:R-:W2:Y:S01]  /*47500*/  LDL.LU R27, [R1+0xfdc] ;  /* 0x000fdc00011b7983 */ /* 0x000ea20000300800 */
[----:B------:R-:W4:Y:S01]  /*47510*/  LDL.LU R4, [R1+0x7b0] ;  /* 0x0007b00001047983 */ /* 0x000f220000300800 */
[----:B------:R-:W4:Y:S02]  /*47520*/  LDL.LU R5, [R1+0x7b4] ;  /* 0x0007b40001057983 */ /* 0x000f240000300800 */
[----:B------:R-:W2:Y:S02]  /*47530*/  LDL.LU R6, [R1+0x7b8] ;  /* 0x0007b80001067983 */ /* 0x000ea40000300800 */
[----:B------:R-:W2:Y:S01]  /*47540*/  LDL.LU R7, [R1+0x7bc] ;  /* 0x0007bc0001077983 */ /* 0x000ea20000300800 */
[----:B---3--:R-:W-:Y:S01]  /*47550*/  HMMA.16816.F32 R8, R16, R22, R8 ;  /* 0x000000161008723c */ /* 0x008fe20000001808 */
[----:B--2---:R-:W-:Y:S01]  /*47560*/  STL.64 [R1+0x6800], R6 ;  /* 0x0068000601007387 */ /* 0x004fe20000100a00 */
[----:B----4-:R0:W-:Y:S03]  /*47570*/  STL.64 [R1+0x67f8], R4 ;  /* 0x0067f80401007387 */ /* 0x0101e60000100a00 */
[----:B0-----:R-:W2:Y:S01]  /*47580*/  LDL.LU R4, [R1+0x7c0] ;  /* 0x0007c00001047983 */ /* 0x001ea20000300800 */
[----:B------:R-:W2:Y:S02]  /*47590*/  LDL.LU R5, [R1+0x7c4] ;  /* 0x0007c40001057983 */ /* 0x000ea40000300800 */
[----:B------:R-:W2:Y:S02]  /*475a0*/  LDL.LU R6, [R1+0x7c8] ;  /* 0x0007c80001067983 */ /* 0x000ea40000300800 */
[----:B------:R-:W2:Y:S01]  /*475b0*/  LDL.LU R7, [R1+0x7cc] ;  /* 0x0007cc0001077983 */ /* 0x000ea20000300800 */
[----:B------:R-:W-:Y:S01]  /*475c0*/  STL.64 [R1+0x6778], R14 ;  /* 0x0067780e01007387 */ /* 0x000fe20000100a00 */
[----:B------:R0:W-:Y:S03]  /*475d0*/  STL.64 [R1+0x6770], R12 ;  /* 0x0067700c01007387 */ /* 0x0001e60000100a00 */
[----:B0-----:R-:W3:Y:S01]  /*475e0*/  LDL.LU R12, [R1+0xf20] ;  /* 0x000f2000010c7983 */ /* 0x001ee20000300800 */
[----:B------:R-:W3:Y:S02]  /*475f0*/  LDL.LU R13, [R1+0xf24] ;  /* 0x000f2400010d7983 */ /* 0x000ee40000300800 */
[----:B------:R-:W4:Y:S02]  /*47600*/  LDL.LU R14, [R1+0xf28] ;  /* 0x000f2800010e7983 */ /* 0x000f240000300800 */
[----:B------:R-:W4:Y:S02]  /*47610*/  LDL.LU R15, [R1+0xf2c] ;  /* 0x000f2c00010f7983 */ /* 0x000f240000300800 */
[----:B----4-:R-:W-:Y:S01]  /*47620*/  STL.64 [R1+0x6788], R14 ;  /* 0x0067880e01007387 */ /* 0x010fe20000100a00 */
[----:B---3--:R-:W-:Y:S02]  /*47630*/  STL.64 [R1+0x6780], R12 ;  /* 0x0067800c01007387 */ /* 0x008fe40000100a00 */
[----:B------:R0:W-:Y:S02]  /*47640*/  STL.64 [R1+0x1050], R8 ;  /* 0x0010500801007387 */ /* 0x0001e40000100a00 */
[----:B------:R1:W-:Y:S02]  /*47650*/  STL.64 [R1+0x1058], R10 ;  /* 0x0010580a01007387 */ /* 0x0003e40000100a00 */
[----:B0-----:R-:W-:Y:S01]  /*47660*/  IMAD.MOV.U32 R9, RZ, RZ, R22 ;  /* 0x000000ffff097224 */ /* 0x001fe200078e0016 */
[----:B-1----:R-:W3:Y:S01]  /*47670*/  LDL.LU.64 R10, [R1+0x6840] ;  /* 0x00684000010a7983 */ /* 0x002ee20000300a00 */
[----:B------:R-:W-:-:S02]  /*47680*/  IMAD.MOV.U32 R8, RZ, RZ, R23 ;  /* 0x000000ffff087224 */ /* 0x000fc400078e0017 */
[----:B------:R-:W4:Y:S02]  /*47690*/  LDL.LU.64 R22, [R1+0x6838] ;  /* 0x0068380001167983 */ /* 0x000f240000300a00 */
[C---:B----4-:R-:W-:Y:S01]  /*476a0*/  HMMA.16816.F32 R20, R16.reuse, R22, R24 ;  /* 0x000000161014723c */ /* 0x050fe20000001818 */
[----:B------:R-:W4:Y:S01]  /*476b0*/  LDL.LU.64 R26, [R1+0x6830] ;  /* 0x00683000011a7983 */ /* 0x000f220000300a00 */
[----:B------:R-:W4:Y:S11]  /*476c0*/  LDL.LU.64 R24, [R1+0x6828] ;  /* 0x0068280001187983 */ /* 0x000f360000300a00 */
[----:B------:R-:W-:Y:S10]  /*476d0*/  @!UPT UIADD3 URZ, URZ, URZ, URZ ;  /* 0x0000003f3f3ff290 */ /* 0x000ff4000fffe03f */
[----:B------:R-:W-:Y:S01]  /*476e0*/  STL.64 [R1+0x1040], R20 ;  /* 0x0010401401007387 */ /* 0x000fe20000100a00 */
[----:B------:R0:W-:Y:S03]  /*476f0*/  STL.64 [R1+0x1048], R22 ;  /* 0x0010481601007387 */ /* 0x0001e60000100a00 */
[----:B0-----:R-:W4:Y:S02]  /*47700*/  LDL.LU.64 R22, [R1+0x6820] ;  /* 0x0068200001167983 */ /* 0x001f240000300a00 */
[----:B----4-:R-:W-:Y:S02]  /*47710*/  HMMA.16816.F32 R16, R16, R22, R24 ;  /* 0x000000161010723c */ /* 0x010fe40000001818 */
[----:B------:R-:W2:Y:S01]  /*47720*/  LDL.LU.64 R26, [R1+0x6818] ;  /* 0x00681800011a7983 */ /* 0x000ea20000300a00 */
[----:B------:R-:W-:Y:S02]  /*47730*/  IMAD.MOV.U32 R13, RZ, RZ, R22 ;  /* 0x000000ffff0d7224 */ /* 0x000fe400078e0016 */
[----:B------:R-:W-:Y:S11]  /*47740*/  IMAD.MOV.U32 R12, RZ, RZ, R23 ;  /* 0x000000ffff0c7224 */ /* 0x000ff600078e0017 */
[----:B------:R-:W-:Y:S07]  /*47750*/  @!UPT UIADD3 URZ, URZ, URZ, URZ ;  /* 0x0000003f3f3ff290 */ /* 0x000fee000fffe03f */
[----:B------:R0:W-:Y:S01]  /*47760*/  STL.64 [R1+0xfd0], R16 ;  /* 0x000fd01001007387 */ /* 0x0001e20000100a00 */
[----:B------:R1:W-:Y:S02]  /*47770*/  STL.64 [R1+0xfd8], R18 ;  /* 0x000fd81201007387 */ /* 0x0003e40000100a00 */
[----:B------:R-:W2:Y:S02]  /*47780*/  LDL.LU.64 R22, [R1+0x6810] ;  /* 0x0068100001167983 */ /* 0x000ea40000300a00 */
[----:B------:R-:W2:Y:S02]  /*47790*/  LDL.LU.64 R20, [R1+0x6808] ;  /* 0x0068080001147983 */ /* 0x000ea40000300a00 */
[----:B------:R-:W-:Y:S02]  /*477a0*/  IMAD.MOV.U32 R14, RZ, RZ, R2 ;  /* 0x000000ffff0e7224 */ /* 0x000fe400078e0002 */
[----:B------:R-:W-:Y:S01]  /*477b0*/  IMAD.MOV.U32 R15, RZ, RZ, R0 ;  /* 0x000000ffff0f7224 */ /* 0x000fe200078e0000 */
[----:B0-----:R-:W4:Y:S01]  /*477c0*/  LDL.LU R16, [R1+0x7a0] ;  /* 0x0007a00001107983 */ /* 0x001f220000300800 */
[----:B------:R-:W4:Y:S02]  /*477d0*/  LDL.LU R17, [R1+0x7a4] ;  /* 0x0007a40001117983 */ /* 0x000f240000300800 */
[----:B-1----:R-:W4:Y:S02]  /*477e0*/  LDL.LU R18, [R1+0x7a8] ;  /* 0x0007a80001127983 */ /* 0x002f240000300800 */
[----:B------:R-:W4:Y:S01]  /*477f0*/  LDL.LU R19, [R1+0x7ac] ;  /* 0x0007ac0001137983 */ /* 0x000f220000300800 */
[----:B------:R-:W-:Y:S01]  /*47800*/  STL.64 [R1+0x67a0], R14 ;  /* 0x0067a00e01007387 */ /* 0x000fe20000100a00 */
[----:B------:R0:W-:Y:S03]  /*47810*/  STL.64 [R1+0x6798], R12 ;  /* 0x0067980c01007387 */ /* 0x0001e60000100a00 */
[----:B0-----:R-:W3:Y:S01]  /*47820*/  LDL.LU R12, [R1+0x770] ;  /* 0x00077000010c7983 */ /* 0x001ee20000300800 */
[----:B------:R-:W3:Y:S02]  /*47830*/  LDL.LU R13, [R1+0x774] ;  /* 0x00077400010d7983 */ /* 0x000ee40000300800 */
[----:B------:R-:W3:Y:S02]  /*47840*/  LDL.LU R14, [R1+0x778] ;  /* 0x00077800010e7983 */ /* 0x000ee40000300800 */
[----:B------:R-:W3:Y:S01]  /*47850*/  LDL.LU R15, [R1+0x77c] ;  /* 0x00077c00010f7983 */ /* 0x000ee20000300800 */
        /* <DEDUP_REMOVED lines=13> */
[----:B------:R-:W-:Y:S01]  /*47930*/  STL.64 [R1+0x890], R24 ;  /* 0x0008901801007387 */ /* 0x000fe20000100a00 */
[----:B------:R0:W-:Y:S03]  /*47940*/  STL.64 [R1+0x898], R26 ;  /* 0x0008981a01007387 */ /* 0x0001e60000100a00 */
[----:B0-----:R-:W4:Y:S02]  /*47950*/  LDL.LU.64 R26, [R1+0x67d8] ;  /* 0x0067d800011a7983 */ /* 0x001f240000300a00 */
[C---:B----4-:R-:W-:Y:S11]  /*47960*/  HMMA.16816.F32 R16, R20.reuse, R26, R16 ;  /* 0x0000001a1410723c */ /* 0x050ff60000001810 */
[----:B------:R-:W-:Y:S11]  /*47970*/  @!UPT UIADD3 URZ, URZ, URZ, URZ ;  /* 0x0000003f3f3ff290 */ /* 0x000ff6000fffe03f */
[----:B------:R-:W-:Y:S01]  /*47980*/  @!UPT UIADD3 URZ, URZ, URZ, URZ ;  /* 0x0000003f3f3ff290 */ /* 0x000fe2000fffe03f */
[----:B------:R0:W-:Y:S01]  /*47990*/  STL.64 [R1+0x880], R16 ;  /* 0x0008801001007387 */ /* 0x0001e20000100a00 */
[----:B------:R-:W-:Y:S02]  /*479a0*/  STL.64 [R1+0x888], R18 ;  /* 0x0008881201007387 */ /* 0x000fe40000100a00 */
[----:B0-----:R-:W-:Y:S02]  /*479b0*/  IMAD.MOV.U32 R17, RZ, RZ, R26 ;  /* 0x000000ffff117224 */ /* 0x001fe400078e001a */
[----:B------:R-:W-:Y:S02]  /*479c0*/  IMAD.MOV.U32 R16, RZ, RZ, R27 ;  /* 0x000000ffff107224 */ /* 0x000fe400078e001b */
[----:B------:R-:W2:Y:S01]  /*479d0*/  LDL.LU.64 R26, [R1+0x67d0] ;  /* 0x0067d000011a7983 */ /* 0x000ea20000300a00 */
[----:B------:R-:W4:Y:S01]  /*479e0*/  LDL.LU.64 R24, [R1+0x67c8] ;  /* 0x0067c80001187983 */ /* 0x000f220000300a00 */
[C---:B--2---:R-:W-:Y:S11]  /*479f0*/  HMMA.16816.F32 R4, R20.reuse, R26, R4 ;  /* 0x0000001a1404723c */ /* 0x044ff60000001804 */
[----:B------:R-:W-:Y:S11]  /*47a00*/  @!UPT UIADD3 URZ, URZ, URZ, URZ ;  /* 0x0000003f3f3ff290 */ /* 0x000ff6000fffe03f */
[----:B------:R-:W-:Y:S01]  /*47a10*/  @!UPT UIADD3 URZ, URZ, URZ, URZ ;  /* 0x0000003f3f3ff290 */ /* 0x000fe2000fffe03f */
[----:B------:R-:W-:Y:S01]  /*47a20*/  STL.64 [R1+0x870], R4 ;  /* 0x0008700401007387 */ /* 0x000fe20000100a00 */
[----:B------:R0:W-:Y:S03]  /*47a30*/  STL.64 [R1+0x878], R6 ;  /* 0x0008780601007387 */ /* 0x0001e60000100a00 */
[----:B0-----:R-:W3:Y:S01]  /*47a40*/  LDL.LU.64 R6, [R1+0x67c0] ;  /* 0x0067c00001067983 */ /* 0x001ee20000300a00 */
[----:B------:R-:W3:Y:S02]  /*47a50*/  LDL.LU.64 R4, [R1+0x67b8] ;  /* 0x0067b80001047983 */ /* 0x000ee40000300a00 */
[----:B------:R-:W-:Y:S01]  /*47a60*/  STL.64 [R1+0x6688], R26 ;  /* 0x0066881a01007387 */ /* 0x000fe20000100a00 */
[C---:B---3--:R-:W-:Y:S11]  /*47a70*/  HMMA.16816.F32 R4, R20.reuse, R10, R4 ;  /* 0x0000000a1404723c */ /* 0x048ff60000001804 */
        /* <DEDUP_REMOVED lines=8> */
[----:B0-----:R-:W3:Y:S01]  /*47b00*/  LDL.LU R8, [R1+0xf30] ;  /* 0x000f300001087983 */ /* 0x001ee20000300800 */
[----:B------:R-:W3:Y:S02]  /*47b10*/  LDL.LU R9, [R1+0xf34] ;  /* 0x000f340001097983 */ /* 0x000ee40000300800 */
[----:B------:R-:W3:Y:S02]  /*47b20*/  LDL.LU R10, [R1+0xf38] ;  /* 0x000f3800010a7983 */ /* 0x000ee40000300800 */
[----:B------:R-:W3:Y:S01]  /*47b30*/  LDL.LU R11, [R1+0xf3c] ;  /* 0x000f3c00010b7983 */ /* 0x000ee20000300800 */
[----:B--2---:R-:W-:Y:S11]  /*47b40*/  HMMA.16816.F32 R12, R20, R6, R12 ;  /* 0x00000006140c723c */ /* 0x004ff6000000180c */
[----:B------:R-:W-:Y:S11]  /*47b50*/  @!UPT UIADD3 URZ, URZ, URZ, URZ ;  /* 0x0000003f3f3ff290 */ /* 0x000ff6000fffe03f */
[----:B------:R-:W-:Y:S01]  /*47b60*/  @!UPT UIADD3 URZ, URZ, URZ, URZ ;  /* 0x0000003f3f3ff290 */ /* 0x000fe2000fffe03f */
[----:B------:R-:W-:Y:S01]  /*47b70*/  STL.64 [R1+0x850], R12 ;  /* 0x0008500c01007387 */ /* 0x000fe20000100a00 */
[----:B------:R0:W-:Y:S03]  /*47b80*/  STL.64 [R1+0x858], R14 ;  /* 0x0008580e01007387 */ /* 0x0001e60000100a00 */
[----:B0-----:R-:W3:Y:S01]  /*47b90*/  LDL.LU.64 R14, [R1+0x67a0] ;  /* 0x0067a000010e7983 */ /* 0x001ee20000300a00 */
[----:B------:R-:W2:Y:S02]  /*47ba0*/  LDL.LU.64 R12, [R1+0x6798] ;  /* 0x00679800010c7983 */ /* 0x000ea40000300a00 */
[----:B------:R-:W-:Y:S02]  /*47bb0*/  IMAD.MOV.U32 R26, RZ, RZ, R17 ;  /* 0x000000ffff1a7224 */ /* 0x000fe400078e0011 */
[----:B------:R-:W-:Y:S02]  /*47bc0*/  IMAD.MOV.U32 R27, RZ, RZ, R16 ;  /* 0x000000ffff1b7224 */ /* 0x000fe400078e0010 */
[----:B------:R-:W0:Y:S04]  /*47bd0*/  LDSM.16.MT88.4 R16, [R28+0x4180] ;  /* 0x004180001c10783b */ /* 0x000e280000004200 */
[----:B------:R-:W-:Y:S01]  /*47be0*/  STL.64 [R1+0x6768], R6 ;  /* 0x0067680601007387 */ /* 0x000fe20000100a00 */
[----:B------:R-:W-:Y:S03]  /*47bf0*/  STL.64 [R1+0x66a0], R26 ;  /* 0x0066a01a01007387 */ /* 0x000fe60000100a00 */
[----:B0-----:R2:W-:Y:S01]  /*47c00*/  STL.64 [R1+0x65c0], R18 ;  /* 0x0065c01201007387 */ /* 0x0015e20000100a00 */
[----:B------:R-:W-:Y:S02]  /*47c10*/  STL.64 [R1+0x65b8], R16 ;  /* 0x0065b81001007387 */ /* 0x000fe40000100a00 */
[----:B--2---:R-:W-:-:S02]  /*47c20*/  IMAD.MOV.U32 R18, RZ, RZ, R13 ;  /* 0x000000ffff127224 */ /* 0x004fc400078e000d */
[----:B------:R-:W-:Y:S02]  /*47c30*/  IMAD.MOV.U32 R19, RZ, RZ, R12 ;  /* 0x000000ffff137224 */ /* 0x000fe400078e000c */
[----:B---3--:R-:W-:Y:S03]  /*47c40*/  HMMA.16816.F32 R12, R20, R14, R8 ;  /* 0x0000000e140c723c */ /* 0x008fe60000001808 */
[----:B------:R-:W-:Y:S01]  /*47c50*/  STL.64 [R1+0x66e8], R18 ;  /* 0x0066e81201007387 */ /* 0x000fe20000100a00 */
[----:B------:R-:W2:Y:S11]  /*47c60*/  LDL.LU.64 R8, [R1+0x6790] ;  /* 0x0067900001087983 */ /* 0x000eb60000300a00 */
[----:B------:R-:W-:Y:S08]  /*47c70*/  @!UPT UIADD3 URZ, URZ, URZ, URZ ;  /* 0x0000003f3f3ff290 */ /* 0x000ff0000fffe03f */
[----:B------:R-:W-:Y:S01]  /*47c80*/  STL.64 [R1+0x1580], R12 ;  /* 0x0015800c01007387 */ /* 0x000fe20000100a00 */
[----:B------:R0:W-:Y:S03]  /*47c90*/  STL.64 [R1+0x1588], R14 ;  /* 0x0015880e01007387 */ /* 0x0001e60000100a00 */
[----:B0-----:R-:W3:Y:S01]  /*47ca0*/  LDL.LU.64 R14, [R1+0x6788] ;  /* 0x00678800010e7983 */ /* 0x001ee20000300a00 */
[----:B------:R-:W3:Y:S02]  /*47cb0*/  LDL.LU.64 R12, [R1+0x6780] ;  /* 0x00678000010c7983 */ /* 0x000ee40000300a00 */
[----:B------:R-:W2:Y:S02]  /*47cc0*/  LDL.64 R26, [R1+0x18] ;  /* 0x00001800011a7983 */ /* 0x000ea40000100a00 */
[----:B------:R-:W-:Y:S02]  /*47cd0*/  IMAD.MOV.U32 R18, RZ, RZ, R29 ;  /* 0x000000ffff127224 */ /* 0x000fe400078e001d */
[----:B----4-:R-:W-:-:S07]  /*47ce0*/  IMAD.MOV.U32 R19, RZ, RZ, R25 ;  /* 0x000000ffff137224 */ /* 0x010fce00078e0019 */
[----:B---3--:R-:W-:Y:S01]  /*47cf0*/  HMMA.16816.F32 R16, R20, R18, R12 ;  /* 0x000000121410723c */ /* 0x008fe2000000180c */
[----:B--2---:R-:W-:Y:S01]  /*47d00*/  STL.64 [R1+0x66b8], R26 ;  /* 0x0066b81a01007387 */ /* 0x004fe20000100a00 */
[----:B------:R-:W2:Y:S02]  /*47d10*/  LDL.LU.64 R14, [R1+0x6778] ;  /* 0x00677800010e7983 */ /* 0x000ea40000300a00 */
[----:B------:R-:W3:Y:S11]  /*47d20*/  LDL.LU.64 R12, [R1+0x6770] ;  /* 0x00677000010c7983 */ /* 0x000ef60000300a00 */
[----:B------:R-:W-:Y:S08]  /*47d30*/  @!UPT UIADD3 URZ, URZ, URZ, URZ ;  /* 0x0000003f3f3ff290 */ /* 0x000ff0000fffe03f */
[----:B------:R0:W-:Y:S01]  /*47d40*/  STL.64 [R1+0x1570], R16 ;  /* 0x0015701001007387 */ /* 0x0001e20000100a00 */
[----:B------:R1:W-:Y:S03]  /*47d50*/  STL.64 [R1+0x1578], R18 ;  /* 0x0015781201007387 */ /* 0x0003e60000100a00 */
[----:B0-----:R-:W4:Y:S01]  /*47d60*/  LDL.LU R16, [R1+0xeb0] ;  /* 0x000eb00001107983 */ /* 0x001f220000300800 */
[----:B------:R-:W4:Y:S02]  /*47d70*/  LDL.LU R17, [R1+0xeb4] ;  /* 0x000eb40001117983 */ /* 0x000f240000300800 */
[----:B-1----:R-:W2:Y:S02]  /*47d80*/  LDL.LU R18, [R1+0xeb8] ;  /* 0x000eb80001127983 */ /* 0x002ea40000300800 */
[----:B------:R-:W2:Y:S02]  /*47d90*/  LDL.LU R19, [R1+0xebc] ;  /* 0x000ebc0001137983 */ /* 0x000ea40000300800 */
[----:B--2---:R0:W-:Y:S01]  /*47da0*/  STL.64 [R1+0x66f8], R18 ;  /* 0x0066f81201007387 */ /* 0x0041e20000100a00 */
[----:B----4-:R-:W-:Y:S02]  /*47db0*/  STL.64 [R1+0x66f0], R16 ;  /* 0x0066f01001007387 */ /* 0x010fe40000100a00 */
[----:B0-----:R-:W-:-:S02]  /*47dc0*/  IMAD.MOV.U32 R18, RZ, RZ, R9 ;  /* 0x000000ffff127224 */ /* 0x001fc400078e0009 */
[----:B------:R-:W-:-:S05]  /*47dd0*/  IMAD.MOV.U32 R19, RZ, RZ, R8 ;  /* 0x000000ffff137224 */ /* 0x000fca00078e0008 */
[----:B------:R-:W-:Y:S01]  /*47de0*/  STL.64 [R1+0x6708], R18 ;  /* 0x0067081201007387 */ /* 0x000fe20000100a00 */
[----:B------:R-:W2:Y:S03]  /*47df0*/  LDL.64 R10, [R1+0xe8] ;  /* 0x0000e800010a7983 */ /* 0x000ea60000100a00 */
[----:B--2---:R0:W-:Y:S01]  /*47e00*/  STL.64 [R1+0x6700], R10 ;  /* 0x0067000a01007387 */ /* 0x0041e20000100a00 */
[----:B------:R-:W2:Y:S02]  /*47e10*/  LDL.LU R8, [R1+0xec0] ;  /* 0x000ec00001087983 */ /* 0x000ea40000300800 */
[----:B------:R-:W2:Y:S01]  /*47e20*/  LDL.LU R9, [R1+0xec4] ;  /* 0x000ec40001097983 */ /* 0x000ea20000300800 */
[----:B0-----:R-:W4:Y:S01]  /*47e30*/  LDL.LU R10, [R1+0xec8] ;  /* 0x000ec800010a7983 */ /* 0x001f220000300800 */
[----:B------:R-:W4:Y:S02]  /*47e40*/  LDL.LU R11, [R1+0xecc] ;  /* 0x000ecc00010b7983 */ /* 0x000f240000300800 */
[----:B------:R-:W-:-:S02]  /*47e50*/  IMAD.MOV.U32 R18, RZ, RZ, R24 ;  /* 0x000000ffff127224 */ /* 0x000fc400078e0018 */
[----:B------:R-:W-:Y:S01]  /*47e60*/  IMAD.MOV.U32 R19, RZ, RZ, R15 ;  /* 0x000000ffff137224 */ /* 0x000fe200078e000f */
[----:B----4-:R-:W-:Y:S01]  /*47e70*/  STL.64 [R1+0x6718], R10 ;  /* 0x0067180a01007387 */ /* 0x010fe20000100a00 */
[----:B--2---:R-:W-:Y:S03]  /*47e80*/  STL.64 [R1+0x6710], R8 ;  /* 0x0067100801007387 */ /* 0x004fe60000100a00 */
[----:B------:R0:W-:Y:S02]  /*47e90*/  STL.64 [R1+0x6720], R18 ;  /* 0x0067201201007387 */ /* 0x0001e40000100a00 */
[----:B0-----:R-:W-:Y:S02]  /*47ea0*/  IMAD.MOV.U32 R19, RZ, RZ, R4 ;  /* 0x000000ffff137224 */ /* 0x001fe400078e0004 */
[----:B------:R-:W-:Y:S01]  /*47eb0*/  IMAD.MOV.U32 R18, RZ, RZ, R5 ;  /* 0x000000ffff127224 */ /* 0x000fe200078e0005 */
[----:B------:R-:W2:Y:S01]  /*47ec0*/  LDL.LU R4, [R1+0xf10] ;  /* 0x000f100001047983 */ /* 0x000ea20000300800 */
[----:B------:R-:W2:Y:S02]  /*47ed0*/  LDL.LU R5, [R1+0xf14] ;  /* 0x000f140001057983 */ /* 0x000ea40000300800 */
[----:B------:R-:W2:Y:S02]  /*47ee0*/  LDL.LU R6, [R1+0xf18] ;  /* 0x000f180001067983 */ /* 0x000ea40000300800 */
[----:B------:R-:W2:Y:S01]  /*47ef0*/  LDL.LU R7, [R1+0xf1c] ;  /* 0x000f1c0001077983 */ /* 0x000ea20000300800 */
[----:B------:R-:W2:Y:S01]  /*47f00*/  LDL.64 R26, [R1+0x148] ;  /* 0x00014800011a7983 */ /* 0x000ea20000100a00 */
[----:B------:R0:W-:Y:S02]  /*47f10*/  STL.64 [R1+0x6738], R18 ;  /* 0x0067381201007387 */ /* 0x0001e40000100a00 */
[----:B------:R-:W4:Y:S02]  /*47f20*/  LDL.LU R8, [R1+0xed0] ;  /* 0x000ed00001087983 */ /* 0x000f240000300800 */
[----:B------:R-:W4:Y:S01]  /*47f30*/  LDL.LU R9, [R1+0xed4] ;  /* 0x000ed40001097983 */ /* 0x000f220000300800 */
[----:B------:R-:W2:Y:S01]  /*47f40*/  LDL.LU R10, [R1+0xed8] ;  /* 0x000ed800010a7983 */ /* 0x000ea20000300800 */
[----:B------:R-:W2:Y:S02]  /*47f50*/  LDL.LU R11, [R1+0xedc] ;  /* 0x000edc00010b7983 */ /* 0x000ea40000300800 */
[----:B0-----:R-:W-:-:S02]  /*47f60*/  IMAD.MOV.U32 R18, RZ, RZ, R14 ;  /* 0x000000ffff127224 */ /* 0x001fc400078e000e */
[----:B---3--:R-:W-:-:S05]  /*47f70*/  IMAD.MOV.U32 R19, RZ, RZ, R13 ;  /* 0x000000ffff137224 */ /* 0x008fca00078e000d */
[----:B------:R-:W-:Y:S04]  /*47f80*/  STL.64 [R1+0x6750], R18 ;  /* 0x0067501201007387 */ /* 0x000fe80000100a00 */
[----:B--2---:R-:W-:Y:S01]  /*47f90*/  STL.64 [R1+0x6730], R10 ;  /* 0x0067300a01007387 */ /* 0x004fe20000100a00 */
[----:B----4-:R0:W-:Y:S03]  /*47fa0*/  STL.64 [R1+0x6728], R8 ;  /* 0x0067280801007387 */ /* 0x0101e60000100a00 */
[----:B0-----:R-:W2:Y:S01]  /*47fb0*/  LDL.LU R8, [R1+0xee0] ;  /* 0x000ee00001087983 */ /* 0x001ea20000300800 */
[----:B------:R-:W2:Y:S02]  /*47fc0*/  LDL.LU R9, [R1+0xee4] ;  /* 0x000ee40001097983 */ /* 0x000ea40000300800 */
[----:B------:R-:W3:Y:S02]  /*47fd0*/  LDL.LU R10, [R1+0xee8] ;  /* 0x000ee800010a7983 */ /* 0x000ee40000300800 */
[----:B------:R-:W3:Y:S01]  /*47fe0*/  LDL.LU R11, [R1+0xeec] ;  /* 0x000eec00010b7983 */ /* 0x000ee20000300800 */
[----:B------:R-:W-:Y:S01]  /*47ff0*/  HMMA.16816.F32 R4, R20, R26, R4 ;  /* 0x0000001a1404723c */ /* 0x000fe20000001804 */
[----:B---3--:R-:W-:Y:S01]  /*48000*/  STL.64 [R1+0x6748], R10 ;  /* 0x0067480a01007387 */ /* 0x008fe20000100a00 */
[----:B--2---:R0:W-:Y:S03]  /*48010*/  STL.64 [R1+0x6740], R8 ;  /* 0x0067400801007387 */ /* 0x0041e60000100a00 */
[----:B0-----:R-:W2:Y:S01]  /*48020*/  LDL.LU R8, [R1+0xef0] ;  /* 0x000ef00001087983 */ /* 0x001ea20000300800 */
[----:B------:R-:W2:Y:S02]  /*48030*/  LDL.LU R9, [R1+0xef4] ;  /* 0x000ef40001097983 */ /* 0x000ea40000300800 */
[----:B------:R-:W3:Y:S02]  /*48040*/  LDL.LU R10, [R1+0xef8] ;  /* 0x000ef800010a7983 */ /* 0x000ee40000300800 */
[----:B------:R-:W3:Y:S02]  /*48050*/  LDL.LU R11, [R1+0xefc] ;  /* 0x000efc00010b7983 */ /* 0x000ee40000300800 */
[----:B------:R-:W-:Y:S01]  /*48060*/  IMAD.MOV.U32 R18, RZ, RZ, R12 ;  /* 0x000000ffff127224 */ /* 0x000fe200078e000c */
[----:B---3--:R-:W-:Y:S01]  /*48070*/  STL.64 [R1+0x6760], R10 ;  /* 0x0067600a01007387 */ /* 0x008fe20000100a00 */
[----:B--2---:R0:W-:Y:S03]  /*48080*/  STL.64 [R1+0x6758], R8 ;  /* 0x0067580801007387 */ /* 0x0041e60000100a00 */
[----:B0-----:R-:W2:Y:S01]  /*48090*/  LDL.LU R8, [R1+0xf00] ;  /* 0x000f000001087983 */ /* 0x001ea20000300800 */
[----:B------:R-:W2:Y:S02]  /*480a0*/  LDL.LU R9, [R1+0xf04] ;  /* 0x000f040001097983 */ /* 0x000ea40000300800 */
[----:B------:R-:W2:Y:S02]  /*480b0*/  LDL.LU R10, [R1+0xf08] ;  /* 0x000f0800010a7983 */ /* 0x000ea40000300800 */
[----:B------:R-:W2:Y:S01]  /*480c0*/  LDL.LU R11, [R1+0xf0c] ;  /* 0x000f0c00010b7983 */ /* 0x000ea20000300800 */
[----:B------:R-:W3:Y:S01]  /*480d0*/  LDL.LU R12, [R1+0x760] ;  /* 0x00076000010c7983 */ /* 0x000ee20000300800 */
[----:B------:R-:W3:Y:S02]  /*480e0*/  LDL.LU R13, [R1+0x764] ;  /* 0x00076400010d7983 */ /* 0x000ee40000300800 */
[----:B------:R-:W3:Y:S02]  /*480f0*/  LDL.LU R14, [R1+0x768] ;  /* 0x00076800010e7983 */ /* 0x000ee40000300800 */
[----:B------:R-:W3:Y:S01]  /*48100*/  LDL.LU R15, [R1+0x76c] ;  /* 0x00076c00010f7983 */ /* 0x000ee20000300800 */
[----:B------:R-:W-:Y:S01]  /*48110*/  STL.64 [R1+0x1560], R4 ;  /* 0x0015600401007387 */ /* 0x000fe20000100a00 */
[----:B------:R0:W-:Y:S03]  /*48120*/  STL.64 [R1+0x1568], R6 ;  /* 0x0015680601007387 */ /* 0x0001e60000100a00 */
[----:B0-----:R-:W4:Y:S01]  /*48130*/  LDL.LU.64 R6, [R1+0x6768] ;  /* 0x0067680001067983 */ /* 0x001f220000300a00 */
[----:B------:R-:W-:-:S03]  /*48140*/  IMAD.MOV.U32 R4, RZ, RZ, R26 ;  /* 0x000000ffff047224 */ /* 0x000fc600078e001a */
[----:B----4-:R-:W-:Y:S02]  /*48150*/  STL.64 [R1+0x6698], R6 ;  /* 0x0066980601007387 */ /* 0x010fe40000100a00 */
[----:B------:R0:W-:Y:S02]  /*48160*/  STL [R1+0x6690], R4 ;  /* 0x0066900401007387 */ /* 0x0001e40000100800 */
[----:B0-----:R-:W4:Y:S01]  /*48170*/  LDL.LU R4, [R1+0x6c0] ;  /* 0x0006c00001047983 */ /* 0x001f220000300800 */
[----:B------:R-:W4:Y:S02]  /*48180*/  LDL.LU R5, [R1+0x6c4] ;  /* 0x0006c40001057983 */ /* 0x000f240000300800 */
[----:B------:R-:W3:Y:S02]  /*48190*/  LDL.LU R6, [R1+0x6c8] ;  /* 0x0006c80001067983 */ /* 0x000ee40000300800 */
[----:B------:R-:W3:Y:S02]  /*481a0*/  LDL.LU R7, [R1+0x6cc] ;  /* 0x0006cc0001077983 */ /* 0x000ee40000300800 */
[----:B------:R-:W-:-:S07]  /*481b0*/  IMAD.MOV.U32 R19, RZ, RZ, R3 ;  /* 0x000000ffff137224 */ /* 0x000fce00078e0003 */
[C---:B--2---:R-:W-:Y:S01]  /*481c0*/  HMMA.16816.F32 R16, R20.reuse, R18, R8 ;  /* 0x000000121410723c */ /* 0x044fe20000001808 */
[----:B---3--:R-:W-:Y:S01]  /*481d0*/  STL.64 [R1+0x66b0], R6 ;  /* 0x0066b00601007387 */ /* 0x008fe20000100a00 */
[----:B----4-:R0:W-:Y:S03]  /*481e0*/  STL.64 [R1+0x66a8], R4 ;  /* 0x0066a80401007387 */ /* 0x0101e60000100a00 */
[----:B0-----:R-:W2:Y:S01]  /*481f0*/  LDL.LU R4, [R1+0x6d0] ;  /* 0x0006d00001047983 */ /* 0x001ea20000300800 */
[----:B------:R-:W2:Y:S02]  /*48200*/  LDL.LU R5, [R1+0x6d4] ;  /* 0x0006d40001057983 */ /* 0x000ea40000300800 */
[----:B------:R-:W3:Y:S02]  /*48210*/  LDL.LU R6, [R1+0x6d8] ;  /* 0x0006d80001067983 */ /* 0x000ee40000300800 */
[----:B------:R-:W3:Y:S02]  /*48220*/  LDL.LU R7, [R1+0x6dc] ;  /* 0x0006dc0001077983 */ /* 0x000ee40000300800 */
[----:B---3--:R-:W-:Y:S01]  /*48230*/  STL.64 [R1+0x66c8], R6 ;  /* 0x0066c80601007387 */ /* 0x008fe20000100a00 */
[----:B--2---:R0:W-:Y:S03]  /*48240*/  STL.64 [R1+0x66c0], R4 ;  /* 0x0066c00401007387 */ /* 0x0041e60000100a00 */
[----:B0-----:R-:W2:Y:S01]  /*48250*/  LDL.LU R4, [R1+0x6e0] ;  /* 0x0006e00001047983 */ /* 0x001ea20000300800 */
[----:B------:R-:W2:Y:S02]  /*48260*/  LDL.LU R5, [R1+0x6e4] ;  /* 0x0006e40001057983 */ /* 0x000ea40000300800 */
[----:B------:R-:W2:Y:S02]  /*48270*/  LDL.LU R6, [R1+0x6e8] ;  /* 0x0006e80001067983 */ /* 0x000ea40000300800 */
[----:B------:R-:W2:Y:S01]  /*48280*/  LDL.LU R7, [R1+0x6ec] ;  /* 0x0006ec0001077983 */ /* 0x000ea20000300800 */
[----:B------:R-:W3:Y:S01]  /*48290*/  LDL.LU.64 R10, [R1+0x6760] ;  /* 0x00676000010a7983 */ /* 0x000ee20000300a00 */
[----:B------:R-:W3:Y:S02]  /*482a0*/  LDL.LU.64 R8, [R1+0x6758] ;  /* 0x0067580001087983 */ /* 0x000ee40000300a00 */
[----:B------:R-:W-:Y:S02]  /*482b0*/  STL.64 [R1+0x1550], R16 ;  /* 0x0015501001007387 */ /* 0x000fe40000100a00 */
[----:B------:R0:W-:Y:S02]  /*482c0*/  STL.64 [R1+0x1558], R18 ;  /* 0x0015581201007387 */ /* 0x0001e40000100a00 */
[----:B0-----:R-:W3:Y:S02]  /*482d0*/  LDL.LU.64 R18, [R1+0x6750] ;  /* 0x0067500001127983 */ /* 0x001ee40000300a00 */
[C---:B---3--:R-:W-:Y:S02]  /*482e0*/  HMMA.16816.F32 R16, R20.reuse, R18, R8 ;  /* 0x000000121410723c */ /* 0x048fe40000001808 */
[----:B------:R-:W3:Y:S01]  /*482f0*/  LDL.LU.64 R10, [R1+0x6748] ;  /* 0x00674800010a7983 */ /* 0x000ee20000300a00 */
[----:B------:R-:W3:Y:S11]  /*48300*/  LDL.LU.64 R8, [R1+0x6740] ;  /* 0x0067400001087983 */ /* 0x000ef60000300a00 */
[----:B------:R-:W-:Y:S09]  /*48310*/  @!UPT UIADD3 URZ, URZ, URZ, URZ ;  /* 0x0000003f3f3ff290 */ /* 0x000ff2000fffe03f */
[----:B------:R-:W-:Y:S01]  /*48320*/  STL.64 [R1+0x1540], R16 ;  /* 0x0015401001007387 */ /* 0x000fe20000100a00 */
[----:B------:R0:W-:Y:S03]  /*48330*/  STL.64 [R1+0x1548], R18 ;  /* 0x0015481201007387 */ /* 0x0001e60000100a00 */
        /* <DEDUP_REMOVED lines=16> */
[----:B------:R-:W3:Y:S11]  /*48440*/  LDL.LU.64 R10, [R1+0x6700] ;  /* 0x00670000010a7983 */ /* 0x000ef60000300a00 */
[----:B------:R-:W-:Y:S10]  /*48450*/  @!UPT UIADD3 URZ, URZ, URZ, URZ ;  /* 0x0000003f3f3ff290 */ /* 0x000ff4000fffe03f */
[----:B------:R-:W-:Y:S01]  /*48460*/  STL.64 [R1+0xf30], R16 ;  /* 0x000f301001007387 */ /* 0x000fe20000100a00 */
[----:B------:R0:W-:Y:S03]  /*48470*/  STL.64 [R1+0xf38], R18 ;  /* 0x000f381201007387 */ /* 0x0001e60000100a00 */
[----:B0-----:R-:W3:Y:S01]  /*48480*/  LDL.LU.64 R18, [R1+0x66f8] ;  /* 0x0066f80001127983 */ /* 0x001ee20000300a00 */
[----:B------:R-:W3:Y:S02]  /*48490*/  LDL.LU.64 R16, [R1+0x66f0] ;  /* 0x0066f00001107983 */ /* 0x000ee40000300a00 */
[C---:B---3--:R-:W-:Y:S11]  /*484a0*/  HMMA.16816.F32 R16, R20.reuse, R10, R16 ;  /* 0x0000000a1410723c */ /* 0x048ff60000001810 */
[----:B------:R-:W-:Y:S11]  /*484b0*/  @!UPT UIADD3 URZ, URZ, URZ, URZ ;  /* 0x0000003f3f3ff290 */ /* 0x000ff6000fffe03f */
[----:B------:R-:W-:Y:S01]  /*484c0*/  @!UPT UIADD3 URZ, URZ, URZ, URZ ;  /* 0x0000003f3f3ff290 */ /* 0x000fe2000fffe03f */
[----:B------:R-:W-:Y:S01]  /*484d0*/  STL.64 [R1+0xf20], R16 ;  /* 0x000f201001007387 */ /* 0x000fe20000100a00 */
[----:B------:R0:W-:Y:S03]  /*484e0*/  STL.64 [R1+0xf28], R18 ;  /* 0x000f281201007387 */ /* 0x0001e60000100a00 */
[----:B0-----:R-:W3:Y:S01]  /*484f0*/  LDL.LU.64 R18, [R1+0x66e8] ;  /* 0x0066e80001127983 */ /* 0x001ee20000300a00 */
[----:B------:R-:W-:Y:S02]  /*48500*/  IMAD.MOV.U32 R16, RZ, RZ, R10 ;  /* 0x000000ffff107224 */ /* 0x000fe400078e000a */
[----:B------:R-:W-:Y:S02]  /*48510*/  IMAD.MOV.U32 R9, RZ, RZ, R11 ;  /* 0x000000ffff097224 */ /* 0x000fe400078e000b */
[----:B------:R-:W4:Y:S01]  /*48520*/  LDL.LU.64 R10, [R1+0x66e0] ;  /* 0x0066e000010a7983 */ /* 0x000f220000300a00 */
[----:B------:R-:W-:Y:S01]  /*48530*/  IMAD.MOV.U32 R3, RZ, RZ, R27 ;  /* 0x000000ffff037224 */ /* 0x000fe200078e001b */
[----:B---3--:R-:W-:Y:S02]  /*48540*/  HMMA.16816.F32 R20, R20, R18, R12 ;  /* 0x000000121414723c */ /* 0x008fe4000000180c */
[----:B------:R-:W2:Y:S01]  /*48550*/  LDL.LU.64 R14, [R1+0x66d8] ;  /* 0x0066d800010e7983 */ /* 0x000ea20000300a00 */
[----:B------:R-:W2:Y:S02]  /*48560*/  LDL.LU.64 R12, [R1+0x66d0] ;  /* 0x0066d000010c7983 */ /* 0x000ea40000300a00 */
[----:B------:R-:W-:-:S02]  /*48570*/  IMAD.MOV.U32 R26, RZ, RZ, R2 ;  /* 0x000000ffff1a7224 */ /* 0x000fc400078e0002 */
[----:B------:R-:W-:Y:S11]  /*48580*/  IMAD.MOV.U32 R27, RZ, RZ, R0 ;  /* 0x000000ffff1b7224 */ /* 0x000ff600078e0000 */
[----:B------:R-:W-:Y:S05]  /*48590*/  @!UPT UIADD3 URZ, URZ, URZ, URZ ;  /* 0x0000003f3f3ff290 */ /* 0x000fea000fffe03f */
[----:B------:R0:W-:Y:S01]  /*485a0*/  STL.64 [R1+0x840], R20 ;  /* 0x0008401401007387 */ /* 0x0001e20000100a00 */
[----:B------:R1:W-:Y:S03]  /*485b0*/  STL.64 [R1+0x848], R22 ;  /* 0x0008481601007387 */ /* 0x0003e60000100a00 */
[----:B0-----:R-:W4:Y:S01]  /*485c0*/  LDL.LU R20, [R1+0x6a0] ;  /* 0x0006a00001147983 */ /* 0x001f220000300800 */
[----:B------:R-:W4:Y:S02]  /*485d0*/  LDL.LU R21, [R1+0x6a4] ;  /* 0x0006a40001157983 */ /* 0x000f240000300800 */
[----:B-1----:R-:W4:Y:S02]  /*485e0*/  LDL.LU R22, [R1+0x6a8] ;  /* 0x0006a80001167983 */ /* 0x002f240000300800 */
[----:B------:R-:W4:Y:S01]  /*485f0*/  LDL.LU R23, [R1+0x6ac] ;  /* 0x0006ac0001177983 */ /* 0x000f220000300800 */
[----:B------:R-:W-:Y:S01]  /*48600*/  STL.64 [R1+0x65d0], R18 ;  /* 0x0065d01201007387 */ /* 0x000fe20000100a00 */
[----:B------:R0:W-:Y:S03]  /*48610*/  STL [R1+0x65f8], R16 ;  /* 0x0065f81001007387 */ /* 0x0001e60000100800 */
[----:B0-----:R-:W3:Y:S01]  /*48620*/  LDL.LU R16, [R1+0x6b0] ;  /* 0x0006b00001107983 */ /* 0x001ee20000300800 */
[----:B------:R-:W3:Y:S02]  /*48630*/  LDL.LU R17, [R1+0x6b4] ;  /* 0x0006b40001117983 */ /* 0x000ee40000300800 */
[----:B------:R-:W3:Y:S02]  /*48640*/  LDL.LU R18, [R1+0x6b8] ;  /* 0x0006b80001127983 */ /* 0x000ee40000300800 */
[----:B------:R-:W3:Y:S01]  /*48650*/  LDL.LU R19, [R1+0x6bc] ;  /* 0x0006bc0001137983 */ /* 0x000ee20000300800 */
[C---:B--2---:R-:W-:Y:S01]  /*48660*/  HMMA.16816.F32 R24, R12.reuse, R26, R4 ;  /* 0x0000001a0c18723c */ /* 0x044fe20000001804 */
[----:B------:R-:W2:Y:S01]  /*48670*/  LDL.LU.64 R6, [R1+0x66c8] ;  /* 0x0066c80001067983 */ /* 0x000ea20000300a00 */
[----:B------:R-:W2:Y:S11]  /*48680*/  LDL.LU.64 R4, [R1+0x66c0] ;  /* 0x0066c00001047983 */ /* 0x000eb60000300a00 */
[----:B------:R-:W-:Y:S10]  /*48690*/  @!UPT UIADD3 URZ, URZ, URZ, URZ ;  /* 0x0000003f3f3ff290 */ /* 0x000ff4000fffe03f */
[----:B------:R-:W-:Y:S01]  /*486a0*/  STL.64 [R1+0x7c0], R24 ;  /* 0x0007c01801007387 */ /* 0x000fe20000100a00 */
[----:B------:R0:W-:Y:S03]  /*486b0*/  STL.64 [R1+0x7c8], R26 ;  /* 0x0007c81a01007387 */ /* 0x0001e60000100a00 */
        /* <DEDUP_REMOVED lines=12> */
[----:B------:R-:W2:Y:S11]  /*48780*/  LDL.LU R4, [R1+0x6690] ;  /* 0x0066900001047983 */ /* 0x000eb60000300800 */
[----:B------:R-:W-:Y:S10]  /*48790*/  @!UPT UIADD3 URZ, URZ, URZ, URZ ;  /* 0x0000003f3f3ff290 */ /* 0x000ff4000fffe03f */
[----:B------:R-:W-:Y:S01]  /*487a0*/  STL.64 [R1+0x7a0], R24 ;  /* 0x0007a01801007387 */ /* 0x000fe20000100a00 */
[----:B------:R0:W-:Y:S03]  /*487b0*/  STL.64 [R1+0x7a8], R26 ;  /* 0x0007a81a01007387 */ /* 0x0001e60000100a00 */
[----:B0-----:R-:W3:Y:S02]  /*487c0*/  LDL.LU.64 R26, [R1+0x6688] ;  /* 0x00668800011a7983 */ /* 0x001ee40000300a00 */
[C---:B---3--:R-:W-:Y:S02]  /*487d0*/  HMMA.16816.F32 R16, R12.reuse, R26, R16 ;  /* 0x0000001a0c10723c */ /* 0x048fe40000001810 */
[----:B------:R-:W-:Y:S11]  /*487e0*/  STL.64 [R1+0x6578], R26 ;  /* 0x0065781a01007387 */ /* 0x000ff60000100a00 */
[----:B------:R-:W-:Y:S10]  /*487f0*/  @!UPT UIADD3 URZ, URZ, URZ, URZ ;  /* 0x0000003f3f3ff290 */ /* 0x000ff4000fffe03f */
[----:B------:R-:W-:Y:S01]  /*48800*/  STL.64 [R1+0x790], R16 ;  /* 0x0007901001007387 */ /* 0x000fe20000100a00 */
[----:B------:R4:W-:Y:S02]  /*48810*/  STL.64 [R1+0x798], R18 ;  /* 0x0007981201007387 */ /* 0x0009e40000100a00 */
[----:B----4-:R-:W-:Y:S01]  /*48820*/  HMMA.16816.F32 R16, R12, R10, R20 ;  /* 0x0000000a0c10723c */ /* 0x010fe20000001814 */
[----:B------:R-:W-:Y:S01]  /*48830*/  STL.64 [R1+0x6618], R10 ;  /* 0x0066180a01007387 */ /* 0x000fe20000100a00 */
[----:B------:R-:W-:Y:S11]  /*48840*/  STL [R1+0x6610], R9 ;  /* 0x0066100901007387 */ /* 0x000ff60000100800 */
[----:B------:R-:W-:Y:S10]  /*48850*/  @!UPT UIADD3 URZ, URZ, URZ, URZ ;  /* 0x0000003f3f3ff290 */ /* 0x000ff4000fffe03f */
[----:B------:R0:W-:Y:S01]  /*48860*/  STL.64 [R1+0x780], R16 ;  /* 0x0007801001007387 */ /* 0x0001e20000100a00 */
[----:B------:R1:W-:Y:S03]  /*48870*/  STL.64 [R1+0x788], R18 ;  /* 0x0007881201007387 */ /* 0x0003e60000100a00 */
[----:B0-----:R-:W3:Y:S01]  /*48880*/  LDL.LU R16, [R1+0xdb0] ;  /* 0x000db00001107983 */ /* 0x001ee20000300800 */
[----:B------:R-:W3:Y:S02]  /*48890*/  LDL.LU R17, [R1+0xdb4] ;  /* 0x000db40001117983 */ /* 0x000ee40000300800 */
[----:B-1----:R-:W4:Y:S02]  /*488a0*/  LDL.LU R18, [R1+0xdb8] ;  /* 0x000db80001127983 */ /* 0x002f240000300800 */
[----:B------:R-:W4:Y:S01]  /*488b0*/  LDL.LU R19, [R1+0xdbc] ;  /* 0x000dbc0001137983 */ /* 0x000f220000300800 */
[----:B------:R-:W2:Y:S01]  /*488c0*/  LDL.LU R8, [R1+0xdc0] ;  /* 0x000dc00001087983 */ /* 0x000ea20000300800 */
[----:B------:R-:W2:Y:S02]  /*488d0*/  LDL.LU R9, [R1+0xdc4] ;  /* 0x000dc40001097983 */ /* 0x000ea40000300800 */
[----:B------:R-:W2:Y:S02]  /*488e0*/  LDL.LU R10, [R1+0xdc8] ;  /* 0x000dc800010a7983 */ /* 0x000ea40000300800 */
[----:B------:R-:W2:Y:S02]  /*488f0*/  LDL.LU R11, [R1+0xdcc] ;  /* 0x000dcc00010b7983 */ /* 0x000ea40000300800 */
[----:B--2---:R0:W-:Y:S01]  /*48900*/  STL.64 [R1+0x6628], R10 ;  /* 0x0066280a01007387 */ /* 0x0041e20000100a00 */
[----:B------:R-:W-:Y:S03]  /*48910*/  STL.64 [R1+0x6620], R8 ;  /* 0x0066200801007387 */ /* 0x000fe60000100a00 */
[----:B0-----:R-:W2:Y:S04]  /*48920*/  LDL.64 R10, [R1+0x128] ;  /* 0x00012800010a7983 */ /* 0x001ea80000100a00 */
[----:B--2---:R0:W-:Y:S04]  /*48930*/  STL.64 [R1+0x6638], R10 ;  /* 0x0066380a01007387 */ /* 0x0041e80000100a00 */
[----:B0-----:R-:W2:Y:S04]  /*48940*/  LDL.64 R10, [R1+0x138] ;  /* 0x00013800010a7983 */ /* 0x001ea80000100a00 */
[----:B--2---:R0:W-:Y:S01]  /*48950*/  STL.64 [R1+0x6650], R10 ;  /* 0x0066500a01007387 */ /* 0x0041e20000100a00 */
[----:B------:R-:W2:Y:S02]  /*48960*/  LDL.LU R20, [R1+0x690] ;  /* 0x0006900001147983 */ /* 0x000ea40000300800 */
[----:B------:R-:W2:Y:S02]  /*48970*/  LDL.LU R21, [R1+0x694] ;  /* 0x0006940001157983 */ /* 0x000ea40000300800 */
[----:B------:R-:W2:Y:S01]  /*48980*/  LDL.LU R22, [R1+0x698] ;  /* 0x0006980001167983 */ /* 0x000ea20000300800 */
[----:B------:R-:W2:Y:S01]  /*48990*/  LDL.LU R23, [R1+0x69c] ;  /* 0x00069c0001177983 */ /* 0x000ea20000300800 */
[----:B------:R-:W2:Y:S02]  /*489a0*/  LDL.64 R26, [R1+0x38] ;  /* 0x00003800011a7983 */ /* 0x000ea40000100a00 */
[----:B0-----:R-:W-:-:S02]  /*489b0*/  IMAD.MOV.U32 R10, RZ, RZ, R4 ;  /* 0x000000ffff0a7224 */ /* 0x001fc400078e0004 */
[----:B------:R-:W-:-:S05]  /*489c0*/  IMAD.MOV.U32 R11, RZ, RZ, R3 ;  /* 0x000000ffff0b7224 */ /* 0x000fca00078e0003 */
[----:B------:R0:W-:Y:S04]  /*489d0*/  STL.64 [R1+0x6668], R10 ;  /* 0x0066680a01007387 */ /* 0x0001e80000100a00 */
[----:B0-----:R-:W2:Y:S04]  /*489e0*/  LDL.64 R10, [R1+0x158] ;  /* 0x00015800010a7983 */ /* 0x001ea80000100a00 */
[----:B--2---:R0:W-:Y:S01]  /*489f0*/  STL.64 [R1+0x6680], R10 ;  /* 0x0066800a01007387 */ /* 0x0041e20000100a00 */
[----:B------:R-:W2:Y:S02]  /*48a00*/  LDL.LU R8, [R1+0xe10] ;  /* 0x000e100001087983 */ /* 0x000ea40000300800 */
[----:B------:R-:W2:Y:S01]  /*48a10*/  LDL.LU R9, [R1+0xe14] ;  /* 0x000e140001097983 */ /* 0x000ea20000300800 */
[----:B0-----:R-:W2:Y:S01]  /*48a20*/  LDL.LU R10, [R1+0xe18] ;  /* 0x000e1800010a7983 */ /* 0x001ea20000300800 */
[----:B------:R-:W2:Y:S02]  /*48a30*/  LDL.LU R11, [R1+0xe1c] ;  /* 0x000e1c00010b7983 */ /* 0x000ea40000300800 */
[----:B----4-:R0:W-:Y:S02]  /*48a40*/  STL.64 [R1+0x6608], R18 ;  /* 0x0066081201007387 */ /* 0x0101e40000100a00 */
[----:B---3--:R1:W-:Y:S01]  /*48a50*/  STL.64 [R1+0x6600], R16 ;  /* 0x0066001001007387 */ /* 0x0083e20000100a00 */
[----:B0-----:R-:W3:Y:S04]  /*48a60*/  LDL.64 R18, [R1+0x118] ;  /* 0x0001180001127983 */ /* 0x001ee80000100a00 */
[----:B---3--:R0:W-:Y:S01]  /*48a70*/  STL.64 [R1+0x6630], R18 ;  /* 0x0066301201007387 */ /* 0x0081e20000100a00 */
[----:B-1----:R-:W3:Y:S02]  /*48a80*/  LDL.LU R16, [R1+0xdd0] ;  /* 0x000dd00001107983 */ /* 0x002ee40000300800 */
[----:B------:R-:W3:Y:S01]  /*48a90*/  LDL.LU R17, [R1+0xdd4] ;  /* 0x000dd40001117983 */ /* 0x000ee20000300800 */
[----:B0-----:R-:W4:Y:S01]  /*48aa0*/  LDL.LU R18, [R1+0xdd8] ;  /* 0x000dd80001127983 */ /* 0x001f220000300800 */
[----:B------:R-:W4:Y:S03]  /*48ab0*/  LDL.LU R19, [R1+0xddc] ;  /* 0x000ddc0001137983 */ /* 0x000f260000300800 */
[----:B----4-:R-:W-:Y:S01]  /*48ac0*/  STL.64 [R1+0x6648], R18 ;  /* 0x0066481201007387 */ /* 0x010fe20000100a00 */
[----:B---3--:R0:W-:Y:S03]  /*48ad0*/  STL.64 [R1+0x6640], R16 ;  /* 0x0066401001007387 */ /* 0x0081e60000100a00 */
[----:B0-----:R-:W3:Y:S01]  /*48ae0*/  LDL.LU R16, [R1+0xde0] ;  /* 0x000de00001107983 */ /* 0x001ee20000300800 */
[----:B------:R-:W3:Y:S02]  /*48af0*/  LDL.LU R17, [R1+0xde4] ;  /* 0x000de40001117983 */ /* 0x000ee40000300800 */
[----:B------:R-:W4:Y:S02]  /*48b00*/  LDL.LU R18, [R1+0xde8] ;  /* 0x000de80001127983 */ /* 0x000f240000300800 */
[----:B------:R-:W4:Y:S01]  /*48b10*/  LDL.LU R19, [R1+0xdec] ;  /* 0x000dec0001137983 */ /* 0x000f220000300800 */
[C---:B------:R-:W-:Y:S01]  /*48b20*/  HMMA.16816.F32 R20, R12.reuse, R6, R20 ;  /* 0x000000060c14723c */ /* 0x040fe20000001814 */
[----:B----4-:R-:W-:Y:S01]  /*48b30*/  STL.64 [R1+0x6660], R18 ;  /* 0x0066601201007387 */ /* 0x010fe20000100a00 */
[----:B---3--:R0:W-:Y:S03]  /*48b40*/  STL.64 [R1+0x6658], R16 ;  /* 0x0066581001007387 */ /* 0x0081e60000100a00 */
[----:B0-----:R-:W3:Y:S01]  /*48b50*/  LDL.LU R16, [R1+0xdf0] ;  /* 0x000df00001107983 */ /* 0x001ee20000300800 */
[----:B------:R-:W3:Y:S02]  /*48b60*/  LDL.LU R17, [R1+0xdf4] ;  /* 0x000df40001117983 */ /* 0x000ee40000300800 */
[----:B------:R-:W4:Y:S02]  /*48b70*/  LDL.LU R18, [R1+0xdf8] ;  /* 0x000df80001127983 */ /* 0x000f240000300800 */
[----:B------:R-:W4:Y:S01]  /*48b80*/  LDL.LU R19, [R1+0xdfc] ;  /* 0x000dfc0001137983 */ /* 0x000f220000300800 */
[----:B--2---:R-:W-:Y:S01]  /*48b90*/  HMMA.16816.F32 R8, R12, R26, R8 ;  /* 0x0000001a0c08723c */ /* 0x004fe20000001808 */
[----:B----4-:R-:W-:Y:S01]  /*48ba0*/  STL.64 [R1+0x6678], R18 ;  /* 0x0066781201007387 */ /* 0x010fe20000100a00 */
[----:B---3--:R0:W-:Y:S03]  /*48bb0*/  STL.64 [R1+0x6670], R16 ;  /* 0x0066701001007387 */ /* 0x0081e60000100a00 */
[----:B0-----:R-:W2:Y:S01]  /*48bc0*/  LDL.LU R16, [R1+0xe00] ;  /* 0x000e000001107983 */ /* 0x001ea20000300800 */
[----:B------:R-:W2:Y:S02]  /*48bd0*/  LDL.LU R17, [R1+0xe04] ;  /* 0x000e040001117983 */ /* 0x000ea40000300800 */
[----:B------:R-:W2:Y:S02]  /*48be0*/  LDL.LU R18, [R1+0xe08] ;  /* 0x000e080001127983 */ /* 0x000ea40000300800 */
[----:B------:R-:W2:Y:S02]  /*48bf0*/  LDL.LU R19, [R1+0xe0c] ;  /* 0x000e0c0001137983 */ /* 0x000ea40000300800 */
[----:B------:R-:W-:Y:S01]  /*48c00*/  STL.64 [R1+0x770], R20 ;  /* 0x0007701401007387 */ /* 0x000fe20000100a00 */
[----:B------:R-:W-:Y:S02]  /*48c10*/  STL.64 [R1+0x778], R22 ;  /* 0x0007781601007387 */ /* 0x000fe40000100a00 */
[----:B------:R-:W0:Y:S04]  /*48c20*/  LDSM.16.MT88.4 R20, [R28+0x4200] ;  /* 0x004200001c14783b */ /* 0x000e280000004200 */
[----:B------:R-:W-:Y:S01]  /*48c30*/  STL [R1+0x65a0], R28 ;  /* 0x0065a01c01007387 */ /* 0x000fe20000100800 */
[----:B0-----:R0:W-:Y:S01]  /*48c40*/  STL.64 [R1+0x64a8], R22 ;  /* 0x0064a81601007387 */ /* 0x0011e20000100a00 */
[----:B------:R-:W-:Y:S03]  /*48c50*/  STL.64 [R1+0x64a0], R20 ;  /* 0x0064a01401007387 */ /* 0x000fe60000100a00 */
[----:B0-----:R-:W3:Y:S01]  /*48c60*/  LDL.64 R22, [R1+0x108] ;  /* 0x0001080001167983 */ /* 0x001ee20000100a00 */
[----:B------:R-:W-:Y:S02]  /*48c70*/  STL.64 [R1+0x14a0], R8 ;  /* 0x0014a00801007387 */ /* 0x000fe40000100a00 */
[----:B------:R0:W-:Y:S02]  /*48c80*/  STL.64 [R1+0x14a8], R10 ;  /* 0x0014a80a01007387 */ /* 0x0001e40000100a00 */
[----:B0-----:R-:W2:Y:S01]  /*48c90*/  LDL.LU.64 R10, [R1+0x6680] ;  /* 0x00668000010a7983 */ /* 0x001ea20000300a00 */
[----:B------:R-:W-:-:S02]  /*48ca0*/  IMAD.MOV.U32 R4, RZ, RZ, R27 ;  /* 0x000000ffff047224 */ /* 0x000fc400078e001b */
[----:B------:R-:W-:Y:S02]  /*48cb0*/  IMAD.MOV.U32 R29, RZ, RZ, R26 ;  /* 0x000000ffff1d7224 */ /* 0x000fe400078e001a */
[----:B------:R-:W4:Y:S01]  /*48cc0*/  LDL.64 R26, [R1+0xf8] ;  /* 0x0000f800011a7983 */ /* 0x000f220000100a00 */
[----:B------:R-:W-:Y:S02]  /*48cd0*/  STL [R1+0x65a8], R4 ;  /* 0x0065a80401007387 */ /* 0x000fe40000100800 */
[----:B------:R-:W-:Y:S01]  /*48ce0*/  STL [R1+0x65a4], R29 ;  /* 0x0065a41d01007387 */ /* 0x000fe20000100800 */
        /* <DEDUP_REMOVED lines=8> */
[----:B------:R-:W-:Y:S01]  /*48d70*/  STL [R1+0x65ac], R28 ;  /* 0x0065ac1c01007387 */ /* 0x000fe20000100800 */
        /* <DEDUP_REMOVED lines=16> */
[----:B------:R-:W-:Y:S01]  /*48e80*/  STL.64 [R1+0x65f0], R6 ;  /* 0x0065f00601007387 */ /* 0x000fe20000100a00 */
[----:B------:R0:W-:Y:S04]  /*48e90*/  STL [R1+0x65e8], R4 ;  /* 0x0065e80401007387 */ /* 0x0001e80000100800 */
[----:B0-----:R-:W4:Y:S01]  /*48ea0*/  LDL.LU R4, [R1+0xda0] ;  /* 0x000da00001047983 */ /* 0x001f220000300800 */
[----:B------:R-:W4:Y:S02]  /*48eb0*/  LDL.LU R5, [R1+0xda4] ;  /* 0x000da40001057983 */ /* 0x000f240000300800 */
[----:B------:R-:W4:Y:S02]  /*48ec0*/  LDL.LU R6, [R1+0xda8] ;  /* 0x000da80001067983 */ /* 0x000f240000300800 */
[----:B------:R-:W4:Y:S01]  /*48ed0*/  LDL.LU R7, [R1+0xdac] ;  /* 0x000dac0001077983 */ /* 0x000f220000300800 */
        /* <DEDUP_REMOVED lines=8> */
[C---:B--2---:R-:W-:Y:S01]  /*48f60*/  HMMA.16816.F32 R8, R12.reuse, R18, R8 ;  /* 0x000000120c08723c */ /* 0x044fe20000001808 */
[----:B------:R-:W-:Y:S11]  /*48f70*/  IMAD.MOV.U32 R3, RZ, RZ, R19 ;  /* 0x000000ffff037224 */ /* 0x000ff600078e0013 */
[----:B------:R-:W-:Y:S11]  /*48f80*/  @!UPT UIADD3 URZ, URZ, URZ, URZ ;  /* 0x0000003f3f3ff290 */ /* 0x000ff6000fffe03f */
[----:B------:R0:W-:Y:S01]  /*48f90*/  STL.64 [R1+0x1450], R8 ;  /* 0x0014500801007387 */ /* 0x0001e20000100a00 */
[----:B------:R1:W-:Y:S02]  /*48fa0*/  STL.64 [R1+0x1458], R10 ;  /* 0x0014580a01007387 */ /* 0x0003e40000100a00 */
[----:B0-----:R-:W-:Y:S01]  /*48fb0*/  IMAD.MOV.U32 R8, RZ, RZ, R18 ;  /* 0x000000ffff087224 */ /* 0x001fe200078e0012 */
[----:B-1----:R-:W2:Y:S01]  /*48fc0*/  LDL.LU.64 R10, [R1+0x6618] ;  /* 0x00661800010a7983 */ /* 0x002ea20000300a00 */
[----:B------:R-:W2:Y:S02]  /*48fd0*/  LDL.LU R9, [R1+0x6610] ;  /* 0x0066100001097983 */ /* 0x000ea40000300800 */
[----:B------:R-:W3:Y:S02]  /*48fe0*/  LDL.LU.64 R18, [R1+0x6608] ;  /* 0x0066080001127983 */ /* 0x000ee40000300a00 */
[----:B------:R-:W3:Y:S02]  /*48ff0*/  LDL.LU.64 R16, [R1+0x6600] ;  /* 0x0066000001107983 */ /* 0x000ee40000300a00 */
[C---:B---3--:R-:W-:Y:S11]  /*49000*/  HMMA.16816.F32 R16, R12.reuse, R22, R16 ;  /* 0x000000160c10723c */ /* 0x048ff60000001810 */
[----:B------:R-:W-:Y:S11]  /*49010*/  @!UPT UIADD3 URZ, URZ, URZ, URZ ;  /* 0x0000003f3f3ff290 */ /* 0x000ff6000fffe03f */
[----:B------:R-:W-:Y:S01]  /*49020*/  @!UPT UIADD3 URZ, URZ, URZ, URZ ;  /* 0x0000003f3f3ff290 */ /* 0x000fe2000fffe03f */
[----:B------:R0:W-:Y:S01]  /*49030*/  STL.64 [R1+0x1440], R16 ;  /* 0x0014401001007387 */ /* 0x0001e20000100a00 */
[----:B------:R-:W-:Y:S03]  /*49040*/  STL.64 [R1+0x1448], R18 ;  /* 0x0014481201007387 */ /* 0x000fe60000100a00 */
[----:B0-----:R-:W3:Y:S01]  /*49050*/  LDL.LU R16, [R1+0x65f8] ;  /* 0x0065f80001107983 */ /* 0x001ee20000300800 */
[----:B------:R0:W-:Y:S03]  /*49060*/  STL.64 [R1+0x64e8], R22 ;  /* 0x0064e81601007387 */ /* 0x0001e60000100a00 */
[----:B0-----:R-:W2:Y:S01]  /*49070*/  LDL.64 R22, [R1+0x28] ;  /* 0x0000280001167983 */ /* 0x001ea20000100a00 */
[----:B----4-:R-:W-:Y:S03]  /*49080*/  HMMA.16816.F32 R4, R12, R26, R4 ;  /* 0x0000001a0c04723c */ /* 0x010fe60000001804 */
        /* <DEDUP_REMOVED lines=8> */
[----:B--2---:R0:W-:Y:S03]  /*49110*/  STL.64 [R1+0x65d8], R20 ;  /* 0x0065d81401007387 */ /* 0x0041e60000100a00 */
[----:B0-----:R-:W2:Y:S01]  /*49120*/  LDL.LU R20, [R1+0xd90] ;  /* 0x000d900001147983 */ /* 0x001ea20000300800 */
[----:B------:R-:W2:Y:S02]  /*49130*/  LDL.LU R21, [R1+0xd94] ;  /* 0x000d940001157983 */ /* 0x000ea40000300800 */
[----:B------:R-:W2:Y:S02]  /*49140*/  LDL.LU R22, [R1+0xd98] ;  /* 0x000d980001167983 */ /* 0x000ea40000300800 */
[----:B------:R-:W2:Y:S01]  /*49150*/  LDL.LU R23, [R1+0xd9c] ;  /* 0x000d9c0001177983 */ /* 0x000ea20000300800 */
[----:B------:R-:W-:Y:S01]  /*49160*/  STL.64 [R1+0xe10], R4 ;  /* 0x000e100401007387 */ /* 0x000fe20000100a00 */
[----:B------:R0:W-:Y:S03]  /*49170*/  STL.64 [R1+0xe18], R6 ;  /* 0x000e180601007387 */ /* 0x0001e60000100a00 */
[----:B0-----:R-:W4:Y:S01]  /*49180*/  LDL.LU.64 R6, [R1+0x65f0] ;  /* 0x0065f00001067983 */ /* 0x001f220000300a00 */
[----:B------:R-:W4:Y:S02]  /*49190*/  LDL.LU R4, [R1+0x65e8] ;  /* 0x0065e80001047983 */ /* 0x000f240000300800 */
[----:B------:R0:W-:Y:S02]  /*491a0*/  STL.64 [R1+0x6588], R10 ;  /* 0x0065880a01007387 */ /* 0x0001e40000100a00 */
[----:B------:R1:W-:Y:S02]  /*491b0*/  STL.64 [R1+0x6580], R8 ;  /* 0x0065800801007387 */ /* 0x0003e40000100a00 */
[----:B0-----:R-:W-:-:S02]  /*491c0*/  IMAD.MOV.U32 R10, RZ, RZ, R2 ;  /* 0x000000ffff0a7224 */ /* 0x001fc400078e0002 */
[----:B------:R-:W-:-:S05]  /*491d0*/  IMAD.MOV.U32 R11, RZ, RZ, R0 ;  /* 0x000000ffff0b7224 */ /* 0x000fca00078e0000 */
[----:B------:R0:W-:Y:S01]  /*491e0*/  STL.64 [R1+0x65b0], R10 ;  /* 0x0065b00a01007387 */ /* 0x0001e20000100a00 */
[----:B-1----:R-:W4:Y:S02]  /*491f0*/  LDL.LU R8, [R1+0x600] ;  /* 0x0006000001087983 */ /* 0x002f240000300800 */
[----:B------:R-:W4:Y:S02]  /*49200*/  LDL.LU R9, [R1+0x604] ;  /* 0x0006040001097983 */ /* 0x000f240000300800 */
[----:B------:R-:W-:Y:S01]  /*49210*/  IMAD.MOV.U32 R5, RZ, RZ, R27 ;  /* 0x000000ffff057224 */ /* 0x000fe200078e001b */
[----:B0-----:R-:W4:Y:S01]  /*49220*/  LDL.LU R10, [R1+0x608] ;  /* 0x00060800010a7983 */ /* 0x001f220000300800 */
[----:B------:R-:W4:Y:S02]  /*49230*/  LDL.LU R11, [R1+0x60c] ;  /* 0x00060c00010b7983 */ /* 0x000f240000300800 */
[----:B------:R-:W4:Y:S02]  /*49240*/  LDL.LU R24, [R1+0x5e0] ;  /* 0x0005e00001187983 */ /* 0x000f240000300800 */
[----:B------:R-:W4:Y:S01]  /*49250*/  LDL.LU R25, [R1+0x5e4] ;  /* 0x0005e40001197983 */ /* 0x000f220000300800 */
[----:B------:R-:W4:Y:S01]  /*49260*/  LDL.LU R26, [R1+0x5e8] ;  /* 0x0005e800011a7983 */ /* 0x000f220000300800 */
[----:B------:R-:W4:Y:S02]  /*49270*/  LDL.LU R27, [R1+0x5ec] ;  /* 0x0005ec00011b7983 */ /* 0x000f240000300800 */
[----:B---3--:R-:W-:-:S07]  /*49280*/  IMAD.MOV.U32 R18, RZ, RZ, R16 ;  /* 0x000000ffff127224 */ /* 0x008fce00078e0010 */
[C---:B--2---:R-:W-:Y:S01]  /*49290*/  HMMA.16816.F32 R16, R12.reuse, R18, R20 ;  /* 0x000000120c10723c */ /* 0x044fe20000001814 */
[----:B----4-:R-:W-:Y:S01]  /*492a0*/  STL.64 [R1+0x6598], R26 ;  /* 0x0065981a01007387 */ /* 0x010fe20000100a00 */
[----:B------:R0:W-:Y:S03]  /*492b0*/  STL.64 [R1+0x6590], R24 ;  /* 0x0065901801007387 */ /* 0x0001e60000100a00 */
[----:B0-----:R-:W2:Y:S01]  /*492c0*/  LDL.LU R24, [R1+0x5f0] ;  /* 0x0005f00001187983 */ /* 0x001ea20000300800 */
[----:B------:R-:W2:Y:S02]  /*492d0*/  LDL.LU R25, [R1+0x5f4] ;  /* 0x0005f40001197983 */ /* 0x000ea40000300800 */
[----:B------:R-:W2:Y:S02]  /*492e0*/  LDL.LU R26, [R1+0x5f8] ;  /* 0x0005f800011a7983 */ /* 0x000ea40000300800 */
[----:B------:R-:W2:Y:S01]  /*492f0*/  LDL.LU R27, [R1+0x5fc] ;  /* 0x0005fc00011b7983 */ /* 0x000ea20000300800 */
[----:B------:R-:W-:Y:S01]  /*49300*/  STL.64 [R1+0x6570], R6 ;  /* 0x0065700601007387 */ /* 0x000fe20000100a00 */
[----:B------:R-:W-:Y:S02]  /*49310*/  STL [R1+0x6568], R5 ;  /* 0x0065680501007387 */ /* 0x000fe40000100800 */
[----:B------:R-:W3:Y:S02]  /*49320*/  LDL.LU.64 R22, [R1+0x65e0] ;  /* 0x0065e00001167983 */ /* 0x000ee40000300a00 */
[----:B------:R-:W3:Y:S07]  /*49330*/  LDL.LU.64 R20, [R1+0x65d8] ;  /* 0x0065d80001147983 */ /* 0x000eee0000300a00 */
[----:B------:R-:W-:Y:S01]  /*49340*/  STL.64 [R1+0xe00], R16 ;  /* 0x000e001001007387 */ /* 0x000fe20000100a00 */
[----:B------:R0:W-:Y:S03]  /*49350*/  STL.64 [R1+0xe08], R18 ;  /* 0x000e081201007387 */ /* 0x0001e60000100a00 */
[----:B0-----:R-:W3:Y:S02]  /*49360*/  LDL.LU.64 R18, [R1+0x65d0] ;  /* 0x0065d00001127983 */ /* 0x001ee40000300a00 */
[----:B---3--:R-:W-:Y:S02]  /*49370*/  HMMA.16816.F32 R12, R12, R18, R20 ;  /* 0x000000120c0c723c */ /* 0x008fe40000001814 */
[----:B------:R-:W3:Y:S01]  /*49380*/  LDL.LU.64 R22, [R1+0x65c8] ;  /* 0x0065c80001167983 */ /* 0x000ee20000300a00 */
[----:B------:R-:W3:Y:S02]  /*49390*/  LDL.LU.64 R18, [R1+0x65c0] ;  /* 0x0065c00001127983 */ /* 0x000ee40000300a00 */
[----:B------:R-:W3:Y:S11]  /*493a0*/  LDL.LU.64 R16, [R1+0x65b8] ;  /* 0x0065b80001107983 */ /* 0x000ef60000300a00 */
[----:B------:R-:W-:Y:S07]  /*493b0*/  @!UPT UIADD3 URZ, URZ, URZ, URZ ;  /* 0x0000003f3f3ff290 */ /* 0x000fee000fffe03f */
[----:B------:R0:W-:Y:S01]  /*493c0*/  STL.64 [R1+0x760], R12 ;  /* 0x0007600c01007387 */ /* 0x0001e20000100a00 */
[----:B------:R1:W-:Y:S03]  /*493d0*/  STL.64 [R1+0x768], R14 ;  /* 0x0007680e01007387 */ /* 0x0003e60000100a00 */
[----:B0-----:R-:W4:Y:S01]  /*493e0*/  LDL.LU R12, [R1+0x5d0] ;  /* 0x0005d000010c7983 */ /* 0x001f220000300800 */
[----:B------:R-:W4:Y:S02]  /*493f0*/  LDL.LU R13, [R1+0x5d4] ;  /* 0x0005d400010d7983 */ /* 0x000f240000300800 */
[----:B-1----:R-:W4:Y:S02]  /*49400*/  LDL.LU R14, [R1+0x5d8] ;  /* 0x0005d800010e7983 */ /* 0x002f240000300800 */
[----:B------:R-:W4:Y:S01]  /*49410*/  LDL.LU R15, [R1+0x5dc] ;  /* 0x0005dc00010f7983 */ /* 0x000f220000300800 */
[----:B---3--:R-:W-:Y:S01]  /*49420*/  HMMA.16816.F32 R8, R16, R22, R8 ;  /* 0x000000161008723c */ /* 0x008fe20000001808 */
[----:B------:R-:W-:-:S02]  /*49430*/  IMAD.MOV.U32 R2, RZ, RZ, R22 ;  /* 0x000000ffff027224 */ /* 0x000fc400078e0016 */
[----:B------:R-:W-:Y:S11]  /*49440*/  IMAD.MOV.U32 R0, RZ, RZ, R23 ;  /* 0x000000ffff007224 */ /* 0x000ff600078e0017 */
[----:B------:R-:W-:Y:S09]  /*49450*/  @!UPT UIADD3 URZ, URZ, URZ, URZ ;  /* 0x0000003f3f3ff290 */ /* 0x000ff2000fffe03f */
[----:B------:R-:W-:Y:S01]  /*49460*/  STL.64 [R1+0x6e0], R8 ;  /* 0x0006e00801007387 */ /* 0x000fe20000100a00 */
[----:B------:R0:W-:Y:S03]  /*49470*/  STL.64 [R1+0x6e8], R10 ;  /* 0x0006e80a01007387 */ /* 0x0001e60000100a00 */
[----:B0-----:R-:W2:Y:S01]  /*49480*/  LDL.LU.64 R10, [R1+0x65b0] ;  /* 0x0065b000010a7983 */ /* 0x001ea20000300a00 */
[----:B------:R-:W3:Y:S02]  /*49490*/  LDL.LU R20, [R1+0xca0] ;  /* 0x000ca00001147983 */ /* 0x000ee40000300800 */
[----:B------:R-:W3:Y:S02]  /*494a0*/  LDL.LU R21, [R1+0xca4] ;  /* 0x000ca40001157983 */ /* 0x000ee40000300800 */
[----:B------:R-:W2:Y:S01]  /*494b0*/  LDL.LU R22, [R1+0xca8] ;  /* 0x000ca80001167983 */ /* 0x000ea20000300800 */
[----:B------:R-:W2:Y:S04]  /*494c0*/  LDL.LU R23, [R1+0xcac] ;  /* 0x000cac0001177983 */ /* 0x000ea80000300800 */
[----:B--2---:R0:W-:Y:S01]  /*494d0*/  STL.64 [R1+0x64f8], R22 ;  /* 0x0064f81601007387 */ /* 0x0041e20000100a00 */
[----:B---3--:R-:W-:Y:S03]  /*494e0*/  STL.64 [R1+0x64f0], R20 ;  /* 0x0064f01401007387 */ /* 0x008fe60000100a00 */
[----:B0-----:R-:W2:Y:S01]  /*494f0*/  LDL R22, [R1+0x128] ;  /* 0x0001280001167983 */ /* 0x001ea20000100800 */
[----:B------:R-:W-:-:S02]  /*49500*/  IMAD.MOV.U32 R23, RZ, RZ, R28 ;  /* 0x000000ffff177224 */ /* 0x000fc400078e001c */
[----:B------:R-:W3:Y:S03]  /*49510*/  LDL.LU R28, [R1+0x65ac] ;  /* 0x0065ac00011c7983 */ /* 0x000ee60000300800 */
[----:B--2---:R0:W-:Y:S02]  /*49520*/  STL.64 [R1+0x6508], R22 ;  /* 0x0065081601007387 */ /* 0x0041e40000100a00 */
[----:B0-----:R-:W-:Y:S02]  /*49530*/  IMAD.MOV.U32 R22, RZ, RZ, R4 ;  /* 0x000000ffff167224 */ /* 0x001fe400078e0004 */
[----:B------:R-:W-:Y:S01]  /*49540*/  IMAD.MOV.U32 R23, RZ, RZ, R29 ;  /* 0x000000ffff177224 */ /* 0x000fe200078e001d */
[----:B------:R-:W2:Y:S01]  /*49550*/  LDL.LU R4, [R1+0x65a8] ;  /* 0x0065a80001047983 */ /* 0x000ea20000300800 */
[----:B------:R-:W2:Y:S03]  /*49560*/  LDL.LU R29, [R1+0x65a4] ;  /* 0x0065a400011d7983 */ /* 0x000ea60000300800 */
[----:B------:R0:W-:Y:S04]  /*49570*/  STL.64 [R1+0x6520], R22 ;  /* 0x0065201601007387 */ /* 0x0001e80000100a00 */
[----:B0-----:R-:W2:Y:S04]  /*49580*/  LDL.64 R22, [R1+0x148] ;  /* 0x0001480001167983 */ /* 0x001ea80000100a00 */
[----:B--2---:R0:W-:Y:S04]  /*49590*/  STL.64 [R1+0x6538], R22 ;  /* 0x0065381601007387 */ /* 0x0041e80000100a00 */
[----:B0-----:R-:W2:Y:S01]  /*495a0*/  LDL R22, [R1+0x158] ;  /* 0x0001580001167983 */ /* 0x001ea20000100800 */
[----:B---3--:R-:W-:-:S02]  /*495b0*/  IMAD.MOV.U32 R23, RZ, RZ, R28 ;  /* 0x000000ffff177224 */ /* 0x008fc400078e001c */
[----:B------:R-:W3:Y:S01]  /*495c0*/  LDL.LU R28, [R1+0x65a0] ;  /* 0x0065a000011c7983 */ /* 0x000ee20000300800 */
[C---:B------:R-:W-:Y:S02]  /*495d0*/  HMMA.16816.F32 R8, R16.reuse, R10, R24 ;  /* 0x0000000a1008723c */ /* 0x040fe40000001818 */
[----:B--2---:R0:W-:Y:S04]  /*495e0*/  STL.64 [R1+0x6550], R22 ;  /* 0x0065501601007387 */ /* 0x0041e80000100a00 */
[----:B0-----:R-:W2:Y:S01]  /*495f0*/  LDL.64 R22, [R1+0x8] ;  /* 0x0000080001167983 */ /* 0x001ea20000100a00 */
[----:B------:R-:W2:Y:S02]  /*49600*/  LDL.LU.64 R26, [R1+0x6598] ;  /* 0x00659800011a7983 */ /* 0x000ea40000300a00 */
[----:B------:R-:W2:Y:S11]  /*49610*/  LDL.LU.64 R24, [R1+0x6590] ;  /* 0x0065900001187983 */ /* 0x000eb60000300a00 */
[----:B------:R-:W-:Y:S03]  /*49620*/  @!UPT UIADD3 URZ, URZ, URZ, URZ ;  /* 0x0000003f3f3ff290 */ /* 0x000fe6000fffe03f */
[----:B------:R-:W-:Y:S01]  /*49630*/  STL.64 [R1+0x6d0], R8 ;  /* 0x0006d00801007387 */ /* 0x000fe20000100a00 */
[----:B------:R0:W-:Y:S04]  /*49640*/  STL.64 [R1+0x6d8], R10 ;  /* 0x0006d80a01007387 */ /* 0x0001e80000100a00 */
[----:B0-----:R-:W3:Y:S01]  /*49650*/  LDL.LU.64 R10, [R1+0x6588] ;  /* 0x00658800010a7983 */ /* 0x001ee20000300a00 */
[----:B------:R-:W3:Y:S01]  /*49660*/  LDL.LU.64 R8, [R1+0x6580] ;  /* 0x0065800001087983 */ /* 0x000ee20000300a00 */
[C---:B--2---:R-:W-:Y:S11]  /*49670*/  HMMA.16816.F32 R24, R16.reuse, R22, R24 ;  /* 0x000000161018723c */ /* 0x044ff60000001818 */
[----:B------:R-:W-:Y:S11]  /*49680*/  @!UPT UIADD3 URZ, URZ, URZ, URZ ;  /* 0x0000003f3f3ff290 */ /* 0x000ff6000fffe03f */
[----:B------:R-:W-:Y:S01]  /*49690*/  @!UPT UIADD3 URZ, URZ, URZ, URZ ;  /* 0x0000003f3f3ff290 */ /* 0x000fe2000fffe03f */
[----:B------:R-:W-:Y:S01]  /*496a0*/  STL.64 [R1+0x6c0], R24 ;  /* 0x0006c01801007387 */ /* 0x000fe20000100a00 */
[----:B------:R0:W-:Y:S03]  /*496b0*/  STL.64 [R1+0x6c8], R26 ;  /* 0x0006c81a01007387 */ /* 0x0001e60000100a00 */
[----:B0-----:R-:W4:Y:S01]  /*496c0*/  LDL.LU.64 R26, [R1+0x6578] ;  /* 0x00657800011a7983 */ /* 0x001f220000300a00 */
[----:B------:R-:W-:Y:S02]  /*496d0*/  IMAD.MOV.U32 R24, RZ, RZ, R23 ;  /* 0x000000ffff187224 */ /* 0x000fe400078e0017 */
[----:B------:R-:W-:Y:S02]  /*496e0*/  IMAD.MOV.U32 R23, RZ, RZ, R4 ;  /* 0x000000ffff177224 */ /* 0x000fe400078e0004 */
[----:B------:R-:W-:Y:S01]  /*496f0*/  IMAD.MOV.U32 R25, RZ, RZ, R22 ;  /* 0x000000ffff197224 */ /* 0x000fe200078e0016 */
[C---:B----4-:R-:W-:Y:S11]  /*49700*/  HMMA.16816.F32 R12, R16.reuse, R26, R12 ;  /* 0x0000001a100c723c */ /* 0x050ff6000000180c */
[----:B------:R-:W-:Y:S11]  /*49710*/  @!UPT UIADD3 URZ, URZ, URZ, URZ ;  /* 0x0000003f3f3ff290 */ /* 0x000ff6000fffe03f */
[----:B------:R-:W-:Y:S01]  /*49720*/  @!UPT UIADD3 URZ, URZ, URZ, URZ ;  /* 0x0000003f3f3ff290 */ /* 0x000fe2000fffe03f */
[----:B------:R0:W-:Y:S01]  /*49730*/  STL.64 [R1+0x6b0], R12 ;  /* 0x0006b00c01007387 */ /* 0x0001e20000100a00 */
[----:B------:R1:W-:Y:S03]  /*49740*/  STL.64 [R1+0x6b8], R14 ;  /* 0x0006b80e01007387 */ /* 0x0003e60000100a00 */
[----:B0-----:R-:W2:Y:S01]  /*49750*/  LDL.LU R12, [R1+0x5b0] ;  /* 0x0005b000010c7983 */ /* 0x001ea20000300800 */
[----:B------:R-:W2:Y:S02]  /*49760*/  LDL.LU R13, [R1+0x5b4] ;  /* 0x0005b400010d7983 */ /* 0x000ea40000300800 */
[----:B-1----:R-:W2:Y:S02]  /*49770*/  LDL.LU R14, [R1+0x5b8] ;  /* 0x0005b800010e7983 */ /* 0x002ea40000300800 */
[----:B------:R-:W2:Y:S01]  /*49780*/  LDL.LU R15, [R1+0x5bc] ;  /* 0x0005bc00010f7983 */ /* 0x000ea20000300800 */
[----:B------:R-:W3:Y:S01]  /*49790*/  LDL.LU R4, [R1+0x5c0] ;  /* 0x0005c00001047983 */ /* 0x000ee20000300800 */
[----:B------:R-:W3:Y:S02]  /*497a0*/  LDL.LU R5, [R1+0x5c4] ;  /* 0x0005c40001057983 */ /* 0x000ee40000300800 */
[----:B------:R-:W3:Y:S02]  /*497b0*/  LDL.LU R6, [R1+0x5c8] ;  /* 0x0005c80001067983 */ /* 0x000ee40000300800 */
[----:B------:R-:W3:Y:S01]  /*497c0*/  LDL.LU R7, [R1+0x5cc] ;  /* 0x0005cc0001077983 */ /* 0x000ee20000300800 */
[----:B------:R-:W-:Y:S01]  /*497d0*/  STL.64 [R1+0x6458], R26 ;  /* 0x0064581a01007387 */ /* 0x000fe20000100a00 */
[----:B------:R0:W-:Y:S03]  /*497e0*/  STL.64 [R1+0x6500], R24 ;  /* 0x0065001801007387 */ /* 0x0001e60000100a00 */
[----:B0-----:R-:W4:Y:S01]  /*497f0*/  LDL.LU R24, [R1+0xcb0] ;  /* 0x000cb00001187983 */ /* 0x001f220000300800 */
[----:B------:R-:W4:Y:S02]  /*49800*/  LDL.LU R25, [R1+0xcb4] ;  /* 0x000cb40001197983 */ /* 0x000f240000300800 */
[----:B------:R-:W2:Y:S02]  /*49810*/  LDL.LU R26, [R1+0xcb8] ;  /* 0x000cb800011a7983 */ /* 0x000ea40000300800 */
[----:B------:R-:W2:Y:S02]  /*49820*/  LDL.LU R27, [R1+0xcbc] ;  /* 0x000cbc00011b7983 */ /* 0x000ea40000300800 */
[----:B--2---:R-:W-:Y:S01]  /*49830*/  STL.64 [R1+0x6518], R26 ;  /* 0x0065181a01007387 */ /* 0x004fe20000100a00 */
[----:B----4-:R0:W-:Y:S03]  /*49840*/  STL.64 [R1+0x6510], R24 ;  /* 0x0065101801007387 */ /* 0x0101e60000100a00 */
[----:B0-----:R-:W2:Y:S01]  /*49850*/  LDL.LU R24, [R1+0xcc0] ;  /* 0x000cc00001187983 */ /* 0x001ea20000300800 */
[----:B------:R-:W2:Y:S02]  /*49860*/  LDL.LU R25, [R1+0xcc4] ;  /* 0x000cc40001197983 */ /* 0x000ea40000300800 */
[----:B------:R-:W4:Y:S02]  /*49870*/  LDL.LU R26, [R1+0xcc8] ;  /* 0x000cc800011a7983 */ /* 0x000f240000300800 */
[----:B------:R-:W4:Y:S02]  /*49880*/  LDL.LU R27, [R1+0xccc] ;  /* 0x000ccc00011b7983 */ /* 0x000f240000300800 */
[----:B----4-:R-:W-:Y:S01]  /*49890*/  STL.64 [R1+0x6530], R26 ;  /* 0x0065301a01007387 */ /* 0x010fe20000100a00 */
[----:B--2---:R0:W-:Y:S03]  /*498a0*/  STL.64 [R1+0x6528], R24 ;  /* 0x0065281801007387 */ /* 0x0041e60000100a00 */
[----:B0-----:R-:W2:Y:S01]  /*498b0*/  LDL.LU R24, [R1+0xcd0] ;  /* 0x000cd00001187983 */ /* 0x001ea20000300800 */
[----:B------:R-:W2:Y:S02]  /*498c0*/  LDL.LU R25, [R1+0xcd4] ;  /* 0x000cd40001197983 */ /* 0x000ea40000300800 */
[----:B------:R-:W4:Y:S02]  /*498d0*/  LDL.LU R26, [R1+0xcd8] ;  /* 0x000cd800011a7983 */ /* 0x000f240000300800 */
[----:B------:R-:W4:Y:S01]  /*498e0*/  LDL.LU R27, [R1+0xcdc] ;  /* 0x000cdc00011b7983 */ /* 0x000f220000300800 */
[C---:B---3--:R-:W-:Y:S01]  /*498f0*/  HMMA.16816.F32 R4, R16.reuse, R10, R4 ;  /* 0x0000000a1004723c */ /* 0x048fe20000001804 */
[----:B----4-:R-:W-:Y:S01]  /*49900*/  STL.64 [R1+0x6548], R26 ;  /* 0x0065481a01007387 */ /* 0x010fe20000100a00 */
[----:B--2---:R0:W-:Y:S03]  /*49910*/  STL.64 [R1+0x6540], R24 ;  /* 0x0065401801007387 */ /* 0x0041e60000100a00 */
        /* <DEDUP_REMOVED lines=9> */
[----:B------:R-:W2:Y:S02]  /*499b0*/  LDL.LU R27, [R1+0xcfc] ;  /* 0x000cfc00011b7983 */ /* 0x000ea40000300800 */
[----:B------:R-:W-:Y:S01]  /*499c0*/  STL.64 [R1+0x6a0], R4 ;  /* 0x0006a00401007387 */ /* 0x000fe20000100a00 */
[----:B------:R0:W-:Y:S03]  /*499d0*/  STL.64 [R1+0x6a8], R6 ;  /* 0x0006a80601007387 */ /* 0x0001e60000100a00 */
[----:B0-----:R-:W3:Y:S01]  /*499e0*/  LDL.LU.64 R6, [R1+0x6570] ;  /* 0x0065700001067983 */ /* 0x001ee20000300a00 */
[----:B------:R-:W4:Y:S02]  /*499f0*/  LDL.LU R5, [R1+0x6568] ;  /* 0x0065680001057983 */ /* 0x000f240000300800 */
[----:B------:R-:W-:Y:S01]  /*49a00*/  IMAD.MOV.U32 R22, RZ, RZ, R29 ;  /* 0x000000ffff167224 */ /* 0x000fe200078e001d */
[C---:B---3--:R-:W-:Y:S11]  /*49a10*/  HMMA.16816.F32 R12, R16.reuse, R6, R12 ;  /* 0x00000006100c723c */ /* 0x048ff6000000180c */
[----:B------:R-:W-:Y:S11]  /*49a20*/  @!UPT UIADD3 URZ, URZ, URZ, URZ ;  /* 0x0000003f3f3ff290 */ /* 0x000ff6000fffe03f */
[----:B------:R-:W-:Y:S01]  /*49a30*/  @!UPT UIADD3 URZ, URZ, URZ, URZ ;  /* 0x0000003f3f3ff290 */ /* 0x000fe2000fffe03f */
[----:B------:R-:W-:Y:S01]  /*49a40*/  STL.64 [R1+0x690], R12 ;  /* 0x0006900c01007387 */ /* 0x000fe20000100a00 */
[----:B------:R-:W-:Y:S02]  /*49a50*/  STL.64 [R1+0x698], R14 ;  /* 0x0006980e01007387 */ /* 0x000fe40000100a00 */
[----:B------:R-:W0:Y:S01]  /*49a60*/  LDSM.16.MT88.4 R12, [R28+0x4280] ;  /* 0x004280001c0c783b */ /* 0x000e220000004200 */
[C---:B--2---:R-:W-:Y:S01]  /*49a70*/  HMMA.16816.F32 R20, R16.reuse, R22, R24 ;  /* 0x000000161014723c */ /* 0x044fe20000001818 */
[----:B0-----:R0:W-:Y:S02]  /*49a80*/  STL.64 [R1+0x63a0], R14 ;  /* 0x0063a00e01007387 */ /* 0x0011e40000100a00 */
[----:B------:R-:W-:Y:S02]  /*49a90*/  STL.64 [R1+0x6398], R12 ;  /* 0x0063980c01007387 */ /* 0x000fe40000100a00 */
[----:B0-----:R-:W2:Y:S01]  /*49aa0*/  LDL.64 R14, [R1+0xd8] ;  /* 0x0000d800010e7983 */ /* 0x001ea20000100a00 */
[----:B------:R-:W3:Y:S02]  /*49ab0*/  LDL.LU.64 R26, [R1+0x6560] ;  /* 0x00656000011a7983 */ /* 0x000ee40000300a00 */
[----:B------:R-:W3:Y:S11]  /*49ac0*/  LDL.LU.64 R24, [R1+0x6558] ;  /* 0x0065580001187983 */ /* 0x000ef60000300a00 */
[----:B------:R-:W-:Y:S04]  /*49ad0*/  @!UPT UIADD3 URZ, URZ, URZ, URZ ;  /* 0x0000003f3f3ff290 */ /* 0x000fe8000fffe03f */
[----:B------:R-:W-:Y:S01]  /*49ae0*/  STL.64 [R1+0x13c0], R20 ;  /* 0x0013c01401007387 */ /* 0x000fe20000100a00 */
[----:B------:R0:W-:Y:S04]  /*49af0*/  STL.64 [R1+0x13c8], R22 ;  /* 0x0013c81601007387 */ /* 0x0001e80000100a00 */
        /* <DEDUP_REMOVED lines=17> */
[----:B--2---:R-:W-:Y:S01]  /*49c10*/  STL.64 [R1+0x64c8], R14 ;  /* 0x0064c80e01007387 */ /* 0x004fe20000100a00 */
[----:B------:R0:W-:Y:S04]  /*49c20*/  STL [R1+0x64c0], R12 ;  /* 0x0064c00c01007387 */ /* 0x0001e80000100800 */
[----:B0-----:R-:W2:Y:S01]  /*49c30*/  LDL.LU R12, [R1+0xc90] ;  /* 0x000c9000010c7983 */ /* 0x001ea20000300800 */
[----:B------:R-:W2:Y:S02]  /*49c40*/  LDL.LU R13, [R1+0xc94] ;  /* 0x000c9400010d7983 */ /* 0x000ea40000300800 */
[----:B------:R-:W2:Y:S02]  /*49c50*/  LDL.LU R14, [R1+0xc98] ;  /* 0x000c9800010e7983 */ /* 0x000ea40000300800 */
[----:B------:R-:W2:Y:S01]  /*49c60*/  LDL.LU R15, [R1+0xc9c] ;  /* 0x000c9c00010f7983 */ /* 0x000ea20000300800 */
[----:B------:R-:W-:Y:S01]  /*49c70*/  STL.64 [R1+0x64b8], R6 ;  /* 0x0064b80601007387 */ /* 0x000fe20000100a00 */
[----:B------:R-:W-:Y:S01]  /*49c80*/  STL [R1+0x64b0], R4 ;  /* 0x0064b00401007387 */ /* 0x000fe20000100800 */
[C---:B---3--:R-:W-:Y:S02]  /*49c90*/  HMMA.16816.F32 R20, R16.reuse, R22, R24 ;  /* 0x000000161014723c */ /* 0x048fe40000001818 */
[----:B------:R-:W3:Y:S01]  /*49ca0*/  LDL.LU.64 R26, [R1+0x6518] ;  /* 0x00651800011a7983 */ /* 0x000ee20000300a00 */
[----:B------:R-:W3:Y:S11]  /*49cb0*/  LDL.LU.64 R24, [R1+0x6510] ;  /* 0x0065100001187983 */ /* 0x000ef60000300a00 */
[----:B------:R-:W-:Y:S09]  /*49cc0*/  @!UPT UIADD3 URZ, URZ, URZ, URZ ;  /* 0x0000003f3f3ff290 */ /* 0x000ff2000fffe03f */
[----:B------:R-:W-:Y:S01]  /*49cd0*/  STL.64 [R1+0x1390], R20 ;  /* 0x0013901401007387 */ /* 0x000fe20000100a00 */
[----:B------:R0:W-:Y:S03]  /*49ce0*/  STL.64 [R1+0x1398], R22 ;  /* 0x0013981601007387 */ /* 0x0001e60000100a00 */
[----:B0-----:R-:W3:Y:S02]  /*49cf0*/  LDL.LU.64 R22, [R1+0x6508] ;  /* 0x0065080001167983 */ /* 0x001ee40000300a00 */
[----:B---3--:R-:W-:Y:S02]  /*49d00*/  HMMA.16816.F32 R20, R16, R22, R24 ;  /* 0x000000161014723c */ /* 0x008fe40000001818 */
[----:B------:R-:W3:Y:S11]  /*49d10*/  LDL.LU.64 R24, [R1+0x6500] ;  /* 0x0065000001187983 */ /* 0x000ef60000300a00 */
[----:B------:R-:W-:Y:S10]  /*49d20*/  @!UPT UIADD3 URZ, URZ, URZ, URZ ;  /* 0x0000003f3f3ff290 */ /* 0x000ff4000fffe03f */
[----:B------:R-:W-:Y:S01]  /*49d30*/  STL.64 [R1+0x1380], R20 ;  /* 0x0013801401007387 */ /* 0x000fe20000100a00 */
[----:B------:R0:W-:Y:S03]  /*49d40*/  STL.64 [R1+0x1388], R22 ;  /* 0x0013881601007387 */ /* 0x0001e60000100a00 */
[----:B0-----:R-:W2:Y:S01]  /*49d50*/  LDL.LU.64 R22, [R1+0x64f8] ;  /* 0x0064f80001167983 */ /* 0x001ea20000300a00 */
[----:B------:R-:W2:Y:S02]  /*49d60*/  LDL.LU.64 R20, [R1+0x64f0] ;  /* 0x0064f00001147983 */ /* 0x000ea40000300a00 */
[----:B---3--:R-:W-:Y:S02]  /*49d70*/  IMAD.MOV.U32 R26, RZ, RZ, R25 ;  /* 0x000000ffff1a7224 */ /* 0x008fe400078e0019 */
[----:B------:R-:W-:-:S05]  /*49d80*/  IMAD.MOV.U32 R27, RZ, RZ, R24 ;  /* 0x000000ffff1b7224 */ /* 0x000fca00078e0018 */
[----:B------:R0:W-:Y:S02]  /*49d90*/  STL.64 [R1+0x6470], R26 ;  /* 0x0064701a01007387 */ /* 0x0001e40000100a00 */
[----:B0-----:R-:W-:Y:S02]  /*49da0*/  IMAD.MOV.U32 R26, RZ, RZ, R8 ;  /* 0x000000ffff1a7224 */ /* 0x001fe400078e0008 */
[----:B------:R-:W-:-:S07]  /*49db0*/  IMAD.MOV.U32 R27, RZ, RZ, R3 ;  /* 0x000000ffff1b7224 */ /* 0x000fce00078e0003 */
[C---:B--2---:R-:W-:Y:S01]  /*49dc0*/  HMMA.16816.F32 R24, R16.reuse, R26, R20 ;  /* 0x0000001a1018723c */ /* 0x044fe20000001814 */
[----:B------:R-:W2:Y:S11]  /*49dd0*/  LDL.LU.64 R22, [R1+0x64e8] ;  /* 0x0064e80001167983 */ /* 0x000eb60000300a00 */
[----:B------:R-:W-:Y:S11]  /*49de0*/  @!UPT UIADD3 URZ, URZ, URZ, URZ ;  /* 0x0000003f3f3ff290 */ /* 0x000ff6000fffe03f */
[----:B------:R-:W-:Y:S01]  /*49df0*/  STL.64 [R1+0x1370], R24 ;  /* 0x0013701801007387 */ /* 0x000fe20000100a00 */
[----:B------:R0:W-:Y:S03]  /*49e00*/  STL.64 [R1+0x1378], R26 ;  /* 0x0013781a01007387 */ /* 0x0001e60000100a00 */
[----:B0-----:R-:W3:Y:S01]  /*49e10*/  LDL.64 R26, [R1+0x18] ;  /* 0x00001800011a7983 */ /* 0x001ee20000100a00 */
[----:B--2---:R-:W-:Y:S03]  /*49e20*/  HMMA.16816.F32 R12, R16, R22, R12 ;  /* 0x00000016100c723c */ /* 0x004fe6000000180c */
[----:B---3--:R-:W-:Y:S11]  /*49e30*/  STL.64 [R1+0x6488], R26 ;  /* 0x0064881a01007387 */ /* 0x008ff60000100a00 */
[----:B------:R-:W-:Y:S09]  /*49e40*/  @!UPT UIADD3 URZ, URZ, URZ, URZ ;  /* 0x0000003f3f3ff290 */ /* 0x000ff2000fffe03f */
[----:B------:R0:W-:Y:S02]  /*49e50*/  STL.64 [R1+0x1360], R12 ;  /* 0x0013600c01007387 */ /* 0x0001e40000100a00 */
[----:B------:R1:W-:Y:S01]  /*49e60*/  STL.64 [R1+0x1368], R14 ;  /* 0x0013680e01007387 */ /* 0x0003e20000100a00 */
[----:B0-----:R-:W2:Y:S01]  /*49e70*/  LDL.LU R12, [R1+0xc70] ;  /* 0x000c7000010c7983 */ /* 0x001ea20000300800 */
[----:B------:R-:W2:Y:S02]  /*49e80*/  LDL.LU R13, [R1+0xc74] ;  /* 0x000c7400010d7983 */ /* 0x000ea40000300800 */
[----:B-1----:R-:W3:Y:S02]  /*49e90*/  LDL.LU R14, [R1+0xc78] ;  /* 0x000c7800010e7983 */ /* 0x002ee40000300800 */
[----:B------:R-:W3:Y:S02]  /*49ea0*/  LDL.LU R15, [R1+0xc7c] ;  /* 0x000c7c00010f7983 */ /* 0x000ee40000300800 */
[----:B---3--:R4:W-:Y:S01]  /*49eb0*/  STL.64 [R1+0x64d8], R14 ;  /* 0x0064d80e01007387 */ /* 0x0089e20000100a00 */
[----:B--2---:R-:W-:Y:S02]  /*49ec0*/  STL.64 [R1+0x64d0], R12 ;  /* 0x0064d00c01007387 */ /* 0x004fe40000100a00 */
[----:B------:R-:W2:Y:S02]  /*49ed0*/  LDL.64 R6, [R1+0xe8] ;  /* 0x0000e80001067983 */ /* 0x000ea40000100a00 */
[----:B------:R-:W-:-:S02]  /*49ee0*/  IMAD.MOV.U32 R8, RZ, RZ, R22 ;  /* 0x000000ffff087224 */ /* 0x000fc400078e0016 */
[----:B------:R-:W-:Y:S02]  /*49ef0*/  IMAD.MOV.U32 R3, RZ, RZ, R23 ;  /* 0x000000ffff037224 */ /* 0x000fe400078e0017 */
[----:B----4-:R-:W-:Y:S02]  /*49f00*/  IMAD.MOV.U32 R15, RZ, RZ, R5 ;  /* 0x000000ffff0f7224 */ /* 0x010fe400078e0005 */
[----:B------:R-:W-:Y:S01]  /*49f10*/  IMAD.MOV.U32 R14, RZ, RZ, R9 ;  /* 0x000000ffff0e7224 */ /* 0x000fe200078e0009 */
[----:B--2---:R0:W-:Y:S01]  /*49f20*/  STL.64 [R1+0x64e0], R6 ;  /* 0x0064e00601007387 */ /* 0x0041e20000100a00 */
[----:B------:R-:W2:Y:S02]  /*49f30*/  LDL.LU R4, [R1+0xc80] ;  /* 0x000c800001047983 */ /* 0x000ea40000300800 */
[----:B------:R-:W2:Y:S01]  /*49f40*/  LDL.LU R5, [R1+0xc84] ;  /* 0x000c840001057983 */ /* 0x000ea20000300800 */
[----:B0-----:R-:W2:Y:S01]  /*49f50*/  LDL.LU R6, [R1+0xc88] ;  /* 0x000c880001067983 */ /* 0x001ea20000300800 */
[----:B------:R-:W2:Y:S02]  /*49f60*/  LDL.LU R7, [R1+0xc8c] ;  /* 0x000c8c0001077983 */ /* 0x000ea40000300800 */
[----:B------:R-:W3:Y:S02]  /*49f70*/  LDL.LU R20, [R1+0x5a0] ;  /* 0x0005a00001147983 */ /* 0x000ee40000300800 */
[----:B------:R-:W3:Y:S01]  /*49f80*/  LDL.LU R21, [R1+0x5a4] ;  /* 0x0005a40001157983 */ /* 0x000ee20000300800 */
[----:B------:R-:W3:Y:S01]  /*49f90*/  LDL.LU R22, [R1+0x5a8] ;  /* 0x0005a80001167983 */ /* 0x000ee20000300800 */
[----:B------:R-:W3:Y:S02]  /*49fa0*/  LDL.LU R23, [R1+0x5ac] ;  /* 0x0005ac0001177983 */ /* 0x000ee40000300800 */
[----:B------:R-:W-:Y:S02]  /*49fb0*/  STL.64 [R1+0x6450], R10 ;  /* 0x0064500a01007387 */ /* 0x000fe40000100a00 */
[----:B------:R0:W-:Y:S02]  /*49fc0*/  STL [R1+0x6448], R8 ;  /* 0x0064480801007387 */ /* 0x0001e40000100800 */
        /* <DEDUP_REMOVED lines=9> */
[----:B------:R-:W4:Y:S01]  /*4a060*/  LDL.LU R11, [R1+0x48c] ;  /* 0x00048c00010b7983 */ /* 0x000f220000300800 */
[C---:B------:R-:W-:Y:S01]  /*4a070*/  HMMA.16816.F32 R12, R16.reuse, R14, R4 ;  /* 0x0000000e100c723c */ /* 0x040fe20000001804 */
[----:B----4-:R-:W-:Y:S01]  /*4a080*/  STL.64 [R1+0x6480], R10 ;  /* 0x0064800a01007387 */ /* 0x010fe20000100a00 */
[----:B--2---:R0:W-:Y:S03]  /*4a090*/  STL.64 [R1+0x6478], R8 ;  /* 0x0064780801007387 */ /* 0x0041e60000100a00 */
        /* <DEDUP_REMOVED lines=8> */
[----:B------:R-:W2:Y:S02]  /*4a120*/  LDL.LU R10, [R1+0x4a8] ;  /* 0x0004a800010a7983 */ /* 0x000ea40000300800 */
[----:B------:R-:W2:Y:S01]  /*4a130*/  LDL.LU R11, [R1+0x4ac] ;  /* 0x0004ac00010b7983 */ /* 0x000ea20000300800 */
[----:B------:R-:W4:Y:S01]  /*4a140*/  LDL.LU.64 R6, [R1+0x64e0] ;  /* 0x0064e00001067983 */ /* 0x000f220000300a00 */
[----:B------:R-:W-:Y:S02]  /*4a150*/  STL.64 [R1+0xcf0], R12 ;  /* 0x000cf00c01007387 */ /* 0x000fe40000100a00 */
[----:B------:R0:W-:Y:S02]  /*4a160*/  STL.64 [R1+0xcf8], R14 ;  /* 0x000cf80e01007387 */ /* 0x0001e40000100a00 */
[----:B0-----:R-:W4:Y:S01]  /*4a170*/  LDL.LU.64 R14, [R1+0x64d8] ;  /* 0x0064d800010e7983 */ /* 0x001f220000300a00 */
[----:B------:R-:W4:Y:S02]  /*4a180*/  LDL.LU.64 R12, [R1+0x64d0] ;  /* 0x0064d000010c7983 */ /* 0x000f240000300a00 */
[C---:B----4-:R-:W-:Y:S01]  /*4a190*/  HMMA.16816.F32 R12, R16.reuse, R6, R12 ;  /* 0x00000006100c723c */ /* 0x050fe2000000180c */
[----:B------:R-:W-:Y:S11]  /*4a1a0*/  IMAD.MOV.U32 R5, RZ, RZ, R7 ;  /* 0x000000ffff057224 */ /* 0x000ff600078e0007 */
[----:B------:R-:W-:Y:S11]  /*4a1b0*/  @!UPT UIADD3 URZ, URZ, URZ, URZ ;  /* 0x0000003f3f3ff290 */ /* 0x000ff6000fffe03f */
[----:B------:R0:W-:Y:S01]  /*4a1c0*/  STL.64 [R1+0xce0], R12 ;  /* 0x000ce00c01007387 */ /* 0x0001e20000100a00 */
[----:B------:R1:W-:Y:S02]  /*4a1d0*/  STL.64 [R1+0xce8], R14 ;  /* 0x000ce80e01007387 */ /* 0x0003e40000100a00 */
[----:B0-----:R-:W-:Y:S01]  /*4a1e0*/  IMAD.MOV.U32 R13, RZ, RZ, R6 ;  /* 0x000000ffff0d7224 */ /* 0x001fe200078e0006 */
[----:B-1----:R-:W3:Y:S01]  /*4a1f0*/  LDL.LU.64 R14, [R1+0x64c8] ;  /* 0x0064c800010e7983 */ /* 0x002ee20000300a00 */
[----:B------:R-:W4:Y:S02]  /*4a200*/  LDL.LU R12, [R1+0x64c0] ;  /* 0x0064c000010c7983 */ /* 0x000f240000300800 */
[----:B------:R-:W2:Y:S02]  /*4a210*/  LDL.LU.64 R6, [R1+0x64b8] ;  /* 0x0064b80001067983 */ /* 0x000ea40000300a00 */
[----:B------:R-:W3:Y:S01]  /*4a220*/  LDL.LU R4, [R1+0x64b0] ;  /* 0x0064b00001047983 */ /* 0x000ee20000300800 */
[----:B--2---:R-:W-:Y:S01]  /*4a230*/  STL.64 [R1+0x6440], R6 ;  /* 0x0064400601007387 */ /* 0x004fe20000100a00 */
[----:B---3--:R0:W-:Y:S01]  /*4a240*/  STL.64 [R1+0x6438], R4 ;  /* 0x0064380401007387 */ /* 0x0081e20000100a00 */
[----:B------:R-:W-:Y:S02]  /*4a250*/  HMMA.16816.F32 R16, R16, R14, R20 ;  /* 0x0000000e1010723c */ /* 0x000fe40000001814 */
[----:B0-----:R-:W2:Y:S01]  /*4a260*/  LDL.LU R4, [R1+0x460] ;  /* 0x0004600001047983 */ /* 0x001ea20000300800 */
[----:B------:R-:W2:Y:S02]  /*4a270*/  LDL.LU R5, [R1+0x464] ;  /* 0x0004640001057983 */ /* 0x000ea40000300800 */
[----:B------:R-:W2:Y:S02]  /*4a280*/  LDL.LU R6, [R1+0x468] ;  /* 0x0004680001067983 */ /* 0x000ea40000300800 */
[----:B------:R-:W2:Y:S01]  /*4a290*/  LDL.LU R7, [R1+0x46c] ;  /* 0x00046c0001077983 */ /* 0x000ea20000300800 */
[----:B------:R-:W3:Y:S01]  /*4a2a0*/  LDL.LU.64 R22, [R1+0x64a8] ;  /* 0x0064a80001167983 */ /* 0x000ee20000300a00 */
[----:B------:R-:W3:Y:S02]  /*4a2b0*/  LDL.LU.64 R20, [R1+0x64a0] ;  /* 0x0064a00001147983 */ /* 0x000ee40000300a00 */
[----:B------:R-:W-:-:S02]  /*4a2c0*/  IMAD.MOV.U32 R26, RZ, RZ, R2 ;  /* 0x000000ffff1a7224 */ /* 0x000fc400078e0002 */
[----:B------:R-:W-:-:S10]  /*4a2d0*/  IMAD.MOV.U32 R27, RZ, RZ, R0 ;  /* 0x000000ffff1b7224 */ /* 0x000fd400078e0000 */
[----:B------:R0:W-:Y:S01]  /*4a2e0*/  STL.64 [R1+0x680], R16 ;  /* 0x0006801001007387 */ /* 0x0001e20000100a00 */
[----:B------:R1:W-:Y:S03]  /*4a2f0*/  STL.64 [R1+0x688], R18 ;  /* 0x0006881201007387 */ /* 0x0003e60000100a00 */
[----:B0-----:R-:W2:Y:S01]  /*4a300*/  LDL.LU R16, [R1+0x450] ;  /* 0x0004500001107983 */ /* 0x001ea20000300800 */
[----:B------:R-:W2:Y:S02]  /*4a310*/  LDL.LU R17, [R1+0x454] ;  /* 0x0004540001117983 */ /* 0x000ea40000300800 */
[----:B-1----:R-:W2:Y:S02]  /*4a320*/  LDL.LU R18, [R1+0x458] ;  /* 0x0004580001127983 */ /* 0x002ea40000300800 */
[----:B------:R-:W2:Y:S01]  /*4a330*/  LDL.LU R19, [R1+0x45c] ;  /* 0x00045c0001137983 */ /* 0x000ea20000300800 */
[----:B------:R-:W-:Y:S01]  /*4a340*/  STL.64 [R1+0x63b8], R14 ;  /* 0x0063b80e01007387 */ /* 0x000fe20000100a00 */
[C---:B---3--:R-:W-:Y:S03]  /*4a350*/  HMMA.16816.F32 R24, R20.reuse, R26, R8 ;  /* 0x0000001a1418723c */ /* 0x048fe60000001808 */
[----:B------:R-:W3:Y:S01]  /*4a360*/  LDL.LU.64 R10, [R1+0x6498] ;  /* 0x00649800010a7983 */ /* 0x000ee20000300a00 */
[----:B------:R-:W3:Y:S11]  /*4a370*/  LDL.LU.64 R8, [R1+0x6490] ;  /* 0x0064900001087983 */ /* 0x000ef60000300a00 */
[----:B------:R-:W-:Y:S08]  /*4a380*/  @!UPT UIADD3 URZ, URZ, URZ, URZ ;  /* 0x0000003f3f3ff290 */ /* 0x000ff0000fffe03f */
        /* <DEDUP_REMOVED lines=12> */
[C---:B---3--:R-:W-:Y:S01]  /*4a450*/  HMMA.16816.F32 R24, R20.reuse, R26, R8 ;  /* 0x0000001a1418723c */ /* 0x048fe20000001808 */
[----:B------:R-:W3:Y:S01]  /*4a460*/  LDL.LU.64 R10, [R1+0x6468] ;  /* 0x00646800010a7983 */ /* 0x000ee20000300a00 */
[----:B------:R-:W3:Y:S11]  /*4a470*/  LDL.LU.64 R8, [R1+0x6460] ;  /* 0x0064600001087983 */ /* 0x000ef60000300a00 */
[----:B------:R-:W-:Y:S10]  /*4a480*/  @!UPT UIADD3 URZ, URZ, URZ, URZ ;  /* 0x0000003f3f3ff290 */ /* 0x000ff4000fffe03f */
[----:B------:R-:W-:Y:S01]  /*4a490*/  STL.64 [R1+0x5e0], R24 ;  /* 0x0005e01801007387 */ /* 0x000fe20000100a00 */
[----:B------:R0:W-:Y:S03]  /*4a4a0*/  STL.64 [R1+0x5e8], R26 ;  /* 0x0005e81a01007387 */ /* 0x0001e60000100a00 */
[----:B0-----:R-:W3:Y:S02]  /*4a4b0*/  LDL.LU.64 R26, [R1+0x6458] ;  /* 0x00645800011a7983 */ /* 0x001ee40000300a00 */
[C---:B---3--:R-:W-:Y:S11]  /*4a4c0*/  HMMA.16816.F32 R8, R20.reuse, R26, R8 ;  /* 0x0000001a1408723c */ /* 0x048ff60000001808 */
[----:B------:R-:W-:Y:S11]  /*4a4d0*/  @!UPT UIADD3 URZ, URZ, URZ, URZ ;  /* 0x0000003f3f3ff290 */ /* 0x000ff6000fffe03f */
[----:B------:R-:W-:Y:S01]  /*4a4e0*/  @!UPT UIADD3 URZ, URZ, URZ, URZ ;  /* 0x0000003f3f3ff290 */ /* 0x000fe2000fffe03f */
[----:B------:R-:W-:Y:S01]  /*4a4f0*/  STL.64 [R1+0x5d0], R8 ;  /* 0x0005d00801007387 */ /* 0x000fe20000100a00 */
[----:B------:R0:W-:Y:S03]  /*4a500*/  STL.64 [R1+0x5d8], R10 ;  /* 0x0005d80a01007387 */ /* 0x0001e60000100a00 */
[----:B0-----:R-:W2:Y:S01]  /*4a510*/  LDL.LU.64 R10, [R1+0x6450] ;  /* 0x00645000010a7983 */ /* 0x001ea20000300a00 */
[----:B------:R-:W3:Y:S02]  /*4a520*/  LDL.LU R8, [R1+0x6448] ;  /* 0x0064480001087983 */ /* 0x000ee40000300800 */
[----:B------:R-:W-:Y:S02]  /*4a530*/  STL [R1+0x6350], R27 ;  /* 0x0063501b01007387 */ /* 0x000fe40000100800 */
[----:B------:R0:W-:Y:S02]  /*4a540*/  STL [R1+0x6410], R26 ;  /* 0x0064101a01007387 */ /* 0x0001e40000100800 */
[----:B0-----:R-:W3:Y:S01]  /*4a550*/  LDL.64 R26, [R1+0x38] ;  /* 0x00003800011a7983 */ /* 0x001ee20000100a00 */
[C---:B--2---:R-:W-:Y:S11]  /*4a560*/  HMMA.16816.F32 R4, R20.reuse, R10, R4 ;  /* 0x0000000a1404723c */ /* 0x044ff60000001804 */
[----:B------:R-:W-:Y:S11]  /*4a570*/  @!UPT UIADD3 URZ, URZ, URZ, URZ ;  /* 0x0000003f3f3ff290 */ /* 0x000ff6000fffe03f */
[----:B------:R-:W-:Y:S01]  /*4a580*/  @!UPT UIADD3 URZ, URZ, URZ, URZ ;  /* 0x0000003f3f3ff290 */ /* 0x000fe2000fffe03f */
[----:B------:R-:W-:Y:S01]  /*4a590*/  STL.64 [R1+0x5c0], R4 ;  /* 0x0005c00401007387 */ /* 0x000fe20000100a00 */
[----:B------:R0:W-:Y:S03]  /*4a5a0*/  STL.64 [R1+0x5c8], R6 ;  /* 0x0005c80601007387 */ /* 0x0001e60000100a00 */
[----:B0-----:R-:W2:Y:S01]  /*4a5b0*/  LDL.LU.64 R6, [R1+0x6440] ;  /* 0x0064400001067983 */ /* 0x001ea20000300a00 */
[----:B------:R-:W4:Y:S02]  /*4a5c0*/  LDL.LU.64 R4, [R1+0x6438] ;  /* 0x0064380001047983 */ /* 0x000f240000300a00 */
[----:B------:R-:W-:Y:S02]  /*4a5d0*/  STL [R1+0x6340], R10 ;  /* 0x0063400a01007387 */ /* 0x000fe40000100800 */
[----:B------:R-:W-:Y:S01]  /*4a5e0*/  STL [R1+0x633c], R11 ;  /* 0x00633c0b01007387 */ /* 0x000fe20000100800 */
[----:B---3--:R0:W-:Y:S04]  /*4a5f0*/  STL [R1+0x6430], R8 ;  /* 0x0064300801007387 */ /* 0x0081e80000100800 */
[----:B0-----:R-:W3:Y:S01]  /*4a600*/  LDL.LU R8, [R1+0xc50] ;  /* 0x000c500001087983 */ /* 0x001ee20000300800 */
[----:B------:R-:W3:Y:S02]  /*4a610*/  LDL.LU R9, [R1+0xc54] ;  /* 0x000c540001097983 */ /* 0x000ee40000300800 */
[----:B------:R-:W3:Y:S02]  /*4a620*/  LDL.LU R10, [R1+0xc58] ;  /* 0x000c5800010a7983 */ /* 0x000ee40000300800 */
[----:B------:R-:W3:Y:S01]  /*4a630*/  LDL.LU R11, [R1+0xc5c] ;  /* 0x000c5c00010b7983 */ /* 0x000ee20000300800 */
[C---:B--2---:R-:W-:Y:S11]  /*4a640*/  HMMA.16816.F32 R16, R20.reuse, R6, R16 ;  /* 0x000000061410723c */ /* 0x044ff60000001810 */
[----:B------:R-:W-:Y:S11]  /*4a650*/  @!UPT UIADD3 URZ, URZ, URZ, URZ ;  /* 0x0000003f3f3ff290 */ /* 0x000ff6000fffe03f */
[----:B------:R-:W-:Y:S01]  /*4a660*/  @!UPT UIADD3 URZ, URZ, URZ, URZ ;  /* 0x0000003f3f3ff290 */ /* 0x000fe2000fffe03f */
[----:B------:R-:W-:Y:S01]  /*4a670*/  STL.64 [R1+0x5b0], R16 ;  /* 0x0005b01001007387 */ /* 0x000fe20000100a00 */
[----:B------:R-:W-:Y:S02]  /*4a680*/  STL.64 [R1+0x5b8], R18 ;  /* 0x0005b81201007387 */ /* 0x000fe40000100a00 */
[----:B------:R-:W0:Y:S04]  /*4a690*/  LDSM.16.MT88.4 R16, [R28+0x4300] ;  /* 0x004300001c10783b */ /* 0x000e280000004200 */
[----:B------:R-:W-:Y:S01]  /*4a6a0*/  STL [R1+0x6344], R28 ;  /* 0x0063441c01007387 */ /* 0x000fe20000100800 */
[----:B0-----:R-:W-:Y:S01]  /*4a6b0*/  STL.64 [R1+0x6268], R18 ;  /* 0x0062681201007387 */ /* 0x001fe20000100a00 */
[----:B------:R-:W-:Y:S02]  /*4a6c0*/  STL.64 [R1+0x6260], R16 ;  /* 0x0062601001007387 */ /* 0x000fe40000100a00 */
[----:B------:R-:W2:Y:S01]  /*4a6d0*/  LDL.64 R14, [R1+0x118] ;  /* 0x00011800010e7983 */ /* 0x000ea20000100a00 */
[----:B---3--:R-:W-:Y:S01]  /*4a6e0*/  HMMA.16816.F32 R8, R20, R26, R8 ;  /* 0x0000001a1408723c */ /* 0x008fe20000001808 */
[----:B--2---:R0:W-:Y:S04]  /*4a6f0*/  STL.64 [R1+0x63f0], R14 ;  /* 0x0063f00e01007387 */ /* 0x0041e80000100a00 */
[----:B0-----:R-:W2:Y:S01]  /*4a700*/  LDL.64 R14, [R1+0x128] ;  /* 0x00012800010e7983 */ /* 0x001ea20000100a00 */
[----:B------:R-:W-:-:S02]  /*4a710*/  IMAD.MOV.U32 R18, RZ, RZ, R13 ;  /* 0x000000ffff127224 */ /* 0x000fc400078e000d */
[----:B----4-:R-:W-:Y:S02]  /*4a720*/  IMAD.MOV.U32 R19, RZ, RZ, R5 ;  /* 0x000000ffff137224 */ /* 0x010fe400078e0005 */
[----:B------:R-:W-:Y:S02]  /*4a730*/  IMAD.MOV.U32 R29, RZ, RZ, R26 ;  /* 0x000000ffff1d7224 */ /* 0x000fe400078e001a */
[----:B------:R-:W-:Y:S01]  /*4a740*/  IMAD.MOV.U32 R5, RZ, RZ, R27 ;  /* 0x000000ffff057224 */ /* 0x000fe200078e001b */
[----:B--2---:R-:W-:Y:S01]  /*4a750*/  STL.64 [R1+0x6408], R14 ;  /* 0x0064080e01007387 */ /* 0x004fe20000100a00 */
[----:B------:R-:W-:Y:S09]  /*4a760*/  STL.64 [R1+0x63c0], R18 ;  /* 0x0063c01201007387 */ /* 0x000ff20000100a00 */
[----:B------:R0:W-:Y:S02]  /*4a770*/  STL.64 [R1+0xcc0], R8 ;  /* 0x000cc00801007387 */ /* 0x0001e40000100a00 */
[----:B------:R1:W-:Y:S01]  /*4a780*/  STL.64 [R1+0xcc8], R10 ;  /* 0x000cc80a01007387 */ /* 0x0003e20000100a00 */
[----:B0-----:R-:W2:Y:S01]  /*4a790*/  LDL.LU R8, [R1+0xc40] ;  /* 0x000c400001087983 */ /* 0x001ea20000300800 */
[----:B------:R-:W2:Y:S02]  /*4a7a0*/  LDL.LU R9, [R1+0xc44] ;  /* 0x000c440001097983 */ /* 0x000ea40000300800 */
[----:B-1----:R-:W2:Y:S02]  /*4a7b0*/  LDL.LU R10, [R1+0xc48] ;  /* 0x000c4800010a7983 */ /* 0x002ea40000300800 */
[----:B------:R-:W2:Y:S01]  /*4a7c0*/  LDL.LU R11, [R1+0xc4c] ;  /* 0x000c4c00010b7983 */ /* 0x000ea20000300800 */
[----:B------:R-:W3:Y:S01]  /*4a7d0*/  LDL.LU R24, [R1+0xc20] ;  /* 0x000c200001187983 */ /* 0x000ee20000300800 */
[----:B------:R-:W3:Y:S02]  /*4a7e0*/  LDL.LU R25, [R1+0xc24] ;  /* 0x000c240001197983 */ /* 0x000ee40000300800 */
[----:B------:R-:W4:Y:S02]  /*4a7f0*/  LDL.LU R26, [R1+0xc28] ;  /* 0x000c2800011a7983 */ /* 0x000f240000300800 */
[----:B------:R-:W4:Y:S02]  /*4a800*/  LDL.LU R27, [R1+0xc2c] ;  /* 0x000c2c00011b7983 */ /* 0x000f240000300800 */
[----:B----4-:R0:W-:Y:S01]  /*4a810*/  STL.64 [R1+0x6420], R26 ;  /* 0x0064201a01007387 */ /* 0x0101e20000100a00 */
[----:B---3--:R-:W-:Y:S02]  /*4a820*/  STL.64 [R1+0x6418], R24 ;  /* 0x0064181801007387 */ /* 0x008fe40000100a00 */
[----:B------:R-:W3:Y:S02]  /*4a830*/  LDL.64 R14, [R1+0x138] ;  /* 0x00013800010e7983 */ /* 0x000ee40000100a00 */
[----:B0-----:R-:W-:Y:S01]  /*4a840*/  IMAD.MOV.U32 R26, RZ, RZ, R12 ;  /* 0x000000ffff1a7224 */ /* 0x001fe200078e000c */
[----:B---3--:R0:W-:Y:S01]  /*4a850*/  STL.64 [R1+0x6428], R14 ;  /* 0x0064280e01007387 */ /* 0x0081e20000100a00 */
[----:B------:R-:W3:Y:S02]  /*4a860*/  LDL.LU R12, [R1+0xc30] ;  /* 0x000c3000010c7983 */ /* 0x000ee40000300800 */
[----:B------:R-:W3:Y:S01]  /*4a870*/  LDL.LU R13, [R1+0xc34] ;  /* 0x000c3400010d7983 */ /* 0x000ee20000300800 */
[----:B0-----:R-:W3:Y:S01]  /*4a880*/  LDL.LU R14, [R1+0xc38] ;  /* 0x000c3800010e7983 */ /* 0x001ee20000300800 */
[----:B------:R-:W3:Y:S02]  /*4a890*/  LDL.LU R15, [R1+0xc3c] ;  /* 0x000c3c00010f7983 */ /* 0x000ee40000300800 */
[----:B------:R-:W4:Y:S02]  /*4a8a0*/  LDL.64 R18, [R1+0xf8] ;  /* 0x0000f80001127983 */ /* 0x000f240000100a00 */
[----:B------:R-:W-:Y:S01]  /*4a8b0*/  IMAD.MOV.U32 R27, RZ, RZ, R4 ;  /* 0x000000ffff1b7224 */ /* 0x000fe200078e0004 */
[----:B----4-:R0:W-:Y:S04]  /*4a8c0*/  STL.64 [R1+0x63d0], R18 ;  /* 0x0063d01201007387 */ /* 0x0101e80000100a00 */
[----:B0-----:R-:W2:Y:S01]  /*4a8d0*/  LDL.64 R18, [R1+0x158] ;  /* 0x0001580001127983 */ /* 0x001ea20000100a00 */
[----:B------:R0:W-:Y:S02]  /*4a8e0*/  STL [R1+0x634c], R5 ;  /* 0x00634c0501007387 */ /* 0x0001e40000100800 */
[----:B------:R1:W-:Y:S02]  /*4a8f0*/  STL.64 [R1+0x63e8], R6 ;  /* 0x0063e80601007387 */ /* 0x0003e40000100a00 */
[----:B------:R-:W4:Y:S01]  /*4a900*/  LDL.LU R4, [R1+0xc00] ;  /* 0x000c000001047983 */ /* 0x000f220000300800 */
[----:B0-----:R-:W4:Y:S01]  /*4a910*/  LDL.LU R5, [R1+0xc04] ;  /* 0x000c040001057983 */ /* 0x001f220000300800 */
[----:B-1----:R-:W3:Y:S02]  /*4a920*/  LDL.LU R6, [R1+0xc08] ;  /* 0x000c080001067983 */ /* 0x002ee40000300800 */
[----:B------:R-:W3:Y:S01]  /*4a930*/  LDL.LU R7, [R1+0xc0c] ;  /* 0x000c0c0001077983 */ /* 0x000ee20000300800 */
[----:B--2---:R-:W-:Y:S01]  /*4a940*/  HMMA.16816.F32 R8, R20, R18, R8 ;  /* 0x000000121408723c */ /* 0x004fe20000001808 */
[----:B---3--:R-:W-:Y:S01]  /*4a950*/  STL.64 [R1+0x6400], R6 ;  /* 0x0064000601007387 */ /* 0x008fe20000100a00 */
[----:B----4-:R0:W-:Y:S03]  /*4a960*/  STL.64 [R1+0x63f8], R4 ;  /* 0x0063f80401007387 */ /* 0x0101e60000100a00 */
[----:B0-----:R-:W2:Y:S01]  /*4a970*/  LDL.LU R4, [R1+0xc10] ;  /* 0x000c100001047983 */ /* 0x001ea20000300800 */
[----:B------:R-:W2:Y:S02]  /*4a980*/  LDL.LU R5, [R1+0xc14] ;  /* 0x000c140001057983 */ /* 0x000ea40000300800 */
[----:B------:R-:W2:Y:S02]  /*4a990*/  LDL.LU R6, [R1+0xc18] ;  /* 0x000c180001067983 */ /* 0x000ea40000300800 */
[----:B------:R-:W2:Y:S01]  /*4a9a0*/  LDL.LU R7, [R1+0xc1c] ;  /* 0x000c1c0001077983 */ /* 0x000ea20000300800 */
[----:B------:R-:W-:Y:S11]  /*4a9b0*/  STL [R1+0x6348], R29 ;  /* 0x0063481d01007387 */ /* 0x000ff60000100800 */
[----:B------:R-:W-:Y:S01]  /*4a9c0*/  @!UPT UIADD3 URZ, URZ, URZ, URZ ;  /* 0x0000003f3f3ff290 */ /* 0x000fe2000fffe03f */
[----:B------:R0:W-:Y:S02]  /*4a9d0*/  STL.64 [R1+0xcb0], R8 ;  /* 0x000cb00801007387 */ /* 0x0001e40000100a00 */
[----:B------:R1:W-:Y:S01]  /*4a9e0*/  STL.64 [R1+0xcb8], R10 ;  /* 0x000cb80a01007387 */ /* 0x0003e20000100a00 */
[----:B0-----:R-:W3:Y:S01]  /*4a9f0*/  LDL.LU R8, [R1+0x6430] ;  /* 0x0064300001087983 */ /* 0x001ee20000300800 */
[----:B-1----:R-:W-:Y:S02]  /*4aa00*/  IMAD.MOV.U32 R10, RZ, RZ, R18 ;  /* 0x000000ffff0a7224 */ /* 0x002fe400078e0012 */
[----:B------:R-:W-:-:S05]  /*4aa10*/  IMAD.MOV.U32 R11, RZ, RZ, R19 ;  /* 0x000000ffff0b7224 */ /* 0x000fca00078e0013 */
[----:B------:R0:W-:Y:S01]  /*4aa20*/  STL.64 [R1+0x63c8], R10 ;  /* 0x0063c80a01007387 */ /* 0x0001e20000100a00 */
[C---:B------:R-:W-:Y:S01]  /*4aa30*/  HMMA.16816.F32 R24, R20.reuse, R26, R12 ;  /* 0x0000001a1418723c */ /* 0x040fe2000000180c */
[----:B---3--:R-:W-:Y:S02]  /*4aa40*/  IMAD.MOV.U32 R18, RZ, RZ, R8 ;  /* 0x000000ffff127224 */ /* 0x008fe400078e0008 */
[----:B------:R-:W3:Y:S01]  /*4aa50*/  LDL.LU R8, [R1+0xbe0] ;  /* 0x000be00001087983 */ /* 0x000ee20000300800 */
[----:B------:R-:W3:Y:S02]  /*4aa60*/  LDL.LU R9, [R1+0xbe4] ;  /* 0x000be40001097983 */ /* 0x000ee40000300800 */
[----:B0-----:R-:W4:Y:S02]  /*4aa70*/  LDL.LU R10, [R1+0xbe8] ;  /* 0x000be800010a7983 */ /* 0x001f240000300800 */
[----:B------:R-:W4:Y:S02]  /*4aa80*/  LDL.LU R11, [R1+0xbec] ;  /* 0x000bec00010b7983 */ /* 0x000f240000300800 */
[----:B----4-:R-:W-:Y:S01]  /*4aa90*/  STL.64 [R1+0x63e0], R10 ;  /* 0x0063e00a01007387 */ /* 0x010fe20000100a00 */
[----:B---3--:R0:W-:Y:S03]  /*4aaa0*/  STL.64 [R1+0x63d8], R8 ;  /* 0x0063d80801007387 */ /* 0x0081e60000100a00 */
[----:B0-----:R-:W3:Y:S01]  /*4aab0*/  LDL.LU R8, [R1+0xbf0] ;  /* 0x000bf00001087983 */ /* 0x001ee20000300800 */
[----:B------:R-:W3:Y:S02]  /*4aac0*/  LDL.LU R9, [R1+0xbf4] ;  /* 0x000bf40001097983 */ /* 0x000ee40000300800 */
[----:B------:R-:W3:Y:S02]  /*4aad0*/  LDL.LU R10, [R1+0xbf8] ;  /* 0x000bf800010a7983 */ /* 0x000ee40000300800 */
[----:B------:R-:W3:Y:S01]  /*4aae0*/  LDL.LU R11, [R1+0xbfc] ;  /* 0x000bfc00010b7983 */ /* 0x000ee20000300800 */
[----:B------:R-:W4:Y:S03]  /*4aaf0*/  LDL.LU.64 R14, [R1+0x6428] ;  /* 0x00642800010e7983 */ /* 0x000f260000300a00 */
[----:B------:R-:W-:Y:S02]  /*4ab00*/  STL.64 [R1+0xca0], R24 ;  /* 0x000ca01801007387 */ /* 0x000fe40000100a00 */
[----:B------:R0:W-:Y:S02]  /*4ab10*/  STL.64 [R1+0xca8], R26 ;  /* 0x000ca81a01007387 */ /* 0x0001e40000100a00 */
[----:B0-----:R-:W4:Y:S01]  /*4ab20*/  LDL.LU.64 R26, [R1+0x6420] ;  /* 0x00642000011a7983 */ /* 0x001f220000300a00 */
[----:B------:R-:W4:Y:S02]  /*4ab30*/  LDL.LU.64 R24, [R1+0x6418] ;  /* 0x0064180001187983 */ /* 0x000f240000300a00 */
[C---:B----4-:R-:W-:Y:S11]  /*4ab40*/  HMMA.16816.F32 R24, R20.reuse, R14, R24 ;  /* 0x0000000e1418723c */ /* 0x050ff60000001818 */
[----:B------:R-:W-:Y:S11]  /*4ab50*/  @!UPT UIADD3 URZ, URZ, URZ, URZ ;  /* 0x0000003f3f3ff290 */ /* 0x000ff6000fffe03f */
[----:B------:R-:W-:Y:S01]  /*4ab60*/  @!UPT UIADD3 URZ, URZ, URZ, URZ ;  /* 0x0000003f3f3ff290 */ /* 0x000fe2000fffe03f */
[----:B------:R0:W-:Y:S01]  /*4ab70*/  STL.64 [R1+0xc90], R24 ;  /* 0x000c901801007387 */ /* 0x0001e20000100a00 */
[----:B------:R1:W-:Y:S02]  /*4ab80*/  STL.64 [R1+0xc98], R26 ;  /* 0x000c981a01007387 */ /* 0x0003e40000100a00 */
[----:B0-----:R-:W-:Y:S01]  /*4ab90*/  IMAD.MOV.U32 R25, RZ, RZ, R14 ;  /* 0x000000ffff197224 */ /* 0x001fe200078e000e */
[----:B-1----:R-:W4:Y:S01]  /*4aba0*/  LDL.LU R26, [R1+0x6410] ;  /* 0x00641000011a7983 */ /* 0x002f220000300800 */
[----:B------:R-:W-:Y:S02]  /*4abb0*/  IMAD.MOV.U32 R24, RZ, RZ, R15 ;  /* 0x000000ffff187224 */ /* 0x000fe400078e000f */
        /* <DEDUP_REMOVED lines=13> */
[----:B------:R-:W-:Y:S01]  /*4ac90*/  STL.64 [R1+0xc70], R4 ;  /* 0x000c700401007387 */ /* 0x000fe20000100a00 */
[----:B------:R0:W-:Y:S03]  /*4aca0*/  STL.64 [R1+0xc78], R6 ;  /* 0x000c780601007387 */ /* 0x0001e60000100a00 */
[----:B0-----:R-:W2:Y:S01]  /*4acb0*/  LDL.LU.64 R6, [R1+0x63e8] ;  /* 0x0063e80001067983 */ /* 0x001ea20000300a00 */
[----:B------:R-:W-:Y:S02]  /*4acc0*/  IMAD.MOV.U32 R5, RZ, RZ, R15 ;  /* 0x000000ffff057224 */ /* 0x000fe400078e000f */
[----:B------:R-:W3:Y:S02]  /*4acd0*/  LDL.LU R12, [R1+0xbd0] ;  /* 0x000bd000010c7983 */ /* 0x000ee40000300800 */
[----:B------:R-:W-:Y:S01]  /*4ace0*/  IMAD.MOV.U32 R27, RZ, RZ, R14 ;  /* 0x000000ffff1b7224 */ /* 0x000fe200078e000e */
[----:B------:R-:W3:Y:S01]  /*4acf0*/  LDL.LU R13, [R1+0xbd4] ;  /* 0x000bd400010d7983 */ /* 0x000ee20000300800 */
[----:B------:R-:W3:Y:S02]  /*4ad00*/  LDL.LU R14, [R1+0xbd8] ;  /* 0x000bd800010e7983 */ /* 0x000ee40000300800 */
[----:B------:R-:W3:Y:S02]  /*4ad10*/  LDL.LU R15, [R1+0xbdc] ;  /* 0x000bdc00010f7983 */ /* 0x000ee40000300800 */
[----:B------:R-:W-:Y:S01]  /*4ad20*/  IMAD.MOV.U32 R19, RZ, RZ, R3 ;  /* 0x000000ffff137224 */ /* 0x000fe200078e0003 */
[----:B--2---:R-:W-:Y:S01]  /*4ad30*/  STL.64 [R1+0x63b0], R6 ;  /* 0x0063b00601007387 */ /* 0x004fe20000100a00 */
[----:B------:R0:W-:Y:S02]  /*4ad40*/  STL [R1+0x63a8], R5 ;  /* 0x0063a80501007387 */ /* 0x0001e40000100800 */
[----:B------:R-:W2:Y:S01]  /*4ad50*/  LDL.LU R4, [R1+0x440] ;  /* 0x0004400001047983 */ /* 0x000ea20000300800 */
[----:B0-----:R-:W2:Y:S01]  /*4ad60*/  LDL.LU R5, [R1+0x444] ;  /* 0x0004440001057983 */ /* 0x001ea20000300800 */
[----:B------:R-:W2:Y:S02]  /*4ad70*/  LDL.LU R6, [R1+0x448] ;  /* 0x0004480001067983 */ /* 0x000ea40000300800 */
[----:B------:R-:W2:Y:S02]  /*4ad80*/  LDL.LU R7, [R1+0x44c] ;  /* 0x00044c0001077983 */ /* 0x000ea40000300800 */
[----:B----4-:R0:W-:Y:S01]  /*4ad90*/  STL.64 [R1+0x6360], R26 ;  /* 0x0063601a01007387 */ /* 0x0101e20000100a00 */
[----:B------:R-:W-:Y:S04]  /*4ada0*/  STL.64 [R1+0x6358], R24 ;  /* 0x0063581801007387 */ /* 0x000fe80000100a00 */
[----:B0-----:R-:W4:Y:S01]  /*4adb0*/  LDL.64 R26, [R1+0x8] ;  /* 0x00000800011a7983 */ /* 0x001f220000100a00 */
[----:B---3--:R-:W-:Y:S03]  /*4adc0*/  HMMA.16816.F32 R16, R20, R18, R8 ;  /* 0x000000121410723c */ /* 0x008fe60000001808 */
[----:B----4-:R0:W-:Y:S02]  /*4add0*/  STL.64 [R1+0x6368], R26 ;  /* 0x0063681a01007387 */ /* 0x0101e40000100a00 */
[----:B0-----:R-:W-:-:S02]  /*4ade0*/  IMAD.MOV.U32 R26, RZ, RZ, R2 ;  /* 0x000000ffff1a7224 */ /* 0x001fc400078e0002 */
[----:B------:R-:W-:-:S05]  /*4adf0*/  IMAD.MOV.U32 R27, RZ, RZ, R0 ;  /* 0x000000ffff1b7224 */ /* 0x000fca00078e0000 */
[----:B------:R0:W-:Y:S04]  /*4ae00*/  STL.64 [R1+0x6380], R26 ;  /* 0x0063801a01007387 */ /* 0x0001e80000100a00 */
[----:B0-----:R-:W3:Y:S01]  /*4ae10*/  LDL.64 R26, [R1+0x28] ;  /* 0x00002800011a7983 */ /* 0x001ee20000100a00 */
[----:B------:R-:W4:Y:S02]  /*4ae20*/  LDL.LU.64 R10, [R1+0x63e0] ;  /* 0x0063e000010a7983 */ /* 0x000f240000300a00 */
[----:B------:R-:W4:Y:S04]  /*4ae30*/  LDL.LU.64 R8, [R1+0x63d8] ;  /* 0x0063d80001087983 */ /* 0x000f280000300a00 */
[----:B------:R-:W-:Y:S01]  /*4ae40*/  STL.64 [R1+0x12d0], R16 ;  /* 0x0012d01001007387 */ /* 0x000fe20000100a00 */
[----:B------:R0:W-:Y:S04]  /*4ae50*/  STL.64 [R1+0x12d8], R18 ;  /* 0x0012d81201007387 */ /* 0x0001e80000100a00 */
[----:B0-----:R-:W4:Y:S02]  /*4ae60*/  LDL.LU.64 R18, [R1+0x63d0] ;  /* 0x0063d00001127983 */ /* 0x001f240000300a00 */
[C---:B----4-:R-:W-:Y:S11]  /*4ae70*/  HMMA.16816.F32 R8, R20.reuse, R18, R8 ;  /* 0x000000121408723c */ /* 0x050ff60000001808 */
[----:B------:R-:W-:Y:S11]  /*4ae80*/  @!UPT UIADD3 URZ, URZ, URZ, URZ ;  /* 0x0000003f3f3ff290 */ /* 0x000ff6000fffe03f */
[----:B------:R-:W-:Y:S01]  /*4ae90*/  @!UPT UIADD3 URZ, URZ, URZ, URZ ;  /* 0x0000003f3f3ff290 */ /* 0x000fe2000fffe03f */
[----:B------:R-:W-:Y:S01]  /*4aea0*/  STL.64 [R1+0xc50], R8 ;  /* 0x000c500801007387 */ /* 0x000fe20000100a00 */
[----:B------:R0:W-:Y:S03]  /*4aeb0*/  STL.64 [R1+0xc58], R10 ;  /* 0x000c580a01007387 */ /* 0x0001e60000100a00 */
[----:B0-----:R-:W4:Y:S01]  /*4aec0*/  LDL.LU.64 R10, [R1+0x63c8] ;  /* 0x0063c800010a7983 */ /* 0x001f220000300a00 */
[----:B------:R-:W-:Y:S02]  /*4aed0*/  IMAD.MOV.U32 R9, RZ, RZ, R18 ;  /* 0x000000ffff097224 */ /* 0x000fe400078e0012 */
[----:B------:R-:W-:Y:S02]  /*4aee0*/  IMAD.MOV.U32 R8, RZ, RZ, R19 ;  /* 0x000000ffff087224 */ /* 0x000fe400078e0013 */
[----:B------:R-:W2:Y:S04]  /*4aef0*/  LDL.LU.64 R18, [R1+0x63c0] ;  /* 0x0063c00001127983 */ /* 0x000ea80000300a00 */
[----:B----4-:R-:W-:Y:S01]  /*4af00*/  STL.64 [R1+0x6378], R10 ;  /* 0x0063780a01007387 */ /* 0x010fe20000100a00 */
[----:B------:R0:W-:Y:S03]  /*4af10*/  STL.64 [R1+0x6370], R8 ;  /* 0x0063700801007387 */ /* 0x0001e60000100a00 */
[----:B0-----:R-:W4:Y:S01]  /*4af20*/  LDL.LU R8, [R1+0x390] ;  /* 0x0003900001087983 */ /* 0x001f220000300800 */
[----:B------:R-:W4:Y:S02]  /*4af30*/  LDL.LU R9, [R1+0x394] ;  /* 0x0003940001097983 */ /* 0x000f240000300800 */
[----:B------:R-:W3:Y:S02]  /*4af40*/  LDL.LU R10, [R1+0x398] ;  /* 0x00039800010a7983 */ /* 0x000ee40000300800 */
[----:B------:R-:W3:Y:S01]  /*4af50*/  LDL.LU R11, [R1+0x39c] ;  /* 0x00039c00010b7983 */ /* 0x000ee20000300800 */
[C---:B--2---:R-:W-:Y:S01]  /*4af60*/  HMMA.16816.F32 R12, R20.reuse, R18, R12 ;  /* 0x00000012140c723c */ /* 0x044fe2000000180c */
[----:B---3--:R-:W-:Y:S01]  /*4af70*/  STL.64 [R1+0x6390], R10 ;  /* 0x0063900a01007387 */ /* 0x008fe20000100a00 */
[----:B----4-:R0:W-:Y:S03]  /*4af80*/  STL.64 [R1+0x6388], R8 ;  /* 0x0063880801007387 */ /* 0x0101e60000100a00 */
[----:B0-----:R-:W2:Y:S01]  /*4af90*/  LDL.LU R8, [R1+0x3a0] ;  /* 0x0003a00001087983 */ /* 0x001ea20000300800 */
[----:B------:R-:W2:Y:S02]  /*4afa0*/  LDL.LU R9, [R1+0x3a4] ;  /* 0x0003a40001097983 */ /* 0x000ea40000300800 */
[----:B------:R-:W2:Y:S02]  /*4afb0*/  LDL.LU R10, [R1+0x3a8] ;  /* 0x0003a800010a7983 */ /* 0x000ea40000300800 */
[----:B------:R-:W2:Y:S11]  /*4afc0*/  LDL.LU R11, [R1+0x3ac] ;  /* 0x0003ac00010b7983 */ /* 0x000eb60000300800 */
[----:B------:R-:W-:Y:S02]  /*4afd0*/  @!UPT UIADD3 URZ, URZ, URZ, URZ ;  /* 0x0000003f3f3ff290 */ /* 0x000fe4000fffe03f */
[----:B------:R-:W-:Y:S01]  /*4afe0*/  STL.64 [R1+0xc40], R12 ;  /* 0x000c400c01007387 */ /* 0x000fe20000100a00 */
[----:B------:R0:W-:Y:S03]  /*4aff0*/  STL.64 [R1+0xc48], R14 ;  /* 0x000c480e01007387 */ /* 0x0001e60000100a00 */
[----:B0-----:R-:W3:Y:S01]  /*4b000*/  LDL.LU.64 R14, [R1+0x63b8] ;  /* 0x0063b800010e7983 */ /* 0x001ee20000300a00 */
[----:B------:R0:W-:Y:S02]  /*4b010*/  STL.64 [R1+0x6278], R18 ;  /* 0x0062781201007387 */ /* 0x0001e40000100a00 */
[----:B------:R-:W4:Y:S02]  /*4b020*/  LDL.LU R16, [R1+0x380] ;  /* 0x0003800001107983 */ /* 0x000f240000300800 */
[----:B------:R-:W4:Y:S01]  /*4b030*/  LDL.LU R17, [R1+0x384] ;  /* 0x0003840001117983 */ /* 0x000f220000300800 */
[----:B0-----:R-:W4:Y:S01]  /*4b040*/  LDL.LU R18, [R1+0x388] ;  /* 0x0003880001127983 */ /* 0x001f220000300800 */
[----:B------:R-:W4:Y:S01]  /*4b050*/  LDL.LU R19, [R1+0x38c] ;  /* 0x00038c0001137983 */ /* 0x000f220000300800 */
[----:B---3--:R-:W-:Y:S02]  /*4b060*/  HMMA.16816.F32 R20, R20, R14, R4 ;  /* 0x0000000e1414723c */ /* 0x008fe40000001804 */
[----:B------:R-:W3:Y:S01]  /*4b070*/  LDL.LU.64 R6, [R1+0x63b0] ;  /* 0x0063b00001067983 */ /* 0x000ee20000300a00 */
[----:B------:R-:W2:Y:S02]  /*4b080*/  LDL.LU R5, [R1+0x63a8] ;  /* 0x0063a80001057983 */ /* 0x000ea40000300800 */
[----:B------:R-:W-:-:S02]  /*4b090*/  IMAD.MOV.U32 R3, RZ, RZ, R15 ;  /* 0x000000ffff037224 */ /* 0x000fc400078e000f */
[----:B------:R-:W-:Y:S11]  /*4b0a0*/  IMAD.MOV.U32 R4, RZ, RZ, R14 ;  /* 0x000000ffff047224 */ /* 0x000ff600078e000e */
[----:B------:R-:W-:Y:S05]  /*4b0b0*/  @!UPT UIADD3 URZ, URZ, URZ, URZ ;  /* 0x0000003f3f3ff290 */ /* 0x000fea000fffe03f */
[----:B------:R0:W-:Y:S01]  /*4b0c0*/  STL.64 [R1+0x5a0], R20 ;  /* 0x0005a01401007387 */ /* 0x0001e20000100a00 */
[----:B------:R1:W-:Y:S02]  /*4b0d0*/  STL.64 [R1+0x5a8], R22 ;  /* 0x0005a81601007387 */ /* 0x0003e40000100a00 */
[----:B------:R-:W2:Y:S02]  /*4b0e0*/  LDL.LU.64 R14, [R1+0x63a0] ;  /* 0x0063a000010e7983 */ /* 0x000ea40000300a00 */
[----:B------:R-:W2:Y:S01]  /*4b0f0*/  LDL.LU.64 R12, [R1+0x6398] ;  /* 0x00639800010c7983 */ /* 0x000ea20000300a00 */
[----:B0-----:R-:W4:Y:S01]  /*4b100*/  LDL.LU R20, [R1+0x370] ;  /* 0x0003700001147983 */ /* 0x001f220000300800 */
[----:B------:R-:W4:Y:S02]  /*4b110*/  LDL.LU R21, [R1+0x374] ;  /* 0x0003740001157983 */ /* 0x000f240000300800 */
[----:B-1----:R-:W4:Y:S02]  /*4b120*/  LDL.LU R22, [R1+0x378] ;  /* 0x0003780001167983 */ /* 0x002f240000300800 */
[----:B------:R-:W4:Y:S02]  /*4b130*/  LDL.LU R23, [R1+0x37c] ;  /* 0x00037c0001177983 */ /* 0x000f240000300800 */
[----:B------:R-:W-:-:S02]  /*4b140*/  IMAD.MOV.U32 R2, RZ, RZ, R26 ;  /* 0x000000ffff027224 */ /* 0x000fc400078e001a */
[----:B------:R-:W-:Y:S01]  /*4b150*/  IMAD.MOV.U32 R0, RZ, RZ, R27 ;  /* 0x000000ffff007224 */ /* 0x000fe200078e001b */
[----:B---3--:R-:W-:Y:S01]  /*4b160*/  STL.64 [R1+0x6330], R6 ;  /* 0x0063300601007387 */ /* 0x008fe20000100a00 */
[----:B------:R-:W-:Y:S01]  /*4b170*/  STL [R1+0x6328], R4 ;  /* 0x0063280401007387 */ /* 0x000fe20000100800 */
        /* <DEDUP_REMOVED lines=10> */
[----:B------:R-:W3:Y:S11]  /*4b220*/  LDL.LU.64 R8, [R1+0x6370] ;  /* 0x0063700001087983 */ /* 0x000ef60000300a00 */
[----:B------:R-:W-:Y:S10]  /*4b230*/  @!UPT UIADD3 URZ, URZ, URZ, URZ ;  /* 0x0000003f3f3ff290 */ /* 0x000ff4000fffe03f */
[----:B------:R-:W-:Y:S01]  /*4b240*/  STL.64 [R1+0x480], R24 ;  /* 0x0004801801007387 */ /* 0x000fe20000100a00 */
[----:B------:R0:W-:Y:S03]  /*4b250*/  STL.64 [R1+0x488], R26 ;  /* 0x0004881a01007387 */ /* 0x0001e60000100a00 */
[----:B0-----:R-:W4:Y:S02]  /*4b260*/  LDL.LU.64 R26, [R1+0x6368] ;  /* 0x00636800011a7983 */ /* 0x001f240000300a00 */
[----:B----4-:R-:W-:Y:S11]  /*4b270*/  HMMA.16816.F32 R16, R12, R26, R16 ;  /* 0x0000001a0c10723c */ /* 0x010ff60000001810 */
[----:B------:R-:W-:Y:S11]  /*4b280*/  @!UPT UIADD3 URZ, URZ, URZ, URZ ;  /* 0x0000003f3f3ff290 */ /* 0x000ff6000fffe03f */
[----:B------:R-:W-:Y:S01]  /*4b290*/  @!UPT UIADD3 URZ, URZ, URZ, URZ ;  /* 0x0000003f3f3ff290 */ /* 0x000fe2000fffe03f */
[----:B------:R0:W-:Y:S01]  /*4b2a0*/  STL.64 [R1+0x470], R16 ;  /* 0x0004701001007387 */ /* 0x0001e20000100a00 */
[----:B------:R-:W-:Y:S02]  /*4b2b0*/  STL.64 [R1+0x478], R18 ;  /* 0x0004781201007387 */ /* 0x000fe40000100a00 */
[----:B0-----:R-:W-:Y:S02]  /*4b2c0*/  IMAD.MOV.U32 R17, RZ, RZ, R26 ;  /* 0x000000ffff117224 */ /* 0x001fe400078e001a */
[----:B------:R-:W-:Y:S02]  /*4b2d0*/  IMAD.MOV.U32 R16, RZ, RZ, R27 ;  /* 0x000000ffff107224 */ /* 0x000fe400078e001b */
[----:B------:R-:W4:Y:S01]  /*4b2e0*/  LDL.LU.64 R26, [R1+0x6360] ;  /* 0x00636000011a7983 */ /* 0x000f220000300a00 */
[----:B------:R-:W2:Y:S02]  /*4b2f0*/  LDL.LU.64 R24, [R1+0x6358] ;  /* 0x0063580001187983 */ /* 0x000ea40000300a00 */
[----:B------:R0:W-:Y:S02]  /*4b300*/  STL.64 [R1+0x6290], R16 ;  /* 0x0062901001007387 */ /* 0x0001e40000100a00 */
[----:B0-----:R-:W2:Y:S01]  /*4b310*/  LDL.LU R16, [R1+0xae0] ;  /* 0x000ae00001107983 */ /* 0x001ea20000300800 */
[----:B------:R-:W2:Y:S02]  /*4b320*/  LDL.LU R17, [R1+0xae4] ;  /* 0x000ae40001117983 */ /* 0x000ea40000300800 */
[----:B------:R-:W2:Y:S02]  /*4b330*/  LDL.LU R18, [R1+0xae8] ;  /* 0x000ae80001127983 */ /* 0x000ea40000300800 */
[----:B------:R-:W2:Y:S02]  /*4b340*/  LDL.LU R19, [R1+0xaec] ;  /* 0x000aec0001137983 */ /* 0x000ea40000300800 */
[----:B--2---:R4:W-:Y:S01]  /*4b350*/  STL.64 [R1+0x62a0], R18 ;  /* 0x0062a01201007387 */ /* 0x0049e20000100a00 */
[----:B------:R-:W-:Y:S02]  /*4b360*/  STL.64 [R1+0x6298], R16 ;  /* 0x0062981001007387 */ /* 0x000fe40000100a00 */
[----:B----4-:R-:W-:-:S02]  /*4b370*/  IMAD.MOV.U32 R18, RZ, RZ, R27 ;  /* 0x000000ffff127224 */ /* 0x010fc400078e001b */
[----:B------:R-:W2:Y:S01]  /*4b380*/  LDL.LU R27, [R1+0x6350] ;  /* 0x00635000011b7983 */ /* 0x000ea20000300800 */
[----:B------:R-:W-:Y:S02]  /*4b390*/  IMAD.MOV.U32 R19, RZ, RZ, R5 ;  /* 0x000000ffff137224 */ /* 0x000fe400078e0005 */
[----:B------:R-:W4:Y:S03]  /*4b3a0*/  LDL.LU R5, [R1+0x634c] ;  /* 0x00634c0001057983 */ /* 0x000f260000300800 */
[----:B------:R0:W-:Y:S02]  /*4b3b0*/  STL.64 [R1+0x62b0], R18 ;  /* 0x0062b01201007387 */ /* 0x0001e40000100a00 */
[----:B0-----:R-:W-:Y:S02]  /*4b3c0*/  IMAD.MOV.U32 R18, RZ, RZ, R29 ;  /* 0x000000ffff127224 */ /* 0x001fe400078e001d */
[----:B------:R-:W-:Y:S01]  /*4b3d0*/  IMAD.MOV.U32 R19, RZ, RZ, R28 ;  /* 0x000000ffff137224 */ /* 0x000fe200078e001c */
[----:B------:R-:W3:Y:S01]  /*4b3e0*/  LDL.LU R29, [R1+0x6348] ;  /* 0x00634800011d7983 */ /* 0x000ee20000300800 */
[----:B------:R-:W3:Y:S03]  /*4b3f0*/  LDL.LU R28, [R1+0x6344] ;  /* 0x00634400011c7983 */ /* 0x000ee60000300800 */
[----:B------:R0:W-:Y:S02]  /*4b400*/  STL.64 [R1+0x62c8], R18 ;  /* 0x0062c81201007387 */ /* 0x0001e40000100a00 */
[----:B0-----:R-:W-:-:S02]  /*4b410*/  IMAD.MOV.U32 R18, RZ, RZ, R25 ;  /* 0x000000ffff127224 */ /* 0x001fc400078e0019 */
[----:B------:R-:W-:-:S05]  /*4b420*/  IMAD.MOV.U32 R19, RZ, RZ, R24 ;  /* 0x000000ffff137224 */ /* 0x000fca00078e0018 */
[----:B------:R0:W-:Y:S04]  /*4b430*/  STL.64 [R1+0x62e0], R18 ;  /* 0x0062e01201007387 */ /* 0x0001e80000100a00 */
[----:B0-----:R-:W3:Y:S01]  /*4b440*/  LDL.64 R18, [R1+0x148] ;  /* 0x0001480001127983 */ /* 0x001ee20000100a00 */
[----:B--2---:R-:W-:Y:S03]  /*4b450*/  HMMA.16816.F32 R20, R12, R26, R20 ;  /* 0x0000001a0c14723c */ /* 0x004fe60000001814 */
[----:B---3--:R-:W-:Y:S11]  /*4b460*/  STL.64 [R1+0x62f8], R18 ;  /* 0x0062f81201007387 */ /* 0x008ff60000100a00 */
[----:B------:R-:W-:Y:S09]  /*4b470*/  @!UPT UIADD3 URZ, URZ, URZ, URZ ;  /* 0x0000003f3f3ff290 */ /* 0x000ff2000fffe03f */
[----:B------:R-:W-:Y:S02]  /*4b480*/  STL.64 [R1+0x460], R20 ;  /* 0x0004601401007387 */ /* 0x000fe40000100a00 */
[----:B------:R-:W-:Y:S02]  /*4b490*/  STL.64 [R1+0x468], R22 ;  /* 0x0004681601007387 */ /* 0x000fe40000100a00 */
[----:B------:R0:W-:Y:S01]  /*4b4a0*/  STL.64 [R1+0x62a8], R26 ;  /* 0x0062a81a01007387 */ /* 0x0001e20000100a00 */
[----:B------:R-:W2:Y:S01]  /*4b4b0*/  LDL.LU R24, [R1+0xaf0] ;  /* 0x000af00001187983 */ /* 0x000ea20000300800 */
[----:B------:R-:W2:Y:S03]  /*4b4c0*/  LDL.LU R25, [R1+0xaf4] ;  /* 0x000af40001197983 */ /* 0x000ea60000300800 */
[----:B0-----:R-:W3:Y:S01]  /*4b4d0*/  LDL.LU R26, [R1+0xaf8] ;  /* 0x000af800011a7983 */ /* 0x001ee20000300800 */
[----:B------:R-:W3:Y:S02]  /*4b4e0*/  LDL.LU R27, [R1+0xafc] ;  /* 0x000afc00011b7983 */ /* 0x000ee40000300800 */
[----:B------:R-:W-:-:S02]  /*4b4f0*/  IMAD.MOV.U32 R18, RZ, RZ, R10 ;  /* 0x000000ffff127224 */ /* 0x000fc400078e000a */
[----:B------:R-:W-:Y:S01]  /*4b500*/  IMAD.MOV.U32 R19, RZ, RZ, R11 ;  /* 0x000000ffff137224 */ /* 0x000fe200078e000b */
[----:B------:R-:W2:Y:S01]  /*4b510*/  LDL.LU R10, [R1+0x6340] ;  /* 0x00634000010a7983 */ /* 0x000ea20000300800 */
[----:B------:R-:W2:Y:S03]  /*4b520*/  LDL.LU R11, [R1+0x633c] ;  /* 0x00633c00010b7983 */ /* 0x000ea60000300800 */
[----:B------:R0:W-:Y:S02]  /*4b530*/  STL.64 [R1+0x6310], R18 ;  /* 0x0063101201007387 */ /* 0x0001e40000100a00 */
[----:B0-----:R-:W-:Y:S02]  /*4b540*/  IMAD.MOV.U32 R18, RZ, RZ, R29 ;  /* 0x000000ffff127224 */ /* 0x001fe400078e001d */
[----:B------:R-:W2:Y:S01]  /*4b550*/  LDL.LU R29, [R1+0x6338] ;  /* 0x00633800011d7983 */ /* 0x000ea20000300800 */
[----:B------:R-:W2:Y:S02]  /*4b560*/  LDL.LU R20, [R1+0x350] ;  /* 0x0003500001147983 */ /* 0x000ea40000300800 */
[----:B------:R-:W2:Y:S02]  /*4b570*/  LDL.LU R21, [R1+0x354] ;  /* 0x0003540001157983 */ /* 0x000ea40000300800 */
[----:B------:R-:W2:Y:S01]  /*4b580*/  LDL.LU R22, [R1+0x358] ;  /* 0x0003580001167983 */ /* 0x000ea20000300800 */
[----:B------:R-:W2:Y:S01]  /*4b590*/  LDL.LU R23, [R1+0x35c] ;  /* 0x00035c0001177983 */ /* 0x000ea20000300800 */
[----:B----4-:R-:W-:-:S02]  /*4b5a0*/  IMAD.MOV.U32 R19, RZ, RZ, R5 ;  /* 0x000000ffff137224 */ /* 0x010fc400078e0005 */
[----:B------:R-:W4:Y:S02]  /*4b5b0*/  LDL.LU R4, [R1+0x360] ;  /* 0x0003600001047983 */ /* 0x000f240000300800 */
[----:B------:R-:W4:Y:S01]  /*4b5c0*/  LDL.LU R5, [R1+0x364] ;  /* 0x0003640001057983 */ /* 0x000f220000300800 */
[----:B------:R-:W4:Y:S01]  /*4b5d0*/  LDL.LU R6, [R1+0x368] ;  /* 0x0003680001067983 */ /* 0x000f220000300800 */
[----:B------:R-:W4:Y:S03]  /*4b5e0*/  LDL.LU R7, [R1+0x36c] ;  /* 0x00036c0001077983 */ /* 0x000f260000300800 */
[----:B---3--:R-:W-:Y:S01]  /*4b5f0*/  STL.64 [R1+0x62c0], R26 ;  /* 0x0062c01a01007387 */ /* 0x008fe20000100a00 */
        /* <DEDUP_REMOVED lines=16> */
[----:B------:R-:W3:Y:S01]  /*4b700*/  LDL.LU R27, [R1+0xb2c] ;  /* 0x000b2c00011b7983 */ /* 0x000ee20000300800 */
[C---:B----4-:R-:W-:Y:S01]  /*4b710*/  HMMA.16816.F32 R4, R12.reuse, R10, R4 ;  /* 0x0000000a0c04723c */ /* 0x050fe20000001804 */
        /* <DEDUP_REMOVED lines=16> */
[----:B------:R-:W-:Y:S01]  /*4b820*/  STL.64 [R1+0x6208], R10 ;  /* 0x0062080a01007387 */ /* 0x000fe20000100a00 */
[C---:B---3--:R-:W-:Y:S11]  /*4b830*/  HMMA.16816.F32 R20, R12.reuse, R6, R20 ;  /* 0x000000060c14723c */ /* 0x048ff60000001814 */
[----:B------:R-:W-:Y:S11]  /*4b840*/  @!UPT UIADD3 URZ, URZ, URZ, URZ ;  /* 0x0000003f3f3ff290 */ /* 0x000ff6000fffe03f */
[----:B------:R-:W-:Y:S01]  /*4b850*/  @!UPT UIADD3 URZ, URZ, URZ, URZ ;  /* 0x0000003f3f3ff290 */ /* 0x000fe2000fffe03f */
[----:B------:R-:W-:Y:S01]  /*4b860*/  STL.64 [R1+0x440], R20 ;  /* 0x0004401401007387 */ /* 0x000fe20000100a00 */
[----:B------:R-:W-:Y:S02]  /*4b870*/  STL.64 [R1+0x448], R22 ;  /* 0x0004481601007387 */ /* 0x000fe40000100a00 */
[----:B------:R-:W0:Y:S01]  /*4b880*/  LDSM.16.MT88.4 R20, [R28+0x4380] ;  /* 0x004380001c14783b */ /* 0x000e220000004200 */
[----:B--2---:R-:W-:Y:S01]  /*4b890*/  HMMA.16816.F32 R16, R12, R18, R24 ;  /* 0x000000120c10723c */ /* 0x004fe20000001818 */
[----:B0-----:R4:W-:Y:S02]  /*4b8a0*/  STL.64 [R1+0x6140], R22 ;  /* 0x0061401601007387 */ /* 0x0019e40000100a00 */
[----:B------:R-:W-:Y:S02]  /*4b8b0*/  STL.64 [R1+0x6138], R20 ;  /* 0x0061381401007387 */ /* 0x000fe40000100a00 */
[----:B----4-:R-:W-:Y:S02]  /*4b8c0*/  IMAD.MOV.U32 R22, RZ, RZ, R4 ;  /* 0x000000ffff167224 */ /* 0x010fe400078e0004 */
[----:B------:R-:W-:-:S05]  /*4b8d0*/  IMAD.MOV.U32 R23, RZ, RZ, R3 ;  /* 0x000000ffff177224 */ /* 0x000fca00078e0003 */
[----:B------:R0:W-:Y:S04]  /*4b8e0*/  STL.64 [R1+0x6270], R22 ;  /* 0x0062701601007387 */ /* 0x0001e80000100a00 */
[----:B0-----:R-:W2:Y:S01]  /*4b8f0*/  LDL.64 R22, [R1+0x108] ;  /* 0x0001080001167983 */ /* 0x001ea20000100a00 */
[----:B------:R-:W-:Y:S02]  /*4b900*/  STL [R1+0x58c4], R28 ;  /* 0x0058c41c01007387 */ /* 0x000fe40000100800 */
[----:B------:R-:W3:Y:S02]  /*4b910*/  LDL.LU.64 R26, [R1+0x6320] ;  /* 0x00632000011a7983 */ /* 0x000ee40000300a00 */
[----:B------:R-:W3:Y:S02]  /*4b920*/  LDL.LU.64 R24, [R1+0x6318] ;  /* 0x0063180001187983 */ /* 0x000ee40000300a00 */
        /* <DEDUP_REMOVED lines=38> */
[----:B0-----:R-:W4:Y:S01]  /*4bb90*/  LDL.LU.64 R18, [R1+0x62a0] ;  /* 0x0062a00001127983 */ /* 0x001f220000300a00 */
[----:B------:R-:W4:Y:S02]  /*4bba0*/  LDL.LU.64 R16, [R1+0x6298] ;  /* 0x0062980001107983 */ /* 0x000f240000300a00 */
[----:B--2---:R-:W-:Y:S02]  /*4bbb0*/  IMAD.MOV.U32 R25, RZ, RZ, R22 ;  /* 0x000000ffff197224 */ /* 0x004fe400078e0016 */
[----:B------:R-:W-:Y:S01]  /*4bbc0*/  IMAD.MOV.U32 R4, RZ, RZ, R23 ;  /* 0x000000ffff047224 */ /* 0x000fe200078e0017 */
[----:B----4-:R-:W-:Y:S11]  /*4bbd0*/  HMMA.16816.F32 R16, R12, R22, R16 ;  /* 0x000000160c10723c */ /* 0x010ff60000001810 */
[----:B------:R-:W-:Y:S11]  /*4bbe0*/  @!UPT UIADD3 URZ, URZ, URZ, URZ ;  /* 0x0000003f3f3ff290 */ /* 0x000ff6000fffe03f */
[----:B------:R-:W-:Y:S01]  /*4bbf0*/  @!UPT UIADD3 URZ, URZ, URZ, URZ ;  /* 0x0000003f3f3ff290 */ /* 0x000fe2000fffe03f */
[----:B------:R0:W-:Y:S01]  /*4bc00*/  STL.64 [R1+0x1010], R16 ;  /* 0x0010101001007387 */ /* 0x0001e20000100a00 */
[----:B------:R1:W-:Y:S03]  /*4bc10*/  STL.64 [R1+0x1018], R18 ;  /* 0x0010181201007387 */ /* 0x0003e60000100a00 */
[----:B0-----:R-:W2:Y:S01]  /*4bc20*/  LDL.LU.64 R16, [R1+0x6290] ;  /* 0x0062900001107983 */ /* 0x001ea20000300a00 */
[----:B---3--:R2:W-:Y:S02]  /*4bc30*/  STL.64 [R1+0x6218], R26 ;  /* 0x0062181a01007387 */ /* 0x0085e40000100a00 */
[----:B------:R-:W-:Y:S02]  /*4bc40*/  STL [R1+0x6210], R25 ;  /* 0x0062101901007387 */ /* 0x000fe40000100800 */
[----:B------:R-:W3:Y:S01]  /*4bc50*/  LDL.LU R20, [R1+0xac0] ;  /* 0x000ac00001147983 */ /* 0x000ee20000300800 */
[----:B------:R-:W3:Y:S01]  /*4bc60*/  LDL.LU R21, [R1+0xac4] ;  /* 0x000ac40001157983 */ /* 0x000ee20000300800 */
[----:B------:R-:W4:Y:S02]  /*4bc70*/  LDL.LU R22, [R1+0xac8] ;  /* 0x000ac80001167983 */ /* 0x000f240000300800 */
[----:B------:R-:W4:Y:S02]  /*4bc80*/  LDL.LU R23, [R1+0xacc] ;  /* 0x000acc0001177983 */ /* 0x000f240000300800 */
[----:B-1----:R-:W-:-:S02]  /*4bc90*/  IMAD.MOV.U32 R19, RZ, RZ, R8 ;  /* 0x000000ffff137224 */ /* 0x002fc400078e0008 */
[----:B------:R-:W-:Y:S02]  /*4bca0*/  IMAD.MOV.U32 R18, RZ, RZ, R9 ;  /* 0x000000ffff127224 */ /* 0x000fe400078e0009 */
[----:B--2---:R-:W-:Y:S02]  /*4bcb0*/  IMAD.MOV.U32 R26, RZ, RZ, R17 ;  /* 0x000000ffff1a7224 */ /* 0x004fe400078e0011 */
[----:B------:R-:W-:Y:S01]  /*4bcc0*/  IMAD.MOV.U32 R27, RZ, RZ, R16 ;  /* 0x000000ffff1b7224 */ /* 0x000fe200078e0010 */
[----:B----4-:R-:W-:Y:S01]  /*4bcd0*/  STL.64 [R1+0x6288], R22 ;  /* 0x0062881601007387 */ /* 0x010fe20000100a00 */
[----:B---3--:R0:W-:Y:S03]  /*4bce0*/  STL.64 [R1+0x6280], R20 ;  /* 0x0062801401007387 */ /* 0x0081e60000100a00 */
[----:B0-----:R-:W2:Y:S01]  /*4bcf0*/  LDL.LU R20, [R1+0xad0] ;  /* 0x000ad00001147983 */ /* 0x001ea20000300800 */
[----:B------:R-:W2:Y:S02]  /*4bd00*/  LDL.LU R21, [R1+0xad4] ;  /* 0x000ad40001157983 */ /* 0x000ea40000300800 */
[----:B------:R-:W2:Y:S02]  /*4bd10*/  LDL.LU R22, [R1+0xad8] ;  /* 0x000ad80001167983 */ /* 0x000ea40000300800 */
[----:B------:R-:W2:Y:S01]  /*4bd20*/  LDL.LU R23, [R1+0xadc] ;  /* 0x000adc0001177983 */ /* 0x000ea20000300800 */
[----:B------:R0:W-:Y:S01]  /*4bd30*/  STL.64 [R1+0x6230], R26 ;  /* 0x0062301a01007387 */ /* 0x0001e20000100a00 */
[----:B------:R-:W3:Y:S02]  /*4bd40*/  LDL.LU R8, [R1+0x2f0] ;  /* 0x0002f00001087983 */ /* 0x000ee40000300800 */
[----:B------:R-:W3:Y:S02]  /*4bd50*/  LDL.LU R9, [R1+0x2f4] ;  /* 0x0002f40001097983 */ /* 0x000ee40000300800 */
[----:B------:R-:W4:Y:S01]  /*4bd60*/  LDL.LU R10, [R1+0x2f8] ;  /* 0x0002f800010a7983 */ /* 0x000f220000300800 */
[----:B------:R-:W4:Y:S04]  /*4bd70*/  LDL.LU R11, [R1+0x2fc] ;  /* 0x0002fc00010b7983 */ /* 0x000f280000300800 */
[----:B0-----:R-:W2:Y:S04]  /*4bd80*/  LDL.64 R26, [R1+0x18] ;  /* 0x00001800011a7983 */ /* 0x001ea80000100a00 */
[----:B--2---:R-:W-:Y:S01]  /*4bd90*/  STL.64 [R1+0x6248], R26 ;  /* 0x0062481a01007387 */ /* 0x004fe20000100a00 */
[----:B----4-:R-:W-:Y:S02]  /*4bda0*/  STL.64 [R1+0x6228], R10 ;  /* 0x0062280a01007387 */ /* 0x010fe40000100a00 */
[----:B---3--:R0:W-:Y:S02]  /*4bdb0*/  STL.64 [R1+0x6220], R8 ;  /* 0x0062200801007387 */ /* 0x0081e40000100a00 */
[----:B0-----:R-:W2:Y:S01]  /*4bdc0*/  LDL.LU R8, [R1+0x300] ;  /* 0x0003000001087983 */ /* 0x001ea20000300800 */
[----:B------:R-:W2:Y:S02]  /*4bdd0*/  LDL.LU R9, [R1+0x304] ;  /* 0x0003040001097983 */ /* 0x000ea40000300800 */
[----:B------:R-:W3:Y:S02]  /*4bde0*/  LDL.LU R10, [R1+0x308] ;  /* 0x00030800010a7983 */ /* 0x000ee40000300800 */
[----:B------:R-:W3:Y:S01]  /*4bdf0*/  LDL.LU R11, [R1+0x30c] ;  /* 0x00030c00010b7983 */ /* 0x000ee20000300800 */
[C---:B------:R-:W-:Y:S01]  /*4be00*/  HMMA.16816.F32 R16, R12.reuse, R18, R20 ;  /* 0x000000120c10723c */ /* 0x040fe20000001814 */
        /* <DEDUP_REMOVED lines=16> */
[----:B------:R-:W3:Y:S02]  /*4bf10*/  LDL.LU R6, [R1+0x348] ;  /* 0x0003480001067983 */ /* 0x000ee40000300800 */
[----:B------:R-:W3:Y:S01]  /*4bf20*/  LDL.LU R7, [R1+0x34c] ;  /* 0x00034c0001077983 */ /* 0x000ee20000300800 */
[----:B------:R-:W4:Y:S01]  /*4bf30*/  LDL.LU.64 R22, [R1+0x6288] ;  /* 0x0062880001167983 */ /* 0x000f220000300a00 */
[----:B------:R-:W4:Y:S02]  /*4bf40*/  LDL.LU.64 R20, [R1+0x6280] ;  /* 0x0062800001147983 */ /* 0x000f240000300a00 */
[----:B------:R-:W-:Y:S02]  /*4bf50*/  STL.64 [R1+0xb40], R16 ;  /* 0x000b401001007387 */ /* 0x000fe40000100a00 */
[----:B------:R0:W-:Y:S02]  /*4bf60*/  STL.64 [R1+0xb48], R18 ;  /* 0x000b481201007387 */ /* 0x0001e40000100a00 */
[----:B0-----:R-:W4:Y:S02]  /*4bf70*/  LDL.LU.64 R18, [R1+0x6278] ;  /* 0x0062780001127983 */ /* 0x001f240000300a00 */
[C---:B----4-:R-:W-:Y:S02]  /*4bf80*/  HMMA.16816.F32 R16, R12.reuse, R18, R20 ;  /* 0x000000120c10723c */ /* 0x050fe40000001814 */
[----:B------:R-:W3:Y:S11]  /*4bf90*/  LDL.LU.64 R22, [R1+0x6270] ;  /* 0x0062700001167983 */ /* 0x000ef60000300a00 */
[----:B------:R-:W-:Y:S10]  /*4bfa0*/  @!UPT UIADD3 URZ, URZ, URZ, URZ ;  /* 0x0000003f3f3ff290 */ /* 0x000ff4000fffe03f */
[----:B------:R-:W-:Y:S01]  /*4bfb0*/  STL.64 [R1+0xb30], R16 ;  /* 0x000b301001007387 */ /* 0x000fe20000100a00 */
[----:B------:R0:W-:Y:S03]  /*4bfc0*/  STL.64 [R1+0xb38], R18 ;  /* 0x000b381201007387 */ /* 0x0001e60000100a00 */
[----:B0-----:R-:W2:Y:S01]  /*4bfd0*/  LDL.LU.64 R18, [R1+0x6268] ;  /* 0x0062680001127983 */ /* 0x001ea20000300a00 */
[----:B------:R-:W2:Y:S01]  /*4bfe0*/  LDL.LU.64 R16, [R1+0x6260] ;  /* 0x0062600001107983 */ /* 0x000ea20000300a00 */
[----:B---3--:R-:W-:Y:S02]  /*4bff0*/  HMMA.16816.F32 R4, R12, R22, R4 ;  /* 0x000000160c04723c */ /* 0x008fe40000001804 */
[----:B------:R-:W3:Y:S11]  /*4c000*/  LDL.LU R12, [R1+0x2d0] ;  /* 0x0002d000010c7983 */ /* 0x000ef60000300800 */
[----:B------:R-:W-:Y:S10]  /*4c010*/  @!UPT UIADD3 URZ, URZ, URZ, URZ ;  /* 0x0000003f3f3ff290 */ /* 0x000ff4000fffe03f */
[----:B------:R0:W-:Y:S01]  /*4c020*/  STL.64 [R1+0x3a0], R4 ;  /* 0x0003a00401007387 */ /* 0x0001e20000100a00 */
[----:B------:R1:W-:Y:S02]  /*4c030*/  STL.64 [R1+0x3a8], R6 ;  /* 0x0003a80601007387 */ /* 0x0003e40000100a00 */
[----:B------:R-:W3:Y:S02]  /*4c040*/  LDL.LU R13, [R1+0x2d4] ;  /* 0x0002d400010d7983 */ /* 0x000ee40000300800 */
[----:B------:R-:W3:Y:S01]  /*4c050*/  LDL.LU R14, [R1+0x2d8] ;  /* 0x0002d800010e7983 */ /* 0x000ee20000300800 */
[----:B------:R-:W3:Y:S04]  /*4c060*/  LDL.LU R15, [R1+0x2dc] ;  /* 0x0002dc00010f7983 */ /* 0x000ee80000300800 */
[----:B0-----:R-:W4:Y:S01]  /*4c070*/  LDL.LU R4, [R1+0x2e0] ;  /* 0x0002e00001047983 */ /* 0x001f220000300800 */
[----:B------:R-:W4:Y:S02]  /*4c080*/  LDL.LU R5, [R1+0x2e4] ;  /* 0x0002e40001057983 */ /* 0x000f240000300800 */
[----:B-1----:R-:W4:Y:S02]  /*4c090*/  LDL.LU R6, [R1+0x2e8] ;  /* 0x0002e80001067983 */ /* 0x002f240000300800 */
[----:B------:R-:W4:Y:S01]  /*4c0a0*/  LDL.LU R7, [R1+0x2ec] ;  /* 0x0002ec0001077983 */ /* 0x000f220000300800 */
[----:B------:R0:W-:Y:S04]  /*4c0b0*/  STL.64 [R1+0x6150], R22 ;  /* 0x0061501601007387 */ /* 0x0001e80000100a00 */
[----:B0-----:R-:W2:Y:S04]  /*4c0c0*/  LDL.64 R22, [R1+0x138] ;  /* 0x0001380001167983 */ /* 0x001ea80000100a00 */
[----:B--2---:R0:W-:Y:S01]  /*4c0d0*/  STL.64 [R1+0x61b8], R22 ;  /* 0x0061b81601007387 */ /* 0x0041e20000100a00 */
[----:B------:R-:W2:Y:S02]  /*4c0e0*/  LDL.LU R20, [R1+0x9a0] ;  /* 0x0009a00001147983 */ /* 0x000ea40000300800 */
[----:B------:R-:W2:Y:S01]  /*4c0f0*/  LDL.LU R21, [R1+0x9a4] ;  /* 0x0009a40001157983 */ /* 0x000ea20000300800 */
[----:B0-----:R-:W2:Y:S01]  /*4c100*/  LDL.LU R22, [R1+0x9a8] ;  /* 0x0009a80001167983 */ /* 0x001ea20000300800 */
[----:B------:R-:W2:Y:S02]  /*4c110*/  LDL.LU R23, [R1+0x9ac] ;  /* 0x0009ac0001177983 */ /* 0x000ea40000300800 */
[----:B------:R-:W-:-:S02]  /*4c120*/  IMAD.MOV.U32 R26, RZ, RZ, R2 ;  /* 0x000000ffff1a7224 */ /* 0x000fc400078e0002 */
[----:B------:R-:W-:-:S07]  /*4c130*/  IMAD.MOV.U32 R27, RZ, RZ, R0 ;  /* 0x000000ffff1b7224 */ /* 0x000fce00078e0000 */
[C---:B------:R-:W-:Y:S01]  /*4c140*/  HMMA.16816.F32 R24, R16.reuse, R26, R8 ;  /* 0x0000001a1018723c */ /* 0x040fe20000001808 */
[----:B--2---:R0:W-:Y:S01]  /*4c150*/  STL.64 [R1+0x61c8], R22 ;  /* 0x0061c81601007387 */ /* 0x0041e20000100a00 */
[----:B------:R-:W-:Y:S03]  /*4c160*/  STL.64 [R1+0x61c0], R20 ;  /* 0x0061c01401007387 */ /* 0x000fe60000100a00 */
[----:B0-----:R-:W2:Y:S04]  /*4c170*/  LDL.64 R22, [R1+0x158] ;  /* 0x0001580001167983 */ /* 0x001ea80000100a00 */
[----:B--2---:R0:W-:Y:S04]  /*4c180*/  STL.64 [R1+0x61e0], R22 ;  /* 0x0061e01601007387 */ /* 0x0041e80000100a00 */
[----:B0-----:R-:W2:Y:S01]  /*4c190*/  LDL.64 R22, [R1+0x38] ;  /* 0x0000380001167983 */ /* 0x001ea20000100a00 */
[----:B------:R-:W2:Y:S02]  /*4c1a0*/  LDL.LU.64 R10, [R1+0x6258] ;  /* 0x00625800010a7983 */ /* 0x000ea40000300a00 */
[----:B------:R-:W2:Y:S07]  /*4c1b0*/  LDL.LU.64 R8, [R1+0x6250] ;  /* 0x0062500001087983 */ /* 0x000eae0000300a00 */
[----:B------:R-:W-:Y:S01]  /*4c1c0*/  STL.64 [R1+0x390], R24 ;  /* 0x0003901801007387 */ /* 0x000fe20000100a00 */
[----:B------:R0:W-:Y:S04]  /*4c1d0*/  STL.64 [R1+0x398], R26 ;  /* 0x0003981a01007387 */ /* 0x0001e80000100a00 */
[----:B0-----:R-:W2:Y:S02]  /*4c1e0*/  LDL.LU.64 R26, [R1+0x6248] ;  /* 0x00624800011a7983 */ /* 0x001ea40000300a00 */
        /* <DEDUP_REMOVED lines=15> */
[----:B0-----:R-:W2:Y:S01]  /*4c2e0*/  LDL.LU.64 R26, [R1+0x6218] ;  /* 0x00621800011a7983 */ /* 0x001ea20000300a00 */
[----:B------:R-:W3:Y:S01]  /*4c2f0*/  LDL.LU R25, [R1+0x6210] ;  /* 0x0062100001197983 */ /* 0x000ee20000300800 */
[C---:B--2---:R-:W-:Y:S11]  /*4c300*/  HMMA.16816.F32 R8, R16.reuse, R26, R8 ;  /* 0x0000001a1008723c */ /* 0x044ff60000001808 */
[----:B------:R-:W-:Y:S11]  /*4c310*/  @!UPT UIADD3 URZ, URZ, URZ, URZ ;  /* 0x0000003f3f3ff290 */ /* 0x000ff6000fffe03f */
[----:B------:R-:W-:Y:S01]  /*4c320*/  @!UPT UIADD3 URZ, URZ, URZ, URZ ;  /* 0x0000003f3f3ff290 */ /* 0x000fe2000fffe03f */
[----:B------:R-:W-:Y:S01]  /*4c330*/  STL.64 [R1+0x360], R8 ;  /* 0x0003600801007387 */ /* 0x000fe20000100a00 */
[----:B------:R0:W-:Y:S03]  /*4c340*/  STL.64 [R1+0x368], R10 ;  /* 0x0003680a01007387 */ /* 0x0001e60000100a00 */
[----:B0-----:R-:W4:Y:S01]  /*4c350*/  LDL.LU.64 R10, [R1+0x6208] ;  /* 0x00620800010a7983 */ /* 0x001f220000300a00 */
[----:B------:R-:W-:Y:S02]  /*4c360*/  STL.64 [R1+0x61d8], R26 ;  /* 0x0061d81a01007387 */ /* 0x000fe40000100a00 */
[----:B---3--:R0:W-:Y:S02]  /*4c370*/  STL [R1+0x61d0], R25 ;  /* 0x0061d01901007387 */ /* 0x0081e40000100800 */
[----:B------:R-:W2:Y:S01]  /*4c380*/  LDL.LU R24, [R1+0x9b0] ;  /* 0x0009b00001187983 */ /* 0x000ea20000300800 */
[----:B0-----:R-:W2:Y:S01]  /*4c390*/  LDL.LU R25, [R1+0x9b4] ;  /* 0x0009b40001197983 */ /* 0x001ea20000300800 */
[----:B------:R-:W3:Y:S02]  /*4c3a0*/  LDL.LU R26, [R1+0x9b8] ;  /* 0x0009b800011a7983 */ /* 0x000ee40000300800 */
[----:B------:R-:W3:Y:S01]  /*4c3b0*/  LDL.LU R27, [R1+0x9bc] ;  /* 0x0009bc00011b7983 */ /* 0x000ee20000300800 */
[C---:B----4-:R-:W-:Y:S01]  /*4c3c0*/  HMMA.16816.F32 R4, R16.reuse, R10, R4 ;  /* 0x0000000a1004723c */ /* 0x050fe20000001804 */
[----:B---3--:R-:W-:Y:S01]  /*4c3d0*/  STL.64 [R1+0x61f0], R26 ;  /* 0x0061f01a01007387 */ /* 0x008fe20000100a00 */
[----:B--2---:R0:W-:Y:S03]  /*4c3e0*/  STL.64 [R1+0x61e8], R24 ;  /* 0x0061e81801007387 */ /* 0x0041e60000100a00 */
        /* <DEDUP_REMOVED lines=8> */
[----:B------:R-:W4:Y:S02]  /*4c470*/  LDL.LU.64 R4, [R1+0x61f8] ;  /* 0x0061f80001047983 */ /* 0x000f240000300a00 */
[----:B------:R0:W-:Y:S02]  /*4c480*/  STL.64 [R1+0x6168], R10 ;  /* 0x0061680a01007387 */ /* 0x0001e40000100a00 */
[----:B------:R-:W2:Y:S01]  /*4c490*/  LDL.LU R8, [R1+0x990] ;  /* 0x0009900001087983 */ /* 0x000ea20000300800 */
[----:B------:R-:W2:Y:S04]  /*4c4a0*/  LDL.LU R9, [R1+0x994] ;  /* 0x0009940001097983 */ /* 0x000ea80000300800 */
[----:B0-----:R-:W2:Y:S01]  /*4c4b0*/  LDL.LU R10, [R1+0x998] ;  /* 0x00099800010a7983 */ /* 0x001ea20000300800 */
[----:B------:R-:W2:Y:S02]  /*4c4c0*/  LDL.LU R11, [R1+0x99c] ;  /* 0x00099c00010b7983 */ /* 0x000ea40000300800 */
[----:B------:R-:W-:Y:S01]  /*4c4d0*/  IMAD.MOV.U32 R28, RZ, RZ, R22 ;  /* 0x000000ffff1c7224 */ /* 0x000fe200078e0016 */
[C---:B---3--:R-:W-:Y:S01]  /*4c4e0*/  HMMA.16816.F32 R12, R16.reuse, R6, R12 ;  /* 0x00000006100c723c */ /* 0x048fe2000000180c */
[----:B------:R-:W-:Y:S01]  /*4c4f0*/  STL [R1+0x60fc], R6 ;  /* 0x0060fc0601007387 */ /* 0x000fe20000100800 */
[----:B------:R-:W-:Y:S11]  /*4c500*/  STL [R1+0x60f8], R7 ;  /* 0x0060f80701007387 */ /* 0x000ff60000100800 */
[----:B------:R-:W-:Y:S10]  /*4c510*/  @!UPT UIADD3 URZ, URZ, URZ, URZ ;  /* 0x0000003f3f3ff290 */ /* 0x000ff4000fffe03f */
[----:B------:R-:W-:Y:S01]  /*4c520*/  STL.64 [R1+0x340], R12 ;  /* 0x0003400c01007387 */ /* 0x000fe20000100a00 */
[----:B------:R-:W-:Y:S02]  /*4c530*/  STL.64 [R1+0x348], R14 ;  /* 0x0003480e01007387 */ /* 0x000fe40000100a00 */
[----:B------:R-:W0:Y:S01]  /*4c540*/  LDSM.16.MT88.4 R12, [R29+0x4000] ;  /* 0x004000001d0c783b */ /* 0x000e220000004200 */
[C---:B--2---:R-:W-:Y:S01]  /*4c550*/  HMMA.16816.F32 R24, R16.reuse, R22, R24 ;  /* 0x000000161018723c */ /* 0x044fe20000001818 */
[----:B0-----:R4:W-:Y:S02]  /*4c560*/  STL.64 [R1+0x6008], R14 ;  /* 0x0060080e01007387 */ /* 0x0019e40000100a00 */
[----:B------:R-:W-:Y:S11]  /*4c570*/  STL.64 [R1+0x6000], R12 ;  /* 0x0060000c01007387 */ /* 0x000ff60000100a00 */
[----:B------:R-:W-:Y:S09]  /*4c580*/  @!UPT UIADD3 URZ, URZ, URZ, URZ ;  /* 0x0000003f3f3ff290 */ /* 0x000ff2000fffe03f */
[----:B------:R-:W-:Y:S02]  /*4c590*/  STL.64 [R1+0x1000], R24 ;  /* 0x0010001801007387 */ /* 0x000fe40000100a00 */
[----:B------:R0:W-:Y:S02]  /*4c5a0*/  STL.64 [R1+0x1008], R26 ;  /* 0x0010081a01007387 */ /* 0x0001e40000100a00 */
[----:B----4-:R-:W-:Y:S02]  /*4c5b0*/  IMAD.MOV.U32 R14, RZ, RZ, R5 ;  /* 0x000000ffff0e7224 */ /* 0x010fe400078e0005 */
[----:B------:R-:W-:Y:S01]  /*4c5c0*/  IMAD.MOV.U32 R5, RZ, RZ, R23 ;  /* 0x000000ffff057224 */ /* 0x000fe200078e0017 */
        /* <DEDUP_REMOVED lines=10> */
[----:B------:R-:W3:Y:S02]  /*4c670*/  LDL.LU R25, [R1+0x61d0] ;  /* 0x0061d00001197983 */ /* 0x000ee40000300800 */
[----:B------:R-:W4:Y:S02]  /*4c680*/  LDL.LU.64 R22, [R1+0x61c8] ;  /* 0x0061c80001167983 */ /* 0x000f240000300a00 */
[----:B------:R-:W4:Y:S02]  /*4c690*/  LDL.LU.64 R20, [R1+0x61c0] ;  /* 0x0061c00001147983 */ /* 0x000f240000300a00 */
[----:B------:R-:W-:Y:S01]  /*4c6a0*/  IMAD.MOV.U32 R15, RZ, RZ, R3 ;  /* 0x000000ffff0f7224 */ /* 0x000fe200078e0003 */
[----:B------:R-:W-:Y:S01]  /*4c6b0*/  STL.64 [R1+0x6108], R6 ;  /* 0x0061080601007387 */ /* 0x000fe20000100a00 */
[----:B------:R-:W-:Y:S05]  /*4c6c0*/  STL [R1+0x6100], R5 ;  /* 0x0061000501007387 */ /* 0x000fea0000100800 */
[C---:B----4-:R-:W-:Y:S01]  /*4c6d0*/  HMMA.16816.F32 R12, R16.reuse, R14, R20 ;  /* 0x0000000e100c723c */ /* 0x050fe20000001814 */
[----:B------:R-:W4:Y:S11]  /*4c6e0*/  LDL.LU.64 R22, [R1+0x61b8] ;  /* 0x0061b80001167983 */ /* 0x000f360000300a00 */
[----:B------:R-:W-:Y:S11]  /*4c6f0*/  @!UPT UIADD3 URZ, URZ, URZ, URZ ;  /* 0x0000003f3f3ff290 */ /* 0x000ff6000fffe03f */
[----:B------:R0:W-:Y:S01]  /*4c700*/  STL.64 [R1+0xfe0], R12 ;  /* 0x000fe00c01007387 */ /* 0x0001e20000100a00 */
[----:B------:R1:W-:Y:S01]  /*4c710*/  STL.64 [R1+0xfe8], R14 ;  /* 0x000fe80e01007387 */ /* 0x0003e20000100a00 */
[----:B----4-:R-:W-:Y:S01]  /*4c720*/  HMMA.16816.F32 R8, R16, R22, R8 ;  /* 0x000000161008723c */ /* 0x010fe20000001808 */
[----:B------:R-:W-:Y:S02]  /*4c730*/  IMAD.MOV.U32 R24, RZ, RZ, R22 ;  /* 0x000000ffff187224 */ /* 0x000fe400078e0016 */
[----:B------:R-:W-:Y:S11]  /*4c740*/  IMAD.MOV.U32 R3, RZ, RZ, R23 ;  /* 0x000000ffff037224 */ /* 0x000ff600078e0017 */
[----:B------:R-:W-:Y:S09]  /*4c750*/  @!UPT UIADD3 URZ, URZ, URZ, URZ ;  /* 0x0000003f3f3ff290 */ /* 0x000ff2000fffe03f */
[----:B------:R4:W-:Y:S01]  /*4c760*/  STL.64 [R1+0xf10], R8 ;  /* 0x000f100801007387 */ /* 0x0009e20000100a00 */
[----:B------:R2:W-:Y:S02]  /*4c770*/  STL.64 [R1+0xf18], R10 ;  /* 0x000f180a01007387 */ /* 0x0005e40000100a00 */
[----:B0-----:R-:W3:Y:S02]  /*4c780*/  LDL.LU R12, [R1+0x190] ;  /* 0x00019000010c7983 */ /* 0x001ee40000300800 */
[----:B------:R-:W3:Y:S01]  /*4c790*/  LDL.LU R13, [R1+0x194] ;  /* 0x00019400010d7983 */ /* 0x000ee20000300800 */
[----:B-1----:R-:W3:Y:S01]  /*4c7a0*/  LDL.LU R14, [R1+0x198] ;  /* 0x00019800010e7983 */ /* 0x002ee20000300800 */
[----:B------:R-:W3:Y:S02]  /*4c7b0*/  LDL.LU R15, [R1+0x19c] ;  /* 0x00019c00010f7983 */ /* 0x000ee40000300800 */
[----:B------:R-:W3:Y:S02]  /*4c7c0*/  LDL.LU R20, [R1+0x940] ;  /* 0x0009400001147983 */ /* 0x000ee40000300800 */
[----:B------:R-:W3:Y:S01]  /*4c7d0*/  LDL.LU R21, [R1+0x944] ;  /* 0x0009440001157983 */ /* 0x000ee20000300800 */
[----:B------:R-:W3:Y:S01]  /*4c7e0*/  LDL.LU R22, [R1+0x948] ;  /* 0x0009480001167983 */ /* 0x000ee20000300800 */
[----:B------:R-:W3:Y:S03]  /*4c7f0*/  LDL.LU R23, [R1+0x94c] ;  /* 0x00094c0001177983 */ /* 0x000ee60000300800 */
[----:B----4-:R-:W4:Y:S01]  /*4c800*/  LDL.LU R8, [R1+0x950] ;  /* 0x0009500001087983 */ /* 0x010f220000300800 */
[----:B------:R-:W4:Y:S02]  /*4c810*/  LDL.LU R9, [R1+0x954] ;  /* 0x0009540001097983 */ /* 0x000f240000300800 */
[----:B--2---:R-:W2:Y:S02]  /*4c820*/  LDL.LU R10, [R1+0x958] ;  /* 0x00095800010a7983 */ /* 0x004ea40000300800 */
[----:B------:R-:W2:Y:S02]  /*4c830*/  LDL.LU R11, [R1+0x95c] ;  /* 0x00095c00010b7983 */ /* 0x000ea40000300800 */
[----:B--2---:R3:W-:Y:S01]  /*4c840*/  STL.64 [R1+0x6178], R10 ;  /* 0x0061780a01007387 */ /* 0x0047e20000100a00 */
[----:B----4-:R-:W-:Y:S02]  /*4c850*/  STL.64 [R1+0x6170], R8 ;  /* 0x0061700801007387 */ /* 0x010fe40000100a00 */
[----:B---3--:R-:W-:-:S02]  /*4c860*/  IMAD.MOV.U32 R10, RZ, RZ, R25 ;  /* 0x000000ffff0a7224 */ /* 0x008fc400078e0019 */
[----:B------:R-:W-:-:S05]  /*4c870*/  IMAD.MOV.U32 R11, RZ, RZ, R4 ;  /* 0x000000ffff0b7224 */ /* 0x000fca00078e0004 */
[----:B------:R0:W-:Y:S04]  /*4c880*/  STL.64 [R1+0x6188], R10 ;  /* 0x0061880a01007387 */ /* 0x0001e80000100a00 */
[----:B0-----:R-:W2:Y:S04]  /*4c890*/  LDL.64 R10, [R1+0x118] ;  /* 0x00011800010a7983 */ /* 0x001ea80000100a00 */
[----:B--2---:R0:W-:Y:S04]  /*4c8a0*/  STL.64 [R1+0x61a0], R10 ;  /* 0x0061a00a01007387 */ /* 0x0041e80000100a00 */
[----:B0-----:R-:W2:Y:S01]  /*4c8b0*/  LDL.64 R10, [R1+0x128] ;  /* 0x00012800010a7983 */ /* 0x001ea20000100a00 */
[----:B------:R0:W-:Y:S02]  /*4c8c0*/  STL.64 [R1+0x6160], R22 ;  /* 0x0061601601007387 */ /* 0x0001e40000100a00 */
[----:B------:R1:W-:Y:S01]  /*4c8d0*/  STL.64 [R1+0x6158], R20 ;  /* 0x0061581401007387 */ /* 0x0003e20000100a00 */
        /* <DEDUP_REMOVED lines=11> */
[----:B------:R-:W4:Y:S02]  /*4c990*/  LDL.LU R23, [R1+0x97c] ;  /* 0x00097c0001177983 */ /* 0x000f240000300800 */
[----:B----4-:R-:W-:Y:S01]  /*4c9a0*/  STL.64 [R1+0x61b0], R22 ;  /* 0x0061b01601007387 */ /* 0x010fe20000100a00 */
[----:B---3--:R0:W-:Y:S03]  /*4c9b0*/  STL.64 [R1+0x61a8], R20 ;  /* 0x0061a81401007387 */ /* 0x0081e60000100a00 */
        /* <DEDUP_REMOVED lines=10> */
[----:B----4-:R0:W-:Y:S01]  /*4ca60*/  STL.64 [R1+0x6128], R14 ;  /* 0x0061280e01007387 */ /* 0x0101e20000100a00 */
[----:B---3--:R1:W-:Y:S03]  /*4ca70*/  STL.64 [R1+0x6120], R12 ;  /* 0x0061200c01007387 */ /* 0x0083e60000100a00 */
[----:B0-----:R-:W3:Y:S01]  /*4ca80*/  LDL.64 R14, [R1+0x28] ;  /* 0x00002800010e7983 */ /* 0x001ee20000100a00 */
[C---:B--2---:R-:W-:Y:S03]  /*4ca90*/  HMMA.16816.F32 R20, R16.reuse, R10, R20 ;  /* 0x0000000a1014723c */ /* 0x044fe60000001814 */
[----:B---3--:R0:W-:Y:S01]  /*4caa0*/  STL.64 [R1+0x6148], R14 ;  /* 0x0061480e01007387 */ /* 0x0081e20000100a00 */
[----:B-1----:R-:W2:Y:S02]  /*4cab0*/  LDL.LU R12, [R1+0x2c0] ;  /* 0x0002c000010c7983 */ /* 0x002ea40000300800 */
[----:B------:R-:W2:Y:S01]  /*4cac0*/  LDL.LU R13, [R1+0x2c4] ;  /* 0x0002c400010d7983 */ /* 0x000ea20000300800 */
[----:B0-----:R-:W2:Y:S01]  /*4cad0*/  LDL.LU R14, [R1+0x2c8] ;  /* 0x0002c800010e7983 */ /* 0x001ea20000300800 */
[----:B------:R-:W2:Y:S02]  /*4cae0*/  LDL.LU R15, [R1+0x2cc] ;  /* 0x0002cc00010f7983 */ /* 0x000ea40000300800 */
[----:B------:R-:W3:Y:S02]  /*4caf0*/  LDL.64 R6, [R1+0x8] ;  /* 0x0000080001067983 */ /* 0x000ee40000100a00 */
[----:B------:R-:W-:Y:S01]  /*4cb00*/  IMAD.MOV.U32 R25, RZ, RZ, R11 ;  /* 0x000000ffff197224 */ /* 0x000fe200078e000b */
[----:B---3--:R0:W-:Y:S01]  /*4cb10*/  STL.64 [R1+0x6130], R6 ;  /* 0x0061300601007387 */ /* 0x0081e20000100a00 */
[----:B------:R-:W3:Y:S02]  /*4cb20*/  LDL.LU R4, [R1+0x1b0] ;  /* 0x0001b00001047983 */ /* 0x000ee40000300800 */
[----:B------:R-:W3:Y:S01]  /*4cb30*/  LDL.LU R5, [R1+0x1b4] ;  /* 0x0001b40001057983 */ /* 0x000ee20000300800 */
[----:B0-----:R-:W3:Y:S01]  /*4cb40*/  LDL.LU R6, [R1+0x1b8] ;  /* 0x0001b80001067983 */ /* 0x001ee20000300800 */
[----:B------:R-:W3:Y:S02]  /*4cb50*/  LDL.LU R7, [R1+0x1bc] ;  /* 0x0001bc0001077983 */ /* 0x000ee40000300800 */
[----:B------:R-:W-:Y:S02]  /*4cb60*/  STL [R1+0x609c], R3 ;  /* 0x00609c0301007387 */ /* 0x000fe40000100800 */
[----:B------:R-:W-:Y:S01]  /*4cb70*/  STL [R1+0x6098], R24 ;  /* 0x0060981801007387 */ /* 0x000fe20000100800 */
[----:B------:R-:W-:Y:S01]  /*4cb80*/  STL.64 [R1+0xf00], R20 ;  /* 0x000f001401007387 */ /* 0x000fe20000100a00 */
[----:B------:R0:W-:Y:S03]  /*4cb90*/  STL.64 [R1+0xf08], R22 ;  /* 0x000f081601007387 */ /* 0x0001e60000100a00 */
        /* <DEDUP_REMOVED lines=12> */
[C---:B----4-:R-:W-:Y:S01]  /*4cc60*/  HMMA.16816.F32 R8, R16.reuse, R10, R20 ;  /* 0x0000000a1008723c */ /* 0x050fe20000001814 */
[----:B------:R-:W4:Y:S11]  /*4cc70*/  LDL.LU.64 R22, [R1+0x6180] ;  /* 0x0061800001167983 */ /* 0x000f360000300a00 */
[----:B------:R-:W-:Y:S11]  /*4cc80*/  @!UPT UIADD3 URZ, URZ, URZ, URZ ;  /* 0x0000003f3f3ff290 */ /* 0x000ff6000fffe03f */
[----:B------:R-:W-:Y:S01]  /*4cc90*/  STL.64 [R1+0xee0], R8 ;  /* 0x000ee00801007387 */ /* 0x000fe20000100a00 */
[----:B------:R0:W-:Y:S03]  /*4cca0*/  STL.64 [R1+0xee8], R10 ;  /* 0x000ee80a01007387 */ /* 0x0001e60000100a00 */
[----:B0-----:R-:W4:Y:S01]  /*4ccb0*/  LDL.LU.64 R10, [R1+0x6178] ;  /* 0x00617800010a7983 */ /* 0x001f220000300a00 */
[----:B------:R-:W4:Y:S02]  /*4ccc0*/  LDL.LU.64 R8, [R1+0x6170] ;  /* 0x0061700001087983 */ /* 0x000f240000300a00 */
        /* <DEDUP_REMOVED lines=8> */
[----:B------:R-:W2:Y:S01]  /*4cd50*/  LDL.LU.64 R22, [R1+0x6160] ;  /* 0x0061600001167983 */ /* 0x000ea20000300a00 */
[----:B------:R-:W2:Y:S03]  /*4cd60*/  LDL.LU.64 R20, [R1+0x6158] ;  /* 0x0061580001147983 */ /* 0x000ea60000300a00 */
[----:B----4-:R0:W-:Y:S01]  /*4cd70*/  STL.64 [R1+0x60f0], R10 ;  /* 0x0060f00a01007387 */ /* 0x0101e20000100a00 */
[----:B------:R2:W-:Y:S03]  /*4cd80*/  STL.64 [R1+0x60e8], R8 ;  /* 0x0060e80801007387 */ /* 0x0005e60000100a00 */
[----:B0-----:R-:W2:Y:S04]  /*4cd90*/  LDL R10, [R1+0xe8] ;  /* 0x0000e800010a7983 */ /* 0x001ea80000100800 */
[----:B------:R-:W2:Y:S02]  /*4cda0*/  LDL R11, [R1+0xec] ;  /* 0x0000ec00010b7983 */ /* 0x000ea40000100800 */
[C---:B--2---:R-:W-:Y:S02]  /*4cdb0*/  HMMA.16816.F32 R8, R16.reuse, R10, R20 ;  /* 0x0000000a1008723c */ /* 0x044fe40000001814 */
[----:B------:R-:W2:Y:S11]  /*4cdc0*/  LDL.LU.64 R22, [R1+0x6150] ;  /* 0x0061500001167983 */ /* 0x000eb60000300a00 */
[----:B------:R-:W-:Y:S10]  /*4cdd0*/  @!UPT UIADD3 URZ, URZ, URZ, URZ ;  /* 0x0000003f3f3ff290 */ /* 0x000ff4000fffe03f */
[----:B------:R0:W-:Y:S01]  /*4cde0*/  STL.64 [R1+0x9b0], R8 ;  /* 0x0009b00801007387 */ /* 0x0001e20000100a00 */
[----:B------:R1:W-:Y:S03]  /*4cdf0*/  STL.64 [R1+0x9b8], R10 ;  /* 0x0009b80a01007387 */ /* 0x0003e60000100a00 */
[----:B0-----:R-:W4:Y:S01]  /*4ce00*/  LDL.LU R8, [R1+0x180] ;  /* 0x0001800001087983 */ /* 0x001f220000300800 */
[----:B------:R-:W4:Y:S02]  /*4ce10*/  LDL.LU R9, [R1+0x184] ;  /* 0x0001840001097983 */ /* 0x000f240000300800 */
[----:B-1----:R-:W4:Y:S02]  /*4ce20*/  LDL.LU R10, [R1+0x188] ;  /* 0x00018800010a7983 */ /* 0x002f240000300800 */
[----:B------:R-:W4:Y:S01]  /*4ce30*/  LDL.LU R11, [R1+0x18c] ;  /* 0x00018c00010b7983 */ /* 0x000f220000300800 */
[----:B--2---:R-:W-:Y:S01]  /*4ce40*/  HMMA.16816.F32 R16, R16, R22, R12 ;  /* 0x000000161010723c */ /* 0x004fe2000000180c */
[----:B------:R-:W3:Y:S01]  /*4ce50*/  LDL.LU.64 R14, [R1+0x6148] ;  /* 0x00614800010e7983 */ /* 0x000ee20000300a00 */
[----:B------:R-:W3:Y:S02]  /*4ce60*/  LDL.LU.64 R22, [R1+0x6140] ;  /* 0x0061400001167983 */ /* 0x000ee40000300a00 */
[----:B------:R-:W3:Y:S11]  /*4ce70*/  LDL.LU.64 R20, [R1+0x6138] ;  /* 0x0061380001147983 */ /* 0x000ef60000300a00 */
[----:B------:R-:W-:Y:S08]  /*4ce80*/  @!UPT UIADD3 URZ, URZ, URZ, URZ ;  /* 0x0000003f3f3ff290 */ /* 0x000ff0000fffe03f */
[----:B------:R-:W-:Y:S01]  /*4ce90*/  STL.64 [R1+0x320], R16 ;  /* 0x0003201001007387 */ /* 0x000fe20000100a00 */
[----:B------:R0:W-:Y:S02]  /*4cea0*/  STL.64 [R1+0x328], R18 ;  /* 0x0003281201007387 */ /* 0x0001e40000100a00 */
[----:B0-----:R-:W-:Y:S02]  /*4ceb0*/  IMAD.MOV.U32 R18, RZ, RZ, R2 ;  /* 0x000000ffff127224 */ /* 0x001fe400078e0002 */
[----:B------:R-:W-:Y:S01]  /*4cec0*/  IMAD.MOV.U32 R19, RZ, RZ, R0 ;  /* 0x000000ffff137224 */ /* 0x000fe200078e0000 */
[C---:B---3--:R-:W-:Y:S01]  /*4ced0*/  HMMA.16816.F32 R4, R20.reuse, R14, R4 ;  /* 0x0000000e1404723c */ /* 0x048fe20000001804 */
[----:B------:R-:W-:Y:S02]  /*4cee0*/  IMAD.MOV.U32 R2, RZ, RZ, R14 ;  /* 0x000000ffff027224 */ /* 0x000fe400078e000e */
[----:B------:R-:W-:Y:S11]  /*4cef0*/  IMAD.MOV.U32 R0, RZ, RZ, R15 ;  /* 0x000000ffff007224 */ /* 0x000ff600078e000f */
[----:B------:R-:W-:Y:S09]  /*4cf00*/  @!UPT UIADD3 URZ, URZ, URZ, URZ ;  /* 0x0000003f3f3ff290 */ /* 0x000ff2000fffe03f */
[----:B------:R-:W-:Y:S01]  /*4cf10*/  STL.64 [R1+0x310], R4 ;  /* 0x0003100401007387 */ /* 0x000fe20000100a00 */
[----:B------:R0:W-:Y:S03]  /*4cf20*/  STL.64 [R1+0x318], R6 ;  /* 0x0003180601007387 */ /* 0x0001e60000100a00 */
[----:B0-----:R-:W2:Y:S01]  /*4cf30*/  LDL.LU.64 R6, [R1+0x6130] ;  /* 0x0061300001067983 */ /* 0x001ea20000300a00 */
[----:B------:R-:W3:Y:S02]  /*4cf40*/  LDL.LU.64 R14, [R1+0x6128] ;  /* 0x00612800010e7983 */ /* 0x000ee40000300a00 */
[----:B------:R-:W3:Y:S02]  /*4cf50*/  LDL.LU.64 R12, [R1+0x6120] ;  /* 0x00612000010c7983 */ /* 0x000ee40000300a00 */
[C---:B---3--:R-:W-:Y:S01]  /*4cf60*/  HMMA.16816.F32 R16, R20.reuse, R18, R12 ;  /* 0x000000121410723c */ /* 0x048fe2000000180c */
[----:B------:R-:W3:Y:S01]  /*4cf70*/  LDL.LU.64 R14, [R1+0x6118] ;  /* 0x00611800010e7983 */ /* 0x000ee20000300a00 */
[----:B------:R-:W3:Y:S11]  /*4cf80*/  LDL.LU.64 R12, [R1+0x6110] ;  /* 0x00611000010c7983 */ /* 0x000ef60000300a00 */
[----:B------:R-:W-:Y:S10]  /*4cf90*/  @!UPT UIADD3 URZ, URZ, URZ, URZ ;  /* 0x0000003f3f3ff290 */ /* 0x000ff4000fffe03f */
[----:B------:R0:W-:Y:S01]  /*4cfa0*/  STL.64 [R1+0x300], R16 ;  /* 0x0003001001007387 */ /* 0x0001e20000100a00 */
[----:B------:R1:W-:Y:S03]  /*4cfb0*/  STL.64 [R1+0x308], R18 ;  /* 0x0003081201007387 */ /* 0x0003e60000100a00 */
[----:B0-----:R-:W4:Y:S01]  /*4cfc0*/  LDL.LU R16, [R1+0x160] ;  /* 0x0001600001107983 */ /* 0x001f220000300800 */
[----:B------:R-:W4:Y:S02]  /*4cfd0*/  LDL.LU R17, [R1+0x164] ;  /* 0x0001640001117983 */ /* 0x000f240000300800 */
[----:B-1----:R-:W4:Y:S02]  /*4cfe0*/  LDL.LU R18, [R1+0x168] ;  /* 0x0001680001127983 */ /* 0x002f240000300800 */
[----:B------:R-:W4:Y:S02]  /*4cff0*/  LDL.LU R19, [R1+0x16c] ;  /* 0x00016c0001137983 */ /* 0x000f240000300800 */
[----:B--2---:R-:W-:Y:S01]  /*4d000*/  IMAD.MOV.U32 R4, RZ, RZ, R7 ;  /* 0x000000ffff047224 */ /* 0x004fe200078e0007 */
[C---:B---3--:R-:W-:Y:S01]  /*4d010*/  HMMA.16816.F32 R12, R20.reuse, R6, R12 ;  /* 0x00000006140c723c */ /* 0x048fe2000000180c */
[----:B----4-:R-:W-:Y:S01]  /*4d020*/  STL.64 [R1+0x60e0], R18 ;  /* 0x0060e01201007387 */ /* 0x010fe20000100a00 */
[----:B------:R0:W-:Y:S03]  /*4d030*/  STL.64 [R1+0x60d8], R16 ;  /* 0x0060d81001007387 */ /* 0x0001e60000100a00 */
[----:B0-----:R-:W2:Y:S01]  /*4d040*/  LDL.LU R16, [R1+0x170] ;  /* 0x0001700001107983 */ /* 0x001ea20000300800 */
[----:B------:R-:W2:Y:S02]  /*4d050*/  LDL.LU R17, [R1+0x174] ;  /* 0x0001740001117983 */ /* 0x000ea40000300800 */
[----:B------:R-:W2:Y:S02]  /*4d060*/  LDL.LU R18, [R1+0x178] ;  /* 0x0001780001127983 */ /* 0x000ea40000300800 */
[----:B------:R-:W2:Y:S11]  /*4d070*/  LDL.LU R19, [R1+0x17c] ;  /* 0x00017c0001137983 */ /* 0x000eb60000300800 */
[----:B------:R-:W-:Y:S02]  /*4d080*/  @!UPT UIADD3 URZ, URZ, URZ, URZ ;  /* 0x0000003f3f3ff290 */ /* 0x000fe4000fffe03f */
[----:B------:R0:W-:Y:S01]  /*4d090*/  STL.64 [R1+0x220], R12 ;  /* 0x0002200c01007387 */ /* 0x0001e20000100a00 */
[----:B------:R-:W-:Y:S02]  /*4d0a0*/  STL.64 [R1+0x228], R14 ;  /* 0x0002280e01007387 */ /* 0x000fe40000100a00 */
[----:B0-----:R-:W-:Y:S02]  /*4d0b0*/  IMAD.MOV.U32 R12, RZ, RZ, R6 ;  /* 0x000000ffff0c7224 */ /* 0x001fe400078e0006 */
[----:B------:R-:W3:Y:S01]  /*4d0c0*/  LDL.LU.64 R6, [R1+0x6108] ;  /* 0x0061080001067983 */ /* 0x000ee20000300a00 */
[----:B------:R-:W4:Y:S02]  /*4d0d0*/  LDL.LU R5, [R1+0x6100] ;  /* 0x0061000001057983 */ /* 0x000f240000300800 */
[----:B------:R0:W-:Y:S02]  /*4d0e0*/  STL [R1+0x60a0], R12 ;  /* 0x0060a00c01007387 */ /* 0x0001e40000100800 */
[----:B0-----:R-:W2:Y:S01]  /*4d0f0*/  LDL.LU R12, [R1+0x910] ;  /* 0x00091000010c7983 */ /* 0x001ea20000300800 */
[----:B------:R-:W2:Y:S02]  /*4d100*/  LDL.LU R13, [R1+0x914] ;  /* 0x00091400010d7983 */ /* 0x000ea40000300800 */
[----:B------:R-:W2:Y:S02]  /*4d110*/  LDL.LU R14, [R1+0x918] ;  /* 0x00091800010e7983 */ /* 0x000ea40000300800 */
[----:B------:R-:W2:Y:S01]  /*4d120*/  LDL.LU R15, [R1+0x91c] ;  /* 0x00091c00010f7983 */ /* 0x000ea20000300800 */
[----:B------:R-:W-:Y:S01]  /*4d130*/  HMMA.16816.F32 R8, R20, R26, R8 ;  /* 0x0000001a1408723c */ /* 0x000fe20000001808 */
[----:B--2---:R3:W-:Y:S01]  /*4d140*/  STL.64 [R1+0x60b0], R14 ;  /* 0x0060b00e01007387 */ /* 0x0047e20000100a00 */
[----:B------:R-:W-:Y:S02]  /*4d150*/  STL.64 [R1+0x60a8], R12 ;  /* 0x0060a80c01007387 */ /* 0x000fe40000100a00 */
[----:B---3--:R-:W-:-:S02]  /*4d160*/  IMAD.MOV.U32 R14, RZ, RZ, R6 ;  /* 0x000000ffff0e7224 */ /* 0x008fc400078e0006 */
[----:B------:R-:W-:Y:S01]  /*4d170*/  IMAD.MOV.U32 R15, RZ, RZ, R7 ;  /* 0x000000ffff0f7224 */ /* 0x000fe200078e0007 */
[----:B------:R-:W2:Y:S01]  /*4d180*/  LDL.LU R6, [R1+0x60fc] ;  /* 0x0060fc0001067983 */ /* 0x000ea20000300800 */
[----:B------:R-:W2:Y:S03]  /*4d190*/  LDL.LU R7, [R1+0x60f8] ;  /* 0x0060f80001077983 */ /* 0x000ea60000300800 */
[----:B------:R-:W-:Y:S11]  /*4d1a0*/  STL.64 [R1+0x60c0], R14 ;  /* 0x0060c00e01007387 */ /* 0x000ff60000100a00 */
[----:B------:R-:W-:Y:S01]  /*4d1b0*/  @!UPT UIADD3 URZ, URZ, URZ, URZ ;  /* 0x0000003f3f3ff290 */ /* 0x000fe2000fffe03f */
[----:B------:R-:W-:Y:S02]  /*4d1c0*/  STL.64 [R1+0x2f0], R8 ;  /* 0x0002f00801007387 */ /* 0x000fe40000100a00 */
[----:B------:R0:W-:Y:S02]  /*4d1d0*/  STL.64 [R1+0x2f8], R10 ;  /* 0x0002f80a01007387 */ /* 0x0001e40000100a00 */
[----:B0-----:R-:W3:Y:S01]  /*4d1e0*/  LDL.LU.64 R10, [R1+0x60f0] ;  /* 0x0060f000010a7983 */ /* 0x001ee20000300a00 */
[----:B------:R-:W2:Y:S02]  /*4d1f0*/  LDL.LU.64 R8, [R1+0x60e8] ;  /* 0x0060e80001087983 */ /* 0x000ea40000300a00 */
[----:B------:R-:W-:Y:S02]  /*4d200*/  STL.64 [R1+0x5fb8], R26 ;  /* 0x005fb81a01007387 */ /* 0x000fe40000100a00 */
[----:B------:R0:W-:Y:S02]  /*4d210*/  STL.64 [R1+0x60b8], R24 ;  /* 0x0060b81801007387 */ /* 0x0001e40000100a00 */
[----:B0-----:R-:W2:Y:S01]  /*4d220*/  LDL.LU R24, [R1+0x920] ;  /* 0x0009200001187983 */ /* 0x001ea20000300800 */
[----:B------:R-:W2:Y:S02]  /*4d230*/  LDL.LU R25, [R1+0x924] ;  /* 0x0009240001197983 */ /* 0x000ea40000300800 */
[----:B------:R-:W2:Y:S02]  /*4d240*/  LDL.LU R26, [R1+0x928] ;  /* 0x00092800011a7983 */ /* 0x000ea40000300800 */
[----:B------:R-:W2:Y:S01]  /*4d250*/  LDL.LU R27, [R1+0x92c] ;  /* 0x00092c00011b7983 */ /* 0x000ea20000300800 */
[C---:B---3--:R-:W-:Y:S01]  /*4d260*/  HMMA.16816.F32 R16, R20.reuse, R10, R16 ;  /* 0x0000000a1410723c */ /* 0x048fe20000001810 */
[----:B--2---:R-:W-:Y:S01]  /*4d270*/  STL.64 [R1+0x60d0], R26 ;  /* 0x0060d01a01007387 */ /* 0x004fe20000100a00 */
[----:B------:R0:W-:Y:S03]  /*4d280*/  STL.64 [R1+0x60c8], R24 ;  /* 0x0060c81801007387 */ /* 0x0001e60000100a00 */
        /* <DEDUP_REMOVED lines=8> */
[----:B------:R-:W3:Y:S02]  /*4d310*/  LDL.LU.64 R16, [R1+0x60d8] ;  /* 0x0060d80001107983 */ /* 0x000ee40000300a00 */
[----:B------:R-:W-:Y:S01]  /*4d320*/  STL.64 [R1+0x6048], R10 ;  /* 0x0060480a01007387 */ /* 0x000fe20000100a00 */
[----:B---3--:R-:W-:Y:S11]  /*4d330*/  HMMA.16816.F32 R16, R20, R6, R16 ;  /* 0x000000061410723c */ /* 0x008ff60000001810 */
[----:B------:R-:W-:Y:S11]  /*4d340*/  @!UPT UIADD3 URZ, URZ, URZ, URZ ;  /* 0x0000003f3f3ff290 */ /* 0x000ff6000fffe03f */
[----:B------:R-:W-:Y:S01]  /*4d350*/  @!UPT UIADD3 URZ, URZ, URZ, URZ ;  /* 0x0000003f3f3ff290 */ /* 0x000fe2000fffe03f */
[----:B------:R-:W-:Y:S01]  /*4d360*/  STL.64 [R1+0x2d0], R16 ;  /* 0x0002d01001007387 */ /* 0x000fe20000100a00 */
[----:B------:R-:W-:Y:S02]  /*4d370*/  STL.64 [R1+0x2d8], R18 ;  /* 0x0002d81201007387 */ /* 0x000fe40000100a00 */
[----:B------:R-:W0:Y:S02]  /*4d380*/  LDSM.16.MT88.4 R16, [R29+0x4080] ;  /* 0x004080001d10783b */ /* 0x000e240000004200 */
[----:B0-----:R0:W-:Y:S02]  /*4d390*/  STL.64 [R1+0x5ee0], R18 ;  /* 0x005ee01201007387 */ /* 0x0011e40000100a00 */
[----:B------:R-:W-:Y:S02]  /*4d3a0*/  STL.64 [R1+0x5ed8], R16 ;  /* 0x005ed81001007387 */ /* 0x000fe40000100a00 */
[----:B0-----:R-:W3:Y:S01]  /*4d3b0*/  LDL.64 R18, [R1+0xd8] ;  /* 0x0000d80001127983 */ /* 0x001ee20000100a00 */
[----:B------:R-:W-:-:S02]  /*4d3c0*/  IMAD.MOV.U32 R14, RZ, RZ, R28 ;  /* 0x000000ffff0e7224 */ /* 0x000fc400078e001c */
[----:B----4-:R-:W-:-:S07]  /*4d3d0*/  IMAD.MOV.U32 R15, RZ, RZ, R5 ;  /* 0x000000ffff0f7224 */ /* 0x010fce00078e0005 */
[C---:B--2---:R-:W-:Y:S01]  /*4d3e0*/  HMMA.16816.F32 R12, R20.reuse, R14, R24 ;  /* 0x0000000e140c723c */ /* 0x044fe20000001818 */
[----:B---3--:R0:W-:Y:S04]  /*4d3f0*/  STL.64 [R1+0x6020], R18 ;  /* 0x0060201201007387 */ /* 0x0081e80000100a00 */
        /* <DEDUP_REMOVED lines=8> */
[----:B------:R-:W3:Y:S11]  /*4d480*/  LDL.LU.64 R24, [R1+0x60b8] ;  /* 0x0060b80001187983 */ /* 0x000ef60000300a00 */
[----:B------:R-:W-:Y:S10]  /*4d490*/  @!UPT UIADD3 URZ, URZ, URZ, URZ ;  /* 0x0000003f3f3ff290 */ /* 0x000ff4000fffe03f */
        /* <DEDUP_REMOVED lines=8> */
[----:B------:R-:W-:Y:S03]  /*4d520*/  STL.64 [R1+0x988], R14 ;  /* 0x0009880e01007387 */ /* 0x000fe60000100a00 */
[----:B0-----:R-:W2:Y:S01]  /*4d530*/  LDL.LU R12, [R1+0x60a0] ;  /* 0x0060a000010c7983 */ /* 0x001ea20000300800 */
[----:B------:R-:W-:Y:S02]  /*4d540*/  IMAD.MOV.U32 R27, RZ, RZ, R4 ;  /* 0x000000ffff1b7224 */ /* 0x000fe400078e0004 */
[----:B--2---:R-:W-:-:S05]  /*4d550*/  IMAD.MOV.U32 R26, RZ, RZ, R12 ;  /* 0x000000ffff1a7224 */ /* 0x004fca00078e000c */
[----:B------:R0:W-:Y:S04]  /*4d560*/  STL.64 [R1+0x5fd0], R26 ;  /* 0x005fd01a01007387 */ /* 0x0001e80000100a00 */
[----:B0-----:R-:W2:Y:S01]  /*4d570*/  LDL.64 R26, [R1+0x18] ;  /* 0x00001800011a7983 */ /* 0x001ea20000100a00 */
[----:B------:R-:W-:Y:S02]  /*4d580*/  IMAD.MOV.U32 R5, RZ, RZ, R19 ;  /* 0x000000ffff057224 */ /* 0x000fe400078e0013 */
[----:B------:R-:W-:Y:S01]  /*4d590*/  IMAD.MOV.U32 R28, RZ, RZ, R18 ;  /* 0x000000ffff1c7224 */ /* 0x000fe200078e0012 */
[----:B--2---:R-:W-:Y:S01]  /*4d5a0*/  STL.64 [R1+0x5fe8], R26 ;  /* 0x005fe81a01007387 */ /* 0x004fe20000100a00 */
[----:B------:R-:W-:Y:S02]  /*4d5b0*/  STL.64 [R1+0x5fb0], R6 ;  /* 0x005fb00601007387 */ /* 0x000fe40000100a00 */
[----:B------:R0:W-:Y:S02]  /*4d5c0*/  STL [R1+0x5fa8], R5 ;  /* 0x005fa80501007387 */ /* 0x0001e40000100800 */
[----:B------:R-:W2:Y:S01]  /*4d5d0*/  LDL.LU R4, [R1+0x800] ;  /* 0x0008000001047983 */ /* 0x000ea20000300800 */
[----:B0-----:R-:W2:Y:S01]  /*4d5e0*/  LDL.LU R5, [R1+0x804] ;  /* 0x0008040001057983 */ /* 0x001ea20000300800 */
[----:B------:R-:W4:Y:S02]  /*4d5f0*/  LDL.LU R6, [R1+0x808] ;  /* 0x0008080001067983 */ /* 0x000f240000300800 */
[----:B------:R-:W4:Y:S02]  /*4d600*/  LDL.LU R7, [R1+0x80c] ;  /* 0x00080c0001077983 */ /* 0x000f240000300800 */
        /* <DEDUP_REMOVED lines=8> */
[----:B--2---:R0:W-:Y:S01]  /*4d690*/  STL.64 [R1+0x6030], R18 ;  /* 0x0060301201007387 */ /* 0x0041e20000100a00 */
[----:B------:R-:W-:Y:S02]  /*4d6a0*/  STL.64 [R1+0x6028], R16 ;  /* 0x0060281001007387 */ /* 0x000fe40000100a00 */
[----:B0-----:R-:W-:-:S02]  /*4d6b0*/  IMAD.MOV.U32 R19, RZ, RZ, R8 ;  /* 0x000000ffff137224 */ /* 0x001fc400078e0008 */
[----:B------:R-:W-:Y:S01]  /*4d6c0*/  IMAD.MOV.U32 R18, RZ, RZ, R9 ;  /* 0x000000ffff127224 */ /* 0x000fe200078e0009 */
[----:B------:R-:W2:Y:S01]  /*4d6d0*/  LDL.LU R8, [R1+0x8d0] ;  /* 0x0008d00001087983 */ /* 0x000ea20000300800 */
[----:B------:R-:W2:Y:S02]  /*4d6e0*/  LDL.LU R9, [R1+0x8d4] ;  /* 0x0008d40001097983 */ /* 0x000ea40000300800 */
[----:B------:R-:W2:Y:S02]  /*4d6f0*/  LDL.LU R10, [R1+0x8d8] ;  /* 0x0008d800010a7983 */ /* 0x000ea40000300800 */
[----:B------:R-:W2:Y:S02]  /*4d700*/  LDL.LU R11, [R1+0x8dc] ;  /* 0x0008dc00010b7983 */ /* 0x000ea40000300800 */
[----:B--2---:R0:W-:Y:S01]  /*4d710*/  STL.64 [R1+0x6058], R10 ;  /* 0x0060580a01007387 */ /* 0x0041e20000100a00 */
[----:B------:R-:W-:Y:S02]  /*4d720*/  STL.64 [R1+0x6050], R8 ;  /* 0x0060500801007387 */ /* 0x000fe40000100a00 */
[----:B0-----:R-:W-:-:S02]  /*4d730*/  IMAD.MOV.U32 R10, RZ, RZ, R3 ;  /* 0x000000ffff0a7224 */ /* 0x001fc400078e0003 */
[----:B---3--:R-:W-:Y:S01]  /*4d740*/  IMAD.MOV.U32 R11, RZ, RZ, R24 ;  /* 0x000000ffff0b7224 */ /* 0x008fe200078e0018 */
[----:B------:R-:W2:Y:S01]  /*4d750*/  LDL.LU R3, [R1+0x609c] ;  /* 0x00609c0001037983 */ /* 0x000ea20000300800 */
[----:B------:R-:W3:Y:S03]  /*4d760*/  LDL.LU R24, [R1+0x6098] ;  /* 0x0060980001187983 */ /* 0x000ee60000300800 */
[----:B------:R0:W-:Y:S04]  /*4d770*/  STL.64 [R1+0x6068], R10 ;  /* 0x0060680a01007387 */ /* 0x0001e80000100a00 */
[----:B0-----:R-:W2:Y:S01]  /*4d780*/  LDL R10, [R1+0x128] ;  /* 0x00012800010a7983 */ /* 0x001ea20000100800 */
[----:B------:R-:W-:-:S05]  /*4d790*/  IMAD.MOV.U32 R11, RZ, RZ, R25 ;  /* 0x000000ffff0b7224 */ /* 0x000fca00078e0019 */
[----:B--2---:R-:W-:Y:S01]  /*4d7a0*/  STL.64 [R1+0x6080], R10 ;  /* 0x0060800a01007387 */ /* 0x004fe20000100a00 */
[----:B------:R0:W-:Y:S03]  /*4d7b0*/  STL.64 [R1+0x6040], R18 ;  /* 0x0060401201007387 */ /* 0x0001e60000100a00 */
[----:B0-----:R-:W2:Y:S04]  /*4d7c0*/  LDL.64 R18, [R1+0x108] ;  /* 0x0001080001127983 */ /* 0x001ea80000100a00 */
[----:B--2---:R0:W-:Y:S01]  /*4d7d0*/  STL.64 [R1+0x6060], R18 ;  /* 0x0060601201007387 */ /* 0x0041e20000100a00 */
[----:B------:R-:W2:Y:S02]  /*4d7e0*/  LDL.LU R16, [R1+0x8e0] ;  /* 0x0008e00001107983 */ /* 0x000ea40000300800 */
[----:B------:R-:W2:Y:S01]  /*4d7f0*/  LDL.LU R17, [R1+0x8e4] ;  /* 0x0008e40001117983 */ /* 0x000ea20000300800 */
[----:B0-----:R-:W2:Y:S01]  /*4d800*/  LDL.LU R18, [R1+0x8e8] ;  /* 0x0008e80001127983 */ /* 0x001ea20000300800 */
[----:B------:R-:W2:Y:S03]  /*4d810*/  LDL.LU R19, [R1+0x8ec] ;  /* 0x0008ec0001137983 */ /* 0x000ea60000300800 */
[----:B--2---:R-:W-:Y:S01]  /*4d820*/  STL.64 [R1+0x6078], R18 ;  /* 0x0060781201007387 */ /* 0x004fe20000100a00 */
[----:B------:R0:W-:Y:S03]  /*4d830*/  STL.64 [R1+0x6070], R16 ;  /* 0x0060701001007387 */ /* 0x0001e60000100a00 */
        /* <DEDUP_REMOVED lines=11> */
[----:B------:R1:W-:Y:S03]  /*4d8f0*/  STL.64 [R1+0x6010], R12 ;  /* 0x0060100c01007387 */ /* 0x0003e60000100a00 */
[----:B0-----:R-:W2:Y:S04]  /*4d900*/  LDL.64 R14, [R1+0xe8] ;  /* 0x0000e800010e7983 */ /* 0x001ea80000100a00 */
[----:B--2---:R0:W-:Y:S01]  /*4d910*/  STL.64 [R1+0x6038], R14 ;  /* 0x0060380e01007387 */ /* 0x0041e20000100a00 */
[----:B-1----:R-:W2:Y:S02]  /*4d920*/  LDL.LU R12, [R1+0x8c0] ;  /* 0x0008c000010c7983 */ /* 0x002ea40000300800 */
[----:B------:R-:W2:Y:S01]  /*4d930*/  LDL.LU R13, [R1+0x8c4] ;  /* 0x0008c400010d7983 */ /* 0x000ea20000300800 */
[----:B0-----:R-:W2:Y:S01]  /*4d940*/  LDL.LU R14, [R1+0x8c8] ;  /* 0x0008c800010e7983 */ /* 0x001ea20000300800 */
[----:B------:R-:W2:Y:S02]  /*4d950*/  LDL.LU R15, [R1+0x8cc] ;  /* 0x0008cc00010f7983 */ /* 0x000ea40000300800 */
[----:B----4-:R-:W-:Y:S02]  /*4d960*/  STL.64 [R1+0x5fc8], R6 ;  /* 0x005fc80601007387 */ /* 0x010fe40000100a00 */
[----:B------:R0:W-:Y:S02]  /*4d970*/  STL.64 [R1+0x5fc0], R4 ;  /* 0x005fc00401007387 */ /* 0x0001e40000100a00 */
[----:B0-----:R-:W4:Y:S01]  /*4d980*/  LDL.LU R4, [R1+0x810] ;  /* 0x0008100001047983 */ /* 0x001f220000300800 */
[----:B------:R-:W4:Y:S02]  /*4d990*/  LDL.LU R5, [R1+0x814] ;  /* 0x0008140001057983 */ /* 0x000f240000300800 */
[----:B------:R-:W2:Y:S02]  /*4d9a0*/  LDL.LU R6, [R1+0x818] ;  /* 0x0008180001067983 */ /* 0x000ea40000300800 */
[----:B------:R-:W2:Y:S02]  /*4d9b0*/  LDL.LU R7, [R1+0x81c] ;  /* 0x00081c0001077983 */ /* 0x000ea40000300800 */
[----:B---3--:R-:W-:-:S02]  /*4d9c0*/  IMAD.MOV.U32 R10, RZ, RZ, R24 ;  /* 0x000000ffff0a7224 */ /* 0x008fc400078e0018 */
[----:B------:R-:W-:-:S07]  /*4d9d0*/  IMAD.MOV.U32 R11, RZ, RZ, R3 ;  /* 0x000000ffff0b7224 */ /* 0x000fce00078e0003 */
[C---:B------:R-:W-:Y:S01]  /*4d9e0*/  HMMA.16816.F32 R8, R20.reuse, R10, R16 ;  /* 0x0000000a1408723c */ /* 0x040fe20000001810 */
[----:B--2---:R-:W-:Y:S01]  /*4d9f0*/  STL.64 [R1+0x5fe0], R6 ;  /* 0x005fe00601007387 */ /* 0x004fe20000100a00 */
        /* <DEDUP_REMOVED lines=33> */
[----:B------:R0:W-:Y:S01]  /*4dc10*/  STL.64 [R1+0x940], R8 ;  /* 0x0009400801007387 */ /* 0x0001e20000100a00 */
[----:B------:R1:W-:Y:S02]  /*4dc20*/  STL.64 [R1+0x948], R10 ;  /* 0x0009480a01007387 */ /* 0x0003e40000100a00 */
[----:B0-----:R-:W-:Y:S01]  /*4dc30*/  IMAD.MOV.U32 R9, RZ, RZ, R18 ;  /* 0x000000ffff097224 */ /* 0x001fe200078e0012 */
[----:B-1----:R-:W3:Y:S01]  /*4dc40*/  LDL.LU.64 R10, [R1+0x6048] ;  /* 0x00604800010a7983 */ /* 0x002ee20000300a00 */
[----:B------:R-:W-:Y:S02]  /*4dc50*/  IMAD.MOV.U32 R8, RZ, RZ, R19 ;  /* 0x000000ffff087224 */ /* 0x000fe400078e0013 */
        /* <DEDUP_REMOVED lines=8> */
[----:B----4-:R-:W-:Y:S11]  /*4dce0*/  HMMA.16816.F32 R16, R20, R14, R16 ;  /* 0x0000000e1410723c */ /* 0x010ff60000001810 */
[----:B------:R-:W-:Y:S11]  /*4dcf0*/  @!UPT UIADD3 URZ, URZ, URZ, URZ ;  /* 0x0000003f3f3ff290 */ /* 0x000ff6000fffe03f */
[----:B------:R-:W-:Y:S01]  /*4dd00*/  @!UPT UIADD3 URZ, URZ, URZ, URZ ;  /* 0x0000003f3f3ff290 */ /* 0x000fe2000fffe03f */
[----:B------:R0:W-:Y:S01]  /*4dd10*/  STL.64 [R1+0x920], R16 ;  /* 0x0009201001007387 */ /* 0x0001e20000100a00 */
[----:B------:R1:W-:Y:S02]  /*4dd20*/  STL.64 [R1+0x928], R18 ;  /* 0x0009281201007387 */ /* 0x0003e40000100a00 */
[----:B0-----:R-:W-:Y:S01]  /*4dd30*/  IMAD.MOV.U32 R17, RZ, RZ, R14 ;  /* 0x000000ffff117224 */ /* 0x001fe200078e000e */
[----:B-1----:R-:W4:Y:S01]  /*4dd40*/  LDL.LU.64 R18, [R1+0x6020] ;  /* 0x0060200001127983 */ /* 0x002f220000300a00 */
[----:B------:R-:W-:Y:S02]  /*4dd50*/  IMAD.MOV.U32 R16, RZ, RZ, R15 ;  /* 0x000000ffff107224 */ /* 0x000fe400078e000f */
[----:B------:R-:W4:Y:S02]  /*4dd60*/  LDL.LU.64 R14, [R1+0x6018] ;  /* 0x00601800010e7983 */ /* 0x000f240000300a00 */
[----:B------:R-:W4:Y:S02]  /*4dd70*/  LDL.LU.64 R12, [R1+0x6010] ;  /* 0x00601000010c7983 */ /* 0x000f240000300a00 */
[----:B------:R-:W-:-:S02]  /*4dd80*/  IMAD.MOV.U32 R26, RZ, RZ, R2 ;  /* 0x000000ffff1a7224 */ /* 0x000fc400078e0002 */
[----:B------:R-:W-:Y:S01]  /*4dd90*/  IMAD.MOV.U32 R27, RZ, RZ, R0 ;  /* 0x000000ffff1b7224 */ /* 0x000fe200078e0000 */
[----:B----4-:R-:W-:Y:S01]  /*4dda0*/  HMMA.16816.F32 R20, R20, R18, R12 ;  /* 0x000000121414723c */ /* 0x010fe2000000180c */
[----:B------:R-:W2:Y:S01]  /*4ddb0*/  LDL.LU.64 R14, [R1+0x6008] ;  /* 0x00600800010e7983 */ /* 0x000ea20000300a00 */
        /* <DEDUP_REMOVED lines=37> */
[C---:B---3--:R-:W-:Y:S08]  /*4e010*/  HMMA.16816.F32 R16, R12.reuse, R10, R16 ;  /* 0x0000000a0c10723c */ /* 0x048ff00000001810 */
[C---:B--2---:R-:W-:Y:S11]  /*4e020*/  HMMA.16816.F32 R4, R12.reuse, R26, R4 ;  /* 0x0000001a0c04723c */ /* 0x044ff60000001804 */
[----:B------:R-:W-:Y:S11]  /*4e030*/  @!UPT UIADD3 URZ, URZ, URZ, URZ ;  /* 0x0000003f3f3ff290 */ /* 0x000ff6000fffe03f */
[----:B------:R-:W-:Y:S01]  /*4e040*/  @!UPT UIADD3 URZ, URZ, URZ, URZ ;  /* 0x0000003f3f3ff290 */ /* 0x000fe2000fffe03f */
[----:B------:R-:W-:Y:S01]  /*4e050*/  STL.64 [R1+0xdf0], R4 ;  /* 0x000df00401007387 */ /* 0x000fe20000100a00 */
[----:B------:R0:W-:Y:S03]  /*4e060*/  STL.64 [R1+0xdf8], R6 ;  /* 0x000df80601007387 */ /* 0x0001e60000100a00 */
[----:B0-----:R-:W4:Y:S01]  /*4e070*/  LDL.LU.64 R6, [R1+0x5fb0] ;  /* 0x005fb00001067983 */ /* 0x001f220000300a00 */
[----:B------:R-:W2:Y:S02]  /*4e080*/  LDL.LU R5, [R1+0x5fa8] ;  /* 0x005fa80001057983 */ /* 0x000ea40000300800 */
[----:B------:R-:W-:Y:S02]  /*4e090*/  STL.64 [R1+0x5f40], R26 ;  /* 0x005f401a01007387 */ /* 0x000fe40000100a00 */
[----:B------:R-:W-:Y:S01]  /*4e0a0*/  STL [R1+0x5ebc], R10 ;  /* 0x005ebc0a01007387 */ /* 0x000fe20000100800 */
[----:B------:R-:W-:Y:S01]  /*4e0b0*/  STL [R1+0x5e90], R11 ;  /* 0x005e900b01007387 */ /* 0x000fe20000100800 */
[----:B------:R-:W-:Y:S02]  /*4e0c0*/  STL.64 [R1+0xde0], R16 ;  /* 0x000de01001007387 */ /* 0x000fe40000100a00 */
[----:B------:R-:W-:Y:S02]  /*4e0d0*/  STL.64 [R1+0xde8], R18 ;  /* 0x000de81201007387 */ /* 0x000fe40000100a00 */
[----:B------:R4:W-:Y:S02]  /*4e0e0*/  STL.64 [R1+0x5f80], R8 ;  /* 0x005f800801007387 */ /* 0x0009e40000100a00 */
[C---:B----4-:R-:W-:Y:S01]  /*4e0f0*/  HMMA.16816.F32 R8, R12.reuse, R6, R20 ;  /* 0x000000060c08723c */ /* 0x050fe20000001814 */
[----:B------:R-:W-:Y:S01]  /*4e100*/  STL.64 [R1+0x5fa0], R6 ;  /* 0x005fa00601007387 */ /* 0x000fe20000100a00 */
[----:B--2---:R0:W-:Y:S03]  /*4e110*/  STL [R1+0x5f98], R5 ;  /* 0x005f980501007387 */ /* 0x0041e60000100800 */
[----:B------:R-:W1:Y:S11]  /*4e120*/  LDSM.16.MT88.4 R20, [R29+0x4100] ;  /* 0x004100001d14783b */ /* 0x000e760000004200 */
[----:B------:R-:W-:Y:S07]  /*4e130*/  @!UPT UIADD3 URZ, URZ, URZ, URZ ;  /* 0x0000003f3f3ff290 */ /* 0x000fee000fffe03f */
[----:B------:R2:W-:Y:S01]  /*4e140*/  STL.64 [R1+0xdd0], R8 ;  /* 0x000dd00801007387 */ /* 0x0005e20000100a00 */
[----:B------:R3:W-:Y:S02]  /*4e150*/  STL.64 [R1+0xdd8], R10 ;  /* 0x000dd80a01007387 */ /* 0x0007e40000100a00 */
[----:B------:R-:W4:Y:S02]  /*4e160*/  LDL.64 R26, [R1+0x128] ;  /* 0x00012800011a7983 */ /* 0x000f240000100a00 */
[----:B----4-:R-:W-:Y:S01]  /*4e170*/  STL.64 [R1+0x5f58], R26 ;  /* 0x005f581a01007387 */ /* 0x010fe20000100a00 */
[----:B------:R-:W4:Y:S02]  /*4e180*/  LDL.LU R16, [R1+0xf70] ;  /* 0x000f700001107983 */ /* 0x000f240000300800 */
[----:B------:R-:W4:Y:S02]  /*4e190*/  LDL.LU R17, [R1+0xf74] ;  /* 0x000f740001117983 */ /* 0x000f240000300800 */
[----:B------:R-:W4:Y:S01]  /*4e1a0*/  LDL.LU R18, [R1+0xf78] ;  /* 0x000f780001127983 */ /* 0x000f220000300800 */
[----:B------:R-:W4:Y:S01]  /*4e1b0*/  LDL.LU R19, [R1+0xf7c] ;  /* 0x000f7c0001137983 */ /* 0x000f220000300800 */
[----:B------:R-:W4:Y:S02]  /*4e1c0*/  LDL.LU R4, [R1+0xfc0] ;  /* 0x000fc00001047983 */ /* 0x000f240000300800 */
[----:B0-----:R-:W4:Y:S02]  /*4e1d0*/  LDL.LU R5, [R1+0xfc4] ;  /* 0x000fc40001057983 */ /* 0x001f240000300800 */
[----:B------:R-:W4:Y:S01]  /*4e1e0*/  LDL.LU R6, [R1+0xfc8] ;  /* 0x000fc80001067983 */ /* 0x000f220000300800 */
[----:B------:R-:W4:Y:S01]  /*4e1f0*/  LDL.LU R7, [R1+0xfcc] ;  /* 0x000fcc0001077983 */ /* 0x000f220000300800 */
[----:B--2---:R-:W2:Y:S02]  /*4e200*/  LDL.LU R8, [R1+0xfb0] ;  /* 0x000fb00001087983 */ /* 0x004ea40000300800 */
[----:B------:R-:W2:Y:S02]  /*4e210*/  LDL.LU R9, [R1+0xfb4] ;  /* 0x000fb40001097983 */ /* 0x000ea40000300800 */
[----:B---3--:R-:W3:Y:S01]  /*4e220*/  LDL.LU R10, [R1+0xfb8] ;  /* 0x000fb800010a7983 */ /* 0x008ee20000300800 */
[----:B------:R-:W3:Y:S04]  /*4e230*/  LDL.LU R11, [R1+0xfbc] ;  /* 0x000fbc00010b7983 */ /* 0x000ee80000300800 */
[----:B---3--:R0:W-:Y:S01]  /*4e240*/  STL.64 [R1+0x5f90], R10 ;  /* 0x005f900a01007387 */ /* 0x0081e20000100a00 */
[----:B--2---:R-:W-:Y:S03]  /*4e250*/  STL.64 [R1+0x5f88], R8 ;  /* 0x005f880801007387 */ /* 0x004fe60000100a00 */
[----:B0-----:R-:W4:Y:S01]  /*4e260*/  LDL.64 R10, [R1+0x38] ;  /* 0x00003800010a7983 */ /* 0x001f220000100a00 */
[----:B------:R-:W2:Y:S02]  /*4e270*/  LDL.LU R24, [R1+0xf90] ;  /* 0x000f900001187983 */ /* 0x000ea40000300800 */
[----:B------:R-:W2:Y:S02]  /*4e280*/  LDL.LU R25, [R1+0xf94] ;  /* 0x000f940001197983 */ /* 0x000ea40000300800 */
[----:B------:R-:W3:Y:S01]  /*4e290*/  LDL.LU R26, [R1+0xf98] ;  /* 0x000f9800011a7983 */ /* 0x000ee20000300800 */
[----:B------:R-:W3:Y:S04]  /*4e2a0*/  LDL.LU R27, [R1+0xf9c] ;  /* 0x000f9c00011b7983 */ /* 0x000ee80000300800 */
[----:B---3--:R-:W-:Y:S01]  /*4e2b0*/  STL.64 [R1+0x5f68], R26 ;  /* 0x005f681a01007387 */ /* 0x008fe20000100a00 */
[----:B--2---:R0:W-:Y:S03]  /*4e2c0*/  STL.64 [R1+0x5f60], R24 ;  /* 0x005f601801007387 */ /* 0x0041e60000100a00 */
[----:B0-----:R-:W2:Y:S01]  /*4e2d0*/  LDL.LU R24, [R1+0xfa0] ;  /* 0x000fa00001187983 */ /* 0x001ea20000300800 */
[----:B------:R-:W2:Y:S02]  /*4e2e0*/  LDL.LU R25, [R1+0xfa4] ;  /* 0x000fa40001197983 */ /* 0x000ea40000300800 */
[----:B------:R-:W3:Y:S02]  /*4e2f0*/  LDL.LU R26, [R1+0xfa8] ;  /* 0x000fa800011a7983 */ /* 0x000ee40000300800 */
[----:B------:R-:W3:Y:S01]  /*4e300*/  LDL.LU R27, [R1+0xfac] ;  /* 0x000fac00011b7983 */ /* 0x000ee20000300800 */
[C---:B----4-:R-:W-:Y:S01]  /*4e310*/  HMMA.16816.F32 R4, R12.reuse, R10, R4 ;  /* 0x0000000a0c04723c */ /* 0x050fe20000001804 */
[----:B------:R-:W-:Y:S01]  /*4e320*/  IMAD.MOV.U32 R3, RZ, RZ, R11 ;  /* 0x000000ffff037224 */ /* 0x000fe200078e000b */
[----:B---3--:R0:W-:Y:S01]  /*4e330*/  STL.64 [R1+0x5f78], R26 ;  /* 0x005f781a01007387 */ /* 0x0081e20000100a00 */
[----:B--2---:R-:W-:Y:S03]  /*4e340*/  STL.64 [R1+0x5f70], R24 ;  /* 0x005f701801007387 */ /* 0x004fe60000100a00 */
[----:B0-----:R-:W2:Y:S01]  /*4e350*/  LDL.64 R26, [R1+0x158] ;  /* 0x00015800011a7983 */ /* 0x001ea20000100a00 */
[----:B------:R-:W-:Y:S02]  /*4e360*/  STL.64 [R1+0x5f50], R18 ;  /* 0x005f501201007387 */ /* 0x000fe40000100a00 */
[----:B------:R0:W-:Y:S02]  /*4e370*/  STL.64 [R1+0x5f48], R16 ;  /* 0x005f481001007387 */ /* 0x0001e40000100a00 */
[----:B0-----:R-:W3:Y:S01]  /*4e380*/  LDL.LU R16, [R1+0xf80] ;  /* 0x000f800001107983 */ /* 0x001ee20000300800 */
[----:B------:R-:W3:Y:S02]  /*4e390*/  LDL.LU R17, [R1+0xf84] ;  /* 0x000f840001117983 */ /* 0x000ee40000300800 */
[----:B------:R-:W3:Y:S02]  /*4e3a0*/  LDL.LU R18, [R1+0xf88] ;  /* 0x000f880001127983 */ /* 0x000ee40000300800 */
[----:B------:R-:W3:Y:S01]  /*4e3b0*/  LDL.LU R19, [R1+0xf8c] ;  /* 0x000f8c0001137983 */ /* 0x000ee20000300800 */
[----:B------:R-:W-:Y:S01]  /*4e3c0*/  STL [R1+0x5ec0], R29 ;  /* 0x005ec01d01007387 */ /* 0x000fe20000100800 */
[----:B-1----:R0:W-:Y:S02]  /*4e3d0*/  STL.64 [R1+0x5dd0], R22 ;  /* 0x005dd01601007387 */ /* 0x0021e40000100a00 */
[----:B------:R-:W-:Y:S01]  /*4e3e0*/  STL.64 [R1+0x5dc8], R20 ;  /* 0x005dc81401007387 */ /* 0x000fe20000100a00 */
[----:B0-----:R-:W4:Y:S02]  /*4e3f0*/  LDL.64 R22, [R1+0x118] ;  /* 0x0001180001167983 */ /* 0x001f240000100a00 */
[----:B------:R0:W-:Y:S02]  /*4e400*/  STL.64 [R1+0x15f0], R4 ;  /* 0x0015f00401007387 */ /* 0x0001e40000100a00 */
[----:B------:R1:W-:Y:S02]  /*4e410*/  STL.64 [R1+0x15f8], R6 ;  /* 0x0015f80601007387 */ /* 0x0003e40000100a00 */
[----:B0-----:R-:W-:Y:S01]  /*4e420*/  IMAD.MOV.U32 R4, RZ, RZ, R10 ;  /* 0x000000ffff047224 */ /* 0x001fe200078e000a */
[----:B-1----:R-:W2:Y:S01]  /*4e430*/  LDL.LU.64 R6, [R1+0x5fa0] ;  /* 0x005fa00001067983 */ /* 0x002ea20000300a00 */
[----:B------:R-:W2:Y:S02]  /*4e440*/  LDL.LU R5, [R1+0x5f98] ;  /* 0x005f980001057983 */ /* 0x000ea40000300800 */
[----:B------:R-:W2:Y:S02]  /*4e450*/  LDL.LU.64 R10, [R1+0x5f90] ;  /* 0x005f9000010a7983 */ /* 0x000ea40000300a00 */
[----:B------:R-:W2:Y:S02]  /*4e460*/  LDL.LU.64 R8, [R1+0x5f88] ;  /* 0x005f880001087983 */ /* 0x000ea40000300a00 */
[----:B--2---:R-:W-:Y:S01]  /*4e470*/  HMMA.16816.F32 R8, R12, R26, R8 ;  /* 0x0000001a0c08723c */ /* 0x004fe20000001808 */
[----:B------:R0:W-:Y:S01]  /*4e480*/  STL.64 [R1+0x5f18], R6 ;  /* 0x005f180601007387 */ /* 0x0001e20000100a00 */
[----:B------:R-:W-:Y:S02]  /*4e490*/  STL [R1+0x5f10], R4 ;  /* 0x005f100401007387 */ /* 0x000fe40000100800 */
[----:B------:R-:W-:Y:S02]  /*4e4a0*/  STL [R1+0x5ec4], R3 ;  /* 0x005ec40301007387 */ /* 0x000fe40000100800 */
[----:B0-----:R-:W-:-:S02]  /*4e4b0*/  IMAD.MOV.U32 R6, RZ, RZ, R28 ;  /* 0x000000ffff067224 */ /* 0x001fc400078e001c */
[----:B------:R-:W-:Y:S11]  /*4e4c0*/  IMAD.MOV.U32 R28, RZ, RZ, R27 ;  /* 0x000000ffff1c7224 */ /* 0x000ff600078e001b */
[----:B------:R-:W-:Y:S04]  /*4e4d0*/  @!UPT UIADD3 URZ, URZ, URZ, URZ ;  /* 0x0000003f3f3ff290 */ /* 0x000fe8000fffe03f */
[----:B------:R0:W-:Y:S01]  /*4e4e0*/  STL.64 [R1+0x15e0], R8 ;  /* 0x0015e00801007387 */ /* 0x0001e20000100a00 */
[----:B------:R1:W-:Y:S03]  /*4e4f0*/  STL.64 [R1+0x15e8], R10 ;  /* 0x0015e80a01007387 */ /* 0x0003e60000100a00 */
[----:B0-----:R-:W2:Y:S01]  /*4e500*/  LDL.LU.64 R8, [R1+0x5f80] ;  /* 0x005f800001087983 */ /* 0x001ea20000300a00 */
[----:B-1----:R-:W-:Y:S02]  /*4e510*/  IMAD.MOV.U32 R11, RZ, RZ, R26 ;  /* 0x000000ffff0b7224 */ /* 0x002fe400078e001a */
[----:B------:R-:W2:Y:S02]  /*4e520*/  LDL.LU.64 R26, [R1+0x5f78] ;  /* 0x005f7800011a7983 */ /* 0x000ea40000300a00 */
[----:B------:R-:W2:Y:S02]  /*4e530*/  LDL.LU.64 R24, [R1+0x5f70] ;  /* 0x005f700001187983 */ /* 0x000ea40000300a00 */
[----:B------:R-:W-:Y:S01]  /*4e540*/  IMAD.MOV.U32 R7, RZ, RZ, R5 ;  /* 0x000000ffff077224 */ /* 0x000fe200078e0005 */
[----:B------:R0:W-:Y:S04]  /*4e550*/  STL [R1+0x5ec8], R11 ;  /* 0x005ec80b01007387 */ /* 0x0001e80000100800 */
[----:B0-----:R-:W3:Y:S02]  /*4e560*/  LDL.64 R10, [R1+0x138] ;  /* 0x00013800010a7983 */ /* 0x001ee40000100a00 */
[C---:B--2---:R-:W-:Y:S02]  /*4e570*/  HMMA.16816.F32 R4, R12.reuse, R6, R24 ;  /* 0x000000060c04723c */ /* 0x044fe40000001818 */
[----:B------:R-:W3:Y:S01]  /*4e580*/  LDL.LU.64 R26, [R1+0x5f68] ;  /* 0x005f6800011a7983 */ /* 0x000ee20000300a00 */
[----:B------:R-:W3:Y:S11]  /*4e590*/  LDL.LU.64 R24, [R1+0x5f60] ;  /* 0x005f600001187983 */ /* 0x000ef60000300a00 */
[----:B------:R-:W-:Y:S09]  /*4e5a0*/  @!UPT UIADD3 URZ, URZ, URZ, URZ ;  /* 0x0000003f3f3ff290 */ /* 0x000ff2000fffe03f */
[----:B------:R0:W-:Y:S01]  /*4e5b0*/  STL.64 [R1+0x15d0], R4 ;  /* 0x0015d00401007387 */ /* 0x0001e20000100a00 */
[----:B------:R1:W-:Y:S03]  /*4e5c0*/  STL.64 [R1+0x15d8], R6 ;  /* 0x0015d80601007387 */ /* 0x0003e60000100a00 */
[----:B0-----:R-:W2:Y:S01]  /*4e5d0*/  LDL.LU R4, [R1+0xf50] ;  /* 0x000f500001047983 */ /* 0x001ea20000300800 */
[----:B------:R-:W2:Y:S02]  /*4e5e0*/  LDL.LU R5, [R1+0xf54] ;  /* 0x000f540001057983 */ /* 0x000ea40000300800 */
[----:B-1----:R-:W2:Y:S02]  /*4e5f0*/  LDL.LU R6, [R1+0xf58] ;  /* 0x000f580001067983 */ /* 0x002ea40000300800 */
[----:B------:R-:W2:Y:S01]  /*4e600*/  LDL.LU R7, [R1+0xf5c] ;  /* 0x000f5c0001077983 */ /* 0x000ea20000300800 */
[C---:B---3--:R-:W-:Y:S01]  /*4e610*/  HMMA.16816.F32 R24, R12.reuse, R10, R24 ;  /* 0x0000000a0c18723c */ /* 0x048fe20000001818 */
[----:B--2---:R-:W-:Y:S01]  /*4e620*/  STL.64 [R1+0x5f28], R6 ;  /* 0x005f280601007387 */ /* 0x004fe20000100a00 */
[----:B------:R-:W-:Y:S11]  /*4e630*/  STL.64 [R1+0x5f20], R4 ;  /* 0x005f200401007387 */ /* 0x000ff60000100a00 */
[----:B------:R-:W-:Y:S10]  /*4e640*/  @!UPT UIADD3 URZ, URZ, URZ, URZ ;  /* 0x0000003f3f3ff290 */ /* 0x000ff4000fffe03f */
[----:B------:R-:W-:Y:S02]  /*4e650*/  STL.64 [R1+0x15c0], R24 ;  /* 0x0015c01801007387 */ /* 0x000fe40000100a00 */
[----:B------:R0:W-:Y:S02]  /*4e660*/  STL.64 [R1+0x15c8], R26 ;  /* 0x0015c81a01007387 */ /* 0x0001e40000100a00 */
[----:B0-----:R-:W2:Y:S02]  /*4e670*/  LDL.LU.64 R26, [R1+0x5f58] ;  /* 0x005f5800011a7983 */ /* 0x001ea40000300a00 */
        /* <DEDUP_REMOVED lines=10> */
[----:B------:R-:W-:Y:S02]  /*4e720*/  IMAD.MOV.U32 R3, RZ, RZ, R27 ;  /* 0x000000ffff037224 */ /* 0x000fe400078e001b */
[----:B------:R-:W-:Y:S01]  /*4e730*/  IMAD.MOV.U32 R7, RZ, RZ, R8 ;  /* 0x000000ffff077224 */ /* 0x000fe200078e0008 */
[----:B------:R-:W3:Y:S01]  /*4e740*/  LDL.LU.64 R26, [R1+0x5f40] ;  /* 0x005f4000011a7983 */ /* 0x000ee20000300a00 */
[----:B------:R0:W-:Y:S02]  /*4e750*/  STL.64 [R1+0x5f30], R10 ;  /* 0x005f300a01007387 */ /* 0x0001e40000100a00 */
[----:B------:R-:W-:Y:S02]  /*4e760*/  IMAD.MOV.U32 R6, RZ, RZ, R9 ;  /* 0x000000ffff067224 */ /* 0x000fe400078e0009 */
[----:B------:R-:W3:Y:S01]  /*4e770*/  LDL.LU R8, [R1+0xf60] ;  /* 0x000f600001087983 */ /* 0x000ee20000300800 */
[----:B------:R-:W3:Y:S01]  /*4e780*/  LDL.LU R9, [R1+0xf64] ;  /* 0x000f640001097983 */ /* 0x000ee20000300800 */
[----:B----4-:R-:W-:-:S02]  /*4e790*/  IMAD.MOV.U32 R25, RZ, RZ, R22 ;  /* 0x000000ffff197224 */ /* 0x010fc400078e0016 */
[----:B------:R-:W-:Y:S01]  /*4e7a0*/  IMAD.MOV.U32 R24, RZ, RZ, R23 ;  /* 0x000000ffff187224 */ /* 0x000fe200078e0017 */
[----:B0-----:R-:W3:Y:S01]  /*4e7b0*/  LDL.LU R10, [R1+0xf68] ;  /* 0x000f6800010a7983 */ /* 0x001ee20000300800 */
[----:B------:R-:W3:Y:S01]  /*4e7c0*/  LDL.LU R11, [R1+0xf6c] ;  /* 0x000f6c00010b7983 */ /* 0x000ee20000300800 */
[C---:B--2---:R-:W-:Y:S11]  /*4e7d0*/  HMMA.16816.F32 R16, R12.reuse, R22, R16 ;  /* 0x000000160c10723c */ /* 0x044ff60000001810 */
[----:B------:R-:W-:Y:S11]  /*4e7e0*/  @!UPT UIADD3 URZ, URZ, URZ, URZ ;  /* 0x0000003f3f3ff290 */ /* 0x000ff6000fffe03f */
[----:B------:R-:W-:Y:S01]  /*4e7f0*/  @!UPT UIADD3 URZ, URZ, URZ, URZ ;  /* 0x0000003f3f3ff290 */ /* 0x000fe2000fffe03f */
[----:B------:R0:W-:Y:S01]  /*4e800*/  STL.64 [R1+0x15a0], R16 ;  /* 0x0015a01001007387 */ /* 0x0001e20000100a00 */
[----:B------:R-:W-:Y:S03]  /*4e810*/  STL.64 [R1+0x15a8], R18 ;  /* 0x0015a81201007387 */ /* 0x000fe60000100a00 */
[----:B0-----:R-:W2:Y:S01]  /*4e820*/  LDL.LU.64 R16, [R1+0x5f38] ;  /* 0x005f380001107983 */ /* 0x001ea20000300a00 */
[----:B------:R-:W4:Y:S02]  /*4e830*/  LDL.LU R20, [R1+0x750] ;  /* 0x0007500001147983 */ /* 0x000f240000300800 */
[----:B------:R-:W4:Y:S02]  /*4e840*/  LDL.LU R21, [R1+0x754] ;  /* 0x0007540001157983 */ /* 0x000f240000300800 */
[----:B------:R-:W2:Y:S01]  /*4e850*/  LDL.LU R22, [R1+0x758] ;  /* 0x0007580001167983 */ /* 0x000ea20000300800 */
[----:B------:R-:W2:Y:S01]  /*4e860*/  LDL.LU R23, [R1+0x75c] ;  /* 0x00075c0001177983 */ /* 0x000ea20000300800 */
[C---:B---3--:R-:W-:Y:S03]  /*4e870*/  HMMA.16816.F32 R4, R12.reuse, R6, R8 ;  /* 0x000000060c04723c */ /* 0x048fe60000001808 */
        /* <DEDUP_REMOVED lines=12> */
[----:B------:R0:W-:Y:S01]  /*4e940*/  STL.64 [R1+0x5ea0], R26 ;  /* 0x005ea01a01007387 */ /* 0x0001e20000100a00 */
[----:B------:R-:W-:Y:S03]  /*4e950*/  STL.64 [R1+0x5e98], R24 ;  /* 0x005e981801007387 */ /* 0x000fe60000100a00 */
[----:B0-----:R-:W3:Y:S01]  /*4e960*/  LDL.64 R26, [R1+0xf8] ;  /* 0x0000f800011a7983 */ /* 0x001ee20000100a00 */
[----:B------:R-:W4:Y:S02]  /*4e970*/  LDL.LU.64 R10, [R1+0x5f30] ;  /* 0x005f3000010a7983 */ /* 0x000f240000300a00 */
[----:B------:R-:W-:Y:S02]  /*4e980*/  STL.64 [R1+0x1590], R4 ;  /* 0x0015900401007387 */ /* 0x000fe40000100a00 */
[----:B------:R0:W-:Y:S02]  /*4e990*/  STL.64 [R1+0x1598], R6 ;  /* 0x0015980601007387 */ /* 0x0001e40000100a00 */
[----:B0-----:R-:W3:Y:S01]  /*4e9a0*/  LDL.LU.64 R6, [R1+0x5f28] ;  /* 0x005f280001067983 */ /* 0x001ee20000300a00 */
[----:B------:R-:W3:Y:S02]  /*4e9b0*/  LDL.LU.64 R4, [R1+0x5f20] ;  /* 0x005f200001047983 */ /* 0x000ee40000300a00 */
[----:B---3--:R-:W-:Y:S01]  /*4e9c0*/  HMMA.16816.F32 R4, R12, R26, R4 ;  /* 0x0000001a0c04723c */ /* 0x008fe20000001804 */
[----:B------:R-:W-:Y:S11]  /*4e9d0*/  IMAD.MOV.U32 R8, RZ, RZ, R26 ;  /* 0x000000ffff087224 */ /* 0x000ff600078e001a */
[----:B------:R-:W-:Y:S11]  /*4e9e0*/  @!UPT UIADD3 URZ, URZ, URZ, URZ ;  /* 0x0000003f3f3ff290 */ /* 0x000ff6000fffe03f */
[----:B------:R-:W-:Y:S01]  /*4e9f0*/  STL.64 [R1+0xfc0], R4 ;  /* 0x000fc00401007387 */ /* 0x000fe20000100a00 */
[----:B------:R0:W-:Y:S03]  /*4ea00*/  STL.64 [R1+0xfc8], R6 ;  /* 0x000fc80601007387 */ /* 0x0001e60000100a00 */
[----:B0-----:R-:W3:Y:S01]  /*4ea10*/  LDL.LU.64 R6, [R1+0x5f18] ;  /* 0x005f180001067983 */ /* 0x001ee20000300a00 */
[----:B------:R-:W3:Y:S02]  /*4ea20*/  LDL.LU R4, [R1+0x5f10] ;  /* 0x005f100001047983 */ /* 0x000ee40000300800 */
[----:B----4-:R0:W-:Y:S02]  /*4ea30*/  STL.64 [R1+0x5ed0], R10 ;  /* 0x005ed00a01007387 */ /* 0x0101e40000100a00 */
[----:B------:R-:W-:Y:S02]  /*4ea40*/  STL [R1+0x5ecc], R8 ;  /* 0x005ecc0801007387 */ /* 0x000fe40000100800 */
[----:B------:R-:W-:Y:S01]  /*4ea50*/  IMAD.MOV.U32 R5, RZ, RZ, R27 ;  /* 0x000000ffff057224 */ /* 0x000fe200078e001b */
[----:B0-----:R-:W4:Y:S01]  /*4ea60*/  LDL.64 R10, [R1+0x28] ;  /* 0x00002800010a7983 */ /* 0x001f220000100a00 */
[----:B------:R-:W3:Y:S02]  /*4ea70*/  LDL.LU R24, [R1+0x730] ;  /* 0x0007300001187983 */ /* 0x000ee40000300800 */
[----:B------:R-:W3:Y:S02]  /*4ea80*/  LDL.LU R25, [R1+0x734] ;  /* 0x0007340001197983 */ /* 0x000ee40000300800 */
[----:B------:R-:W3:Y:S01]  /*4ea90*/  LDL.LU R26, [R1+0x738] ;  /* 0x00073800011a7983 */ /* 0x000ee20000300800 */
[----:B------:R-:W3:Y:S01]  /*4eaa0*/  LDL.LU R27, [R1+0x73c] ;  /* 0x00073c00011b7983 */ /* 0x000ee20000300800 */
[----:B------:R-:W-:-:S02]  /*4eab0*/  IMAD.MOV.U32 R18, RZ, RZ, R17 ;  /* 0x000000ffff127224 */ /* 0x000fc400078e0011 */
[----:B------:R-:W-:-:S07]  /*4eac0*/  IMAD.MOV.U32 R19, RZ, RZ, R16 ;  /* 0x000000ffff137224 */ /* 0x000fce00078e0010 */
[----:B--2---:R-:W-:Y:S01]  /*4ead0*/  HMMA.16816.F32 R16, R12, R18, R20 ;  /* 0x000000120c10723c */ /* 0x004fe20000001814 */
[----:B---3--:R-:W-:Y:S01]  /*4eae0*/  STL.64 [R1+0x5eb0], R26 ;  /* 0x005eb01a01007387 */ /* 0x008fe20000100a00 */
[----:B------:R-:W-:Y:S02]  /*4eaf0*/  STL.64 [R1+0x5ea8], R24 ;  /* 0x005ea81801007387 */ /* 0x000fe40000100a00 */
[----:B------:R-:W-:Y:S02]  /*4eb00*/  STL.64 [R1+0x5e88], R6 ;  /* 0x005e880601007387 */ /* 0x000fe40000100a00 */
[----:B------:R-:W-:Y:S01]  /*4eb10*/  STL [R1+0x5e80], R5 ;  /* 0x005e800501007387 */ /* 0x000fe20000100800 */
[----:B------:R0:W-:Y:S04]  /*4eb20*/  STL [R1+0x5eb8], R4 ;  /* 0x005eb80401007387 */ /* 0x0001e80000100800 */
[----:B0-----:R-:W2:Y:S01]  /*4eb30*/  LDL.LU R4, [R1+0x740] ;  /* 0x0007400001047983 */ /* 0x001ea20000300800 */
[----:B------:R-:W2:Y:S02]  /*4eb40*/  LDL.LU R5, [R1+0x744] ;  /* 0x0007440001057983 */ /* 0x000ea40000300800 */
[----:B------:R-:W2:Y:S02]  /*4eb50*/  LDL.LU R6, [R1+0x748] ;  /* 0x0007480001067983 */ /* 0x000ea40000300800 */
[----:B------:R-:W2:Y:S01]  /*4eb60*/  LDL.LU R7, [R1+0x74c] ;  /* 0x00074c0001077983 */ /* 0x000ea20000300800 */
[----:B------:R-:W3:Y:S01]  /*4eb70*/  LDL.LU.64 R22, [R1+0x5f08] ;  /* 0x005f080001167983 */ /* 0x000ee20000300a00 */
[----:B------:R-:W3:Y:S05]  /*4eb80*/  LDL.LU.64 R20, [R1+0x5f00] ;  /* 0x005f000001147983 */ /* 0x000eea0000300a00 */
[----:B------:R-:W-:Y:S02]  /*4eb90*/  STL.64 [R1+0xfb0], R16 ;  /* 0x000fb01001007387 */ /* 0x000fe40000100a00 */
[----:B------:R0:W-:Y:S02]  /*4eba0*/  STL.64 [R1+0xfb8], R18 ;  /* 0x000fb81201007387 */ /* 0x0001e40000100a00 */
[----:B0-----:R-:W3:Y:S01]  /*4ebb0*/  LDL.LU.64 R18, [R1+0x5ef8] ;  /* 0x005ef80001127983 */ /* 0x001ee20000300a00 */
[----:B------:R-:W-:-:S02]  /*4ebc0*/  IMAD.MOV.U32 R26, RZ, RZ, R2 ;  /* 0x000000ffff1a7224 */ /* 0x000fc400078e0002 */
[----:B------:R-:W-:Y:S01]  /*4ebd0*/  IMAD.MOV.U32 R27, RZ, RZ, R0 ;  /* 0x000000ffff1b7224 */ /* 0x000fe200078e0000 */
[----:B---3--:R-:W-:Y:S01]  /*4ebe0*/  HMMA.16816.F32 R12, R12, R18, R20 ;  /* 0x000000120c0c723c */ /* 0x008fe20000001814 */
[----:B------:R-:W3:Y:S01]  /*4ebf0*/  LDL.LU.64 R22, [R1+0x5ef0] ;  /* 0x005ef00001167983 */ /* 0x000ee20000300a00 */
[----:B------:R-:W3:Y:S02]  /*4ec00*/  LDL.LU.64 R20, [R1+0x5ee8] ;  /* 0x005ee80001147983 */ /* 0x000ee40000300a00 */
[----:B------:R-:W-:Y:S02]  /*4ec10*/  IMAD.MOV.U32 R2, RZ, RZ, R18 ;  /* 0x000000ffff027224 */ /* 0x000fe400078e0012 */
[----:B------:R-:W-:Y:S11]  /*4ec20*/  IMAD.MOV.U32 R0, RZ, RZ, R19 ;  /* 0x000000ffff007224 */ /* 0x000ff600078e0013 */
[----:B------:R-:W-:Y:S06]  /*4ec30*/  @!UPT UIADD3 URZ, URZ, URZ, URZ ;  /* 0x0000003f3f3ff290 */ /* 0x000fec000fffe03f */
[----:B------:R0:W-:Y:S01]  /*4ec40*/  STL.64 [R1+0xdc0], R12 ;  /* 0x000dc00c01007387 */ /* 0x0001e20000100a00 */
[----:B------:R1:W-:Y:S02]  /*4ec50*/  STL.64 [R1+0xdc8], R14 ;  /* 0x000dc80e01007387 */ /* 0x0003e40000100a00 */
[----:B------:R-:W3:Y:S02]  /*4ec60*/  LDL.LU.64 R18, [R1+0x5ee0] ;  /* 0x005ee00001127983 */ /* 0x000ee40000300a00 */
[----:B------:R-:W3:Y:S02]  /*4ec70*/  LDL.LU.64 R16, [R1+0x5ed8] ;  /* 0x005ed80001107983 */ /* 0x000ee40000300a00 */
[----:B----4-:R-:W-:Y:S01]  /*4ec80*/  IMAD.MOV.U32 R9, RZ, RZ, R11 ;  /* 0x000000ffff097224 */ /* 0x010fe200078e000b */
[----:B0-----:R-:W4:Y:S01]  /*4ec90*/  LDL.LU R12, [R1+0x720] ;  /* 0x00072000010c7983 */ /* 0x001f220000300800 */
[----:B------:R-:W4:Y:S02]  /*4eca0*/  LDL.LU R13, [R1+0x724] ;  /* 0x00072400010d7983 */ /* 0x000f240000300800 */
[----:B-1----:R-:W4:Y:S02]  /*4ecb0*/  LDL.LU R14, [R1+0x728] ;  /* 0x00072800010e7983 */ /* 0x002f240000300800 */
[----:B------:R-:W4:Y:S01]  /*4ecc0*/  LDL.LU R15, [R1+0x72c] ;  /* 0x00072c00010f7983 */ /* 0x000f220000300800 */
[C---:B---3--:R-:W-:Y:S11]  /*4ecd0*/  HMMA.16816.F32 R20, R16.reuse, R10, R20 ;  /* 0x0000000a1014723c */ /* 0x048ff60000001814 */
[----:B------:R-:W-:Y:S11]  /*4ece0*/  @!UPT UIADD3 URZ, URZ, URZ, URZ ;  /* 0x0000003f3f3ff290 */ /* 0x000ff6000fffe03f */
[----:B------:R-:W-:Y:S01]  /*4ecf0*/  @!UPT UIADD3 URZ, URZ, URZ, URZ ;  /* 0x0000003f3f3ff290 */ /* 0x000fe2000fffe03f */
[----:B------:R0:W-:Y:S01]  /*4ed00*/  STL.64 [R1+0xdb0], R20 ;  /* 0x000db01401007387 */ /* 0x0001e20000100a00 */
[----:B------:R-:W-:Y:S02]  /*4ed10*/  STL.64 [R1+0xdb8], R22 ;  /* 0x000db81601007387 */ /* 0x000fe40000100a00 */
[----:B0-----:R-:W-:Y:S02]  /*4ed20*/  IMAD.MOV.U32 R20, RZ, RZ, R10 ;  /* 0x000000ffff147224 */ /* 0x001fe400078e000a */
[----:B------:R-:W3:Y:S01]  /*4ed30*/  LDL.LU.64 R10, [R1+0x5ed0] ;  /* 0x005ed000010a7983 */ /* 0x000ee20000300a00 */
[----:B------:R-:W3:Y:S02]  /*4ed40*/  LDL.LU R8, [R1+0x5ecc] ;  /* 0x005ecc0001087983 */ /* 0x000ee40000300800 */
[----:B------:R0:W-:Y:S02]  /*4ed50*/  STL [R1+0x5e00], R20 ;  /* 0x005e001401007387 */ /* 0x0001e40000100800 */
[----:B0-----:R-:W3:Y:S01]  /*4ed60*/  LDL.LU R20, [R1+0xe50] ;  /* 0x000e500001147983 */ /* 0x001ee20000300800 */
[----:B------:R-:W3:Y:S02]  /*4ed70*/  LDL.LU R21, [R1+0xe54] ;  /* 0x000e540001157983 */ /* 0x000ee40000300800 */
[----:B------:R-:W3:Y:S02]  /*4ed80*/  LDL.LU R22, [R1+0xe58] ;  /* 0x000e580001167983 */ /* 0x000ee40000300800 */
[----:B------:R-:W3:Y:S01]  /*4ed90*/  LDL.LU R23, [R1+0xe5c] ;  /* 0x000e5c0001177983 */ /* 0x000ee20000300800 */
[----:B--2---:R-:W-:Y:S01]  /*4eda0*/  HMMA.16816.F32 R24, R16, R26, R4 ;  /* 0x0000001a1018723c */ /* 0x004fe20000001804 */
[----:B---3--:R0:W-:Y:S01]  /*4edb0*/  STL.64 [R1+0x5e10], R22 ;  /* 0x005e101601007387 */ /* 0x0081e20000100a00 */
[----:B------:R-:W-:Y:S02]  /*4edc0*/  STL.64 [R1+0x5e08], R20 ;  /* 0x005e081401007387 */ /* 0x000fe40000100a00 */
[----:B0-----:R-:W-:-:S02]  /*4edd0*/  IMAD.MOV.U32 R22, RZ, RZ, R11 ;  /* 0x000000ffff167224 */ /* 0x001fc400078e000b */
[----:B------:R-:W-:Y:S01]  /*4ede0*/  IMAD.MOV.U32 R23, RZ, RZ, R3 ;  /* 0x000000ffff177224 */ /* 0x000fe200078e0003 */
[----:B------:R-:W2:Y:S01]  /*4edf0*/  LDL.LU R11, [R1+0x5ec8] ;  /* 0x005ec800010b7983 */ /* 0x000ea20000300800 */
[----:B------:R-:W3:Y:S03]  /*4ee00*/  LDL.LU R3, [R1+0x5ec4] ;  /* 0x005ec40001037983 */ /* 0x000ee60000300800 */
[----:B------:R0:W-:Y:S02]  /*4ee10*/  STL.64 [R1+0x5e20], R22 ;  /* 0x005e201601007387 */ /* 0x0001e40000100a00 */
[----:B0-----:R-:W-:Y:S02]  /*4ee20*/  IMAD.MOV.U32 R22, RZ, RZ, R29 ;  /* 0x000000ffff167224 */ /* 0x001fe400078e001d */
[----:B------:R-:W-:Y:S01]  /*4ee30*/  IMAD.MOV.U32 R23, RZ, RZ, R10 ;  /* 0x000000ffff177224 */ /* 0x000fe200078e000a */
[----:B------:R-:W2:Y:S01]  /*4ee40*/  LDL.LU R29, [R1+0x5ec0] ;  /* 0x005ec000011d7983 */ /* 0x000ea20000300800 */
[----:B------:R-:W2:Y:S03]  /*4ee50*/  LDL.LU R10, [R1+0x5ebc] ;  /* 0x005ebc00010a7983 */ /* 0x000ea60000300800 */
[----:B------:R0:W-:Y:S04]  /*4ee60*/  STL.64 [R1+0x5e38], R22 ;  /* 0x005e381601007387 */ /* 0x0001e80000100a00 */
[----:B0-----:R-:W2:Y:S04]  /*4ee70*/  LDL.64 R22, [R1+0x148] ;  /* 0x0001480001167983 */ /* 0x001ea80000100a00 */
[----:B--2---:R0:W-:Y:S04]  /*4ee80*/  STL.64 [R1+0x5e50], R22 ;  /* 0x005e501601007387 */ /* 0x0041e80000100a00 */
[----:B0-----:R-:W2:Y:S04]  /*4ee90*/  LDL R22, [R1+0x8] ;  /* 0x0000080001167983 */ /* 0x001ea80000100800 */
[----:B------:R-:W2:Y:S01]  /*4eea0*/  LDL R23, [R1+0xc] ;  /* 0x00000c0001177983 */ /* 0x000ea20000100800 */
[----:B------:R-:W2:Y:S02]  /*4eeb0*/  LDL.LU R4, [R1+0x5eb8] ;  /* 0x005eb80001047983 */ /* 0x000ea40000300800 */
[----:B------:R-:W-:Y:S02]  /*4eec0*/  STL.64 [R1+0xda0], R24 ;  /* 0x000da01801007387 */ /* 0x000fe40000100a00 */
[----:B------:R0:W-:Y:S02]  /*4eed0*/  STL.64 [R1+0xda8], R26 ;  /* 0x000da81a01007387 */ /* 0x0001e40000100a00 */
[----:B0-----:R-:W2:Y:S01]  /*4eee0*/  LDL.LU.64 R26, [R1+0x5eb0] ;  /* 0x005eb000011a7983 */ /* 0x001ea20000300a00 */
[----:B------:R-:W2:Y:S02]  /*4eef0*/  LDL.LU.64 R24, [R1+0x5ea8] ;  /* 0x005ea80001187983 */ /* 0x000ea40000300a00 */
[C---:B--2---:R-:W-:Y:S01]  /*4ef00*/  HMMA.16816.F32 R20, R16.reuse, R22, R24 ;  /* 0x000000161014723c */ /* 0x044fe20000001818 */
[----:B------:R-:W4:Y:S01]  /*4ef10*/  LDL.LU.64 R26, [R1+0x5ea0] ;  /* 0x005ea000011a7983 */ /* 0x000f220000300a00 */
[----:B------:R-:W2:Y:S11]  /*4ef20*/  LDL.LU.64 R24, [R1+0x5e98] ;  /* 0x005e980001187983 */ /* 0x000eb60000300a00 */
[----:B------:R-:W-:Y:S10]  /*4ef30*/  @!UPT UIADD3 URZ, URZ, URZ, URZ ;  /* 0x0000003f3f3ff290 */ /* 0x000ff4000fffe03f */
[----:B------:R-:W-:Y:S01]  /*4ef40*/  STL.64 [R1+0xd90], R20 ;  /* 0x000d901401007387 */ /* 0x000fe20000100a00 */
[----:B------:R0:W-:Y:S02]  /*4ef50*/  STL.64 [R1+0xd98], R22 ;  /* 0x000d981601007387 */ /* 0x0001e40000100a00 */
[----:B0-----:R-:W-:Y:S02]  /*4ef60*/  IMAD.MOV.U32 R22, RZ, RZ, R11 ;  /* 0x000000ffff167224 */ /* 0x001fe400078e000b */
[----:B------:R-:W-:Y:S01]  /*4ef70*/  IMAD.MOV.U32 R23, RZ, RZ, R28 ;  /* 0x000000ffff177224 */ /* 0x000fe200078e001c */
[----:B------:R-:W2:Y:S01]  /*4ef80*/  LDL.LU R11, [R1+0x5e90] ;  /* 0x005e9000010b7983 */ /* 0x000ea20000300800 */
[----:B----4-:R-:W-:Y:S11]  /*4ef90*/  HMMA.16816.F32 R12, R16, R26, R12 ;  /* 0x0000001a100c723c */ /* 0x010ff6000000180c */
[----:B------:R-:W-:Y:S11]  /*4efa0*/  @!UPT UIADD3 URZ, URZ, URZ, URZ ;  /* 0x0000003f3f3ff290 */ /* 0x000ff6000fffe03f */
[----:B------:R-:W-:Y:S01]  /*4efb0*/  @!UPT UIADD3 URZ, URZ, URZ, URZ ;  /* 0x0000003f3f3ff290 */ /* 0x000fe2000fffe03f */
[----:B------:R-:W-:Y:S01]  /*4efc0*/  STL.64 [R1+0xcd0], R12 ;  /* 0x000cd00c01007387 */ /* 0x000fe20000100a00 */
[----:B------:R-:W-:Y:S02]  /*4efd0*/  STL.64 [R1+0xcd8], R14 ;  /* 0x000cd80e01007387 */ /* 0x000fe40000100a00 */
[----:B------:R0:W-:Y:S02]  /*4efe0*/  STL.64 [R1+0x5e68], R22 ;  /* 0x005e681601007387 */ /* 0x0001e40000100a00 */
[----:B------:R2:W-:Y:S02]  /*4eff0*/  STL.64 [R1+0x5d90], R26 ;  /* 0x005d901a01007387 */ /* 0x0005e40000100a00 */
[----:B0-----:R-:W-:Y:S02]  /*4f000*/  IMAD.MOV.U32 R22, RZ, RZ, R4 ;  /* 0x000000ffff167224 */ /* 0x001fe400078e0004 */
[----:B------:R-:W4:Y:S01]  /*4f010*/  LDL.LU R4, [R1+0x710] ;  /* 0x0007100001047983 */ /* 0x000f220000300800 */
[----:B------:R-:W4:Y:S02]  /*4f020*/  LDL.LU R5, [R1+0x714] ;  /* 0x0007140001057983 */ /* 0x000f240000300800 */
[----:B------:R-:W4:Y:S02]  /*4f030*/  LDL.LU R6, [R1+0x718] ;  /* 0x0007180001067983 */ /* 0x000f240000300800 */
[----:B--2---:R-:W-:-:S02]  /*4f040*/  IMAD.MOV.U32 R26, RZ, RZ, R25 ;  /* 0x000000ffff1a7224 */ /* 0x004fc400078e0019 */
[----:B------:R-:W-:Y:S01]  /*4f050*/  IMAD.MOV.U32 R27, RZ, RZ, R24 ;  /* 0x000000ffff1b7224 */ /* 0x000fe200078e0018 */
[----:B------:R-:W4:Y:S01]  /*4f060*/  LDL.LU R7, [R1+0x71c] ;  /* 0x00071c0001077983 */ /* 0x000f220000300800 */
[----:B------:R-:W2:Y:S02]  /*4f070*/  LDL.LU R12, [R1+0x700] ;  /* 0x00070000010c7983 */ /* 0x000ea40000300800 */
[----:B------:R-:W2:Y:S02]  /*4f080*/  LDL.LU R13, [R1+0x704] ;  /* 0x00070400010d7983 */ /* 0x000ea40000300800 */
[----:B------:R-:W2:Y:S01]  /*4f090*/  LDL.LU R14, [R1+0x708] ;  /* 0x00070800010e7983 */ /* 0x000ea20000300800 */
[----:B------:R-:W2:Y:S01]  /*4f0a0*/  LDL.LU R15, [R1+0x70c] ;  /* 0x00070c00010f7983 */ /* 0x000ea20000300800 */
[----:B------:R0:W-:Y:S02]  /*4f0b0*/  STL.64 [R1+0x5e18], R26 ;  /* 0x005e181a01007387 */ /* 0x0001e40000100a00 */
        /* <DEDUP_REMOVED lines=16> */
[C---:B----4-:R-:W-:Y:S01]  /*4f1c0*/  HMMA.16816.F32 R4, R16.reuse, R10, R4 ;  /* 0x0000000a1004723c */ /* 0x050fe20000001804 */
[----:B--2---:R-:W-:Y:S01]  /*4f1d0*/  STL.64 [R1+0x5e60], R26 ;  /* 0x005e601a01007387 */ /* 0x004fe20000100a00 */
[----:B------:R0:W-:Y:S03]  /*4f1e0*/  STL.64 [R1+0x5e58], R24 ;  /* 0x005e581801007387 */ /* 0x0001e60000100a00 */
        /* <DEDUP_REMOVED lines=9> */
[----:B------:R-:W2:Y:S02]  /*4f280*/  LDL.LU R27, [R1+0xeac] ;  /* 0x000eac00011b7983 */ /* 0x000ea40000300800 */
[----:B------:R-:W-:Y:S01]  /*4f290*/  STL.64 [R1+0xc30], R4 ;  /* 0x000c300401007387 */ /* 0x000fe20000100a00 */
[----:B------:R0:W-:Y:S03]  /*4f2a0*/  STL.64 [R1+0xc38], R6 ;  /* 0x000c380601007387 */ /* 0x0001e60000100a00 */
[----:B0-----:R-:W4:Y:S01]  /*4f2b0*/  LDL.LU.64 R6, [R1+0x5e88] ;  /* 0x005e880001067983 */ /* 0x001f220000300a00 */
[----:B------:R-:W2:Y:S02]  /*4f2c0*/  LDL.LU R5, [R1+0x5e80] ;  /* 0x005e800001057983 */ /* 0x000ea40000300800 */
[----:B------:R-:W-:Y:S02]  /*4f2d0*/  STL.64 [R1+0x5dd8], R10 ;  /* 0x005dd80a01007387 */ /* 0x000fe40000100a00 */
[----:B---3--:R-:W-:Y:S01]  /*4f2e0*/  IMAD.MOV.U32 R23, RZ, RZ, R3 ;  /* 0x000000ffff177224 */ /* 0x008fe200078e0003 */
[C---:B----4-:R-:W-:Y:S11]  /*4f2f0*/  HMMA.16816.F32 R12, R16.reuse, R6, R12 ;  /* 0x00000006100c723c */ /* 0x050ff6000000180c */
        /* <DEDUP_REMOVED lines=8> */
[----:B0-----:R-:W-:Y:S02]  /*4f380*/  IMAD.MOV.U32 R14, RZ, RZ, R2 ;  /* 0x000000ffff0e7224 */ /* 0x001fe400078e0002 */
[----:B------:R-:W-:-:S05]  /*4f390*/  IMAD.MOV.U32 R15, RZ, RZ, R0 ;  /* 0x000000ffff0f7224 */ /* 0x000fca00078e0000 */
[----:B------:R0:W-:Y:S04]  /*4f3a0*/  STL.64 [R1+0x5de0], R14 ;  /* 0x005de00e01007387 */ /* 0x0001e80000100a00 */
[----:B0-----:R-:W2:Y:S01]  /*4f3b0*/  LDL.64 R14, [R1+0x108] ;  /* 0x00010800010e7983 */ /* 0x001ea20000100a00 */
[----:B------:R-:W3:Y:S02]  /*4f3c0*/  LDL.LU.64 R26, [R1+0x5e78] ;  /* 0x005e7800011a7983 */ /* 0x000ee40000300a00 */
[----:B------:R-:W3:Y:S04]  /*4f3d0*/  LDL.LU.64 R24, [R1+0x5e70] ;  /* 0x005e700001187983 */ /* 0x000ee80000300a00 */
        /* <DEDUP_REMOVED lines=33> */
[----:B---3--:R-:W-:Y:S01]  /*4f5f0*/  HMMA.16816.F32 R24, R16, R26, R20 ;  /* 0x0000001a1018723c */ /* 0x008fe20000001814 */
[----:B------:R-:W3:Y:S11]  /*4f600*/  LDL.LU R20, [R1+0x5e00] ;  /* 0x005e000001147983 */ /* 0x000ef60000300800 */
[----:B------:R-:W-:Y:S11]  /*4f610*/  @!UPT UIADD3 URZ, URZ, URZ, URZ ;  /* 0x0000003f3f3ff290 */ /* 0x000ff6000fffe03f */
[----:B------:R0:W-:Y:S01]  /*4f620*/  STL.64 [R1+0x14c0], R24 ;  /* 0x0014c01801007387 */ /* 0x0001e20000100a00 */
[----:B------:R1:W-:Y:S03]  /*4f630*/  STL.64 [R1+0x14c8], R26 ;  /* 0x0014c81a01007387 */ /* 0x0003e60000100a00 */
[----:B0-----:R-:W4:Y:S01]  /*4f640*/  LDL.LU R24, [R1+0x650] ;  /* 0x0006500001187983 */ /* 0x001f220000300800 */
[----:B------:R-:W4:Y:S02]  /*4f650*/  LDL.LU R25, [R1+0x654] ;  /* 0x0006540001197983 */ /* 0x000f240000300800 */
[----:B-1----:R-:W2:Y:S02]  /*4f660*/  LDL.LU R26, [R1+0x658] ;  /* 0x00065800011a7983 */ /* 0x002ea40000300800 */
[----:B------:R-:W2:Y:S02]  /*4f670*/  LDL.LU R27, [R1+0x65c] ;  /* 0x00065c00011b7983 */ /* 0x000ea40000300800 */
[----:B--2---:R0:W-:Y:S01]  /*4f680*/  STL.64 [R1+0x5da0], R26 ;  /* 0x005da01a01007387 */ /* 0x0041e20000100a00 */
[----:B----4-:R1:W-:Y:S03]  /*4f690*/  STL.64 [R1+0x5d98], R24 ;  /* 0x005d981801007387 */ /* 0x0103e60000100a00 */
[----:B0-----:R-:W2:Y:S04]  /*4f6a0*/  LDL.64 R26, [R1+0x18] ;  /* 0x00001800011a7983 */ /* 0x001ea80000100a00 */
[----:B--2---:R0:W-:Y:S01]  /*4f6b0*/  STL.64 [R1+0x5db0], R26 ;  /* 0x005db01a01007387 */ /* 0x0041e20000100a00 */
[----:B-1----:R-:W2:Y:S02]  /*4f6c0*/  LDL.LU R24, [R1+0xe40] ;  /* 0x000e400001187983 */ /* 0x002ea40000300800 */
[----:B------:R-:W2:Y:S01]  /*4f6d0*/  LDL.LU R25, [R1+0xe44] ;  /* 0x000e440001197983 */ /* 0x000ea20000300800 */
[----:B0-----:R-:W2:Y:S01]  /*4f6e0*/  LDL.LU R26, [R1+0xe48] ;  /* 0x000e4800011a7983 */ /* 0x001ea20000300800 */
[----:B------:R-:W2:Y:S02]  /*4f6f0*/  LDL.LU R27, [R1+0xe4c] ;  /* 0x000e4c00011b7983 */ /* 0x000ea40000300800 */
[----:B------:R-:W-:-:S02]  /*4f700*/  IMAD.MOV.U32 R4, RZ, RZ, R14 ;  /* 0x000000ffff047224 */ /* 0x000fc400078e000e */
[----:B------:R-:W-:Y:S01]  /*4f710*/  IMAD.MOV.U32 R3, RZ, RZ, R15 ;  /* 0x000000ffff037224 */ /* 0x000fe200078e000f */
[----:B--2---:R-:W-:Y:S11]  /*4f720*/  HMMA.16816.F32 R24, R16, R14, R24 ;  /* 0x0000000e1018723c */ /* 0x004ff60000001818 */
[----:B------:R-:W-:Y:S11]  /*4f730*/  @!UPT UIADD3 URZ, URZ, URZ, URZ ;  /* 0x0000003f3f3ff290 */ /* 0x000ff6000fffe03f */
[----:B------:R-:W-:Y:S01]  /*4f740*/  @!UPT UIADD3 URZ, URZ, URZ, URZ ;  /* 0x0000003f3f3ff290 */ /* 0x000fe2000fffe03f */
[----:B------:R-:W-:Y:S01]  /*4f750*/  STL.64 [R1+0x14b0], R24 ;  /* 0x0014b01801007387 */ /* 0x000fe20000100a00 */
[----:B------:R3:W-:Y:S02]  /*4f760*/  STL.64 [R1+0x14b8], R26 ;  /* 0x0014b81a01007387 */ /* 0x0007e40000100a00 */
[----:B---3--:R-:W-:Y:S02]  /*4f770*/  IMAD.MOV.U32 R26, RZ, RZ, R20 ;  /* 0x000000ffff1a7224 */ /* 0x008fe400078e0014 */
[----:B------:R-:W-:-:S05]  /*4f780*/  IMAD.MOV.U32 R27, RZ, RZ, R9 ;  /* 0x000000ffff1b7224 */ /* 0x000fca00078e0009 */
[----:B------:R0:W-:Y:S01]  /*4f790*/  STL.64 [R1+0x5de8], R26 ;  /* 0x005de81a01007387 */ /* 0x0001e20000100a00 */
[----:B------:R-:W2:Y:S02]  /*4f7a0*/  LDL.LU R12, [R1+0xe20] ;  /* 0x000e2000010c7983 */ /* 0x000ea40000300800 */
[----:B------:R-:W2:Y:S02]  /*4f7b0*/  LDL.LU R13, [R1+0xe24] ;  /* 0x000e2400010d7983 */ /* 0x000ea40000300800 */
[----:B------:R-:W3:Y:S01]  /*4f7c0*/  LDL.LU R14, [R1+0xe28] ;  /* 0x000e2800010e7983 */ /* 0x000ee20000300800 */
[----:B------:R-:W3:Y:S01]  /*4f7d0*/  LDL.LU R15, [R1+0xe2c] ;  /* 0x000e2c00010f7983 */ /* 0x000ee20000300800 */
[----:B0-----:R-:W-:-:S03]  /*4f7e0*/  IMAD.MOV.U32 R27, RZ, RZ, R5 ;  /* 0x000000ffff1b7224 */ /* 0x001fc600078e0005 */
[----:B---3--:R-:W-:Y:S01]  /*4f7f0*/  STL.64 [R1+0x5df8], R14 ;  /* 0x005df80e01007387 */ /* 0x008fe20000100a00 */
[----:B--2---:R0:W-:Y:S03]  /*4f800*/  STL.64 [R1+0x5df0], R12 ;  /* 0x005df00c01007387 */ /* 0x0041e60000100a00 */
[----:B0-----:R-:W2:Y:S01]  /*4f810*/  LDL.LU R12, [R1+0xe30] ;  /* 0x000e3000010c7983 */ /* 0x001ea20000300800 */
[----:B------:R-:W2:Y:S02]  /*4f820*/  LDL.LU R13, [R1+0xe34] ;  /* 0x000e3400010d7983 */ /* 0x000ea40000300800 */
[----:B------:R-:W2:Y:S02]  /*4f830*/  LDL.LU R14, [R1+0xe38] ;  /* 0x000e3800010e7983 */ /* 0x000ea40000300800 */
[----:B------:R-:W2:Y:S01]  /*4f840*/  LDL.LU R15, [R1+0xe3c] ;  /* 0x000e3c00010f7983 */ /* 0x000ea20000300800 */
[----:B------:R-:W3:Y:S01]  /*4f850*/  LDL.64 R10, [R1+0xe8] ;  /* 0x0000e800010a7983 */ /* 0x000ee20000100a00 */
[----:B------:R-:W4:Y:S02]  /*4f860*/  LDL.LU R20, [R1+0x6f0] ;  /* 0x0006f00001147983 */ /* 0x000f240000300800 */
[----:B------:R-:W4:Y:S02]  /*4f870*/  LDL.LU R21, [R1+0x6f4] ;  /* 0x0006f40001157983 */ /* 0x000f240000300800 */
[----:B------:R-:W4:Y:S01]  /*4f880*/  LDL.LU R22, [R1+0x6f8] ;  /* 0x0006f80001167983 */ /* 0x000f220000300800 */
[----:B------:R-:W4:Y:S01]  /*4f890*/  LDL.LU R23, [R1+0x6fc] ;  /* 0x0006fc0001177983 */ /* 0x000f220000300800 */
[----:B------:R-:W-:Y:S02]  /*4f8a0*/  STL.64 [R1+0x5d68], R6 ;  /* 0x005d680601007387 */ /* 0x000fe40000100a00 */
[----:B------:R0:W-:Y:S02]  /*4f8b0*/  STL [R1+0x5d60], R4 ;  /* 0x005d600401007387 */ /* 0x0001e40000100800 */
        /* <DEDUP_REMOVED lines=9> */
[----:B------:R-:W2:Y:S02]  /*4f950*/  LDL.LU R7, [R1+0x64c] ;  /* 0x00064c0001077983 */ /* 0x000ea40000300800 */
[----:B--2---:R0:W-:Y:S01]  /*4f960*/  STL.64 [R1+0x5d88], R6 ;  /* 0x005d880601007387 */ /* 0x0041e20000100a00 */
[----:B------:R1:W-:Y:S03]  /*4f970*/  STL.64 [R1+0x5d80], R4 ;  /* 0x005d800401007387 */ /* 0x0003e60000100a00 */
[----:B0-----:R-:W2:Y:S04]  /*4f980*/  LDL.64 R6, [R1+0x8] ;  /* 0x0000080001067983 */ /* 0x001ea80000100a00 */
[----:B--2---:R0:W-:Y:S01]  /*4f990*/  STL.64 [R1+0x5da8], R6 ;  /* 0x005da80601007387 */ /* 0x0041e20000100a00 */
[----:B-1----:R-:W2:Y:S02]  /*4f9a0*/  LDL.LU R4, [R1+0x660] ;  /* 0x0006600001047983 */ /* 0x002ea40000300800 */
[----:B------:R-:W2:Y:S01]  /*4f9b0*/  LDL.LU R5, [R1+0x664] ;  /* 0x0006640001057983 */ /* 0x000ea20000300800 */
[----:B0-----:R-:W2:Y:S01]  /*4f9c0*/  LDL.LU R6, [R1+0x668] ;  /* 0x0006680001067983 */ /* 0x001ea20000300800 */
[----:B------:R-:W2:Y:S02]  /*4f9d0*/  LDL.LU R7, [R1+0x66c] ;  /* 0x00066c0001077983 */ /* 0x000ea40000300800 */
[----:B------:R-:W-:-:S07]  /*4f9e0*/  IMAD.MOV.U32 R26, RZ, RZ, R8 ;  /* 0x000000ffff1a7224 */ /* 0x000fce00078e0008 */
[C---:B------:R-:W-:Y:S01]  /*4f9f0*/  HMMA.16816.F32 R24, R16.reuse, R26, R12 ;  /* 0x0000001a1018723c */ /* 0x040fe2000000180c */
[----:B--2---:R-:W-:Y:S01]  /*4fa00*/  STL.64 [R1+0x5dc0], R6 ;  /* 0x005dc00601007387 */ /* 0x004fe20000100a00 */
[----:B------:R0:W-:Y:S03]  /*4fa10*/  STL.64 [R1+0x5db8], R4 ;  /* 0x005db80401007387 */ /* 0x0001e60000100a00 */
[----:B0-----:R-:W2:Y:S01]  /*4fa20*/  LDL.LU R4, [R1+0x670] ;  /* 0x0006700001047983 */ /* 0x001ea20000300800 */
[----:B------:R-:W2:Y:S02]  /*4fa30*/  LDL.LU R5, [R1+0x674] ;  /* 0x0006740001057983 */ /* 0x000ea40000300800 */
[----:B------:R-:W2:Y:S02]  /*4fa40*/  LDL.LU R6, [R1+0x678] ;  /* 0x0006780001067983 */ /* 0x000ea40000300800 */
[----:B------:R-:W2:Y:S01]  /*4fa50*/  LDL.LU R7, [R1+0x67c] ;  /* 0x00067c0001077983 */ /* 0x000ea20000300800 */
[----:B------:R-:W3:Y:S01]  /*4fa60*/  LDL.LU.64 R14, [R1+0x5df8] ;  /* 0x005df800010e7983 */ /* 0x000ee20000300a00 */
[----:B------:R-:W3:Y:S11]  /*4fa70*/  LDL.LU.64 R12, [R1+0x5df0] ;  /* 0x005df000010c7983 */ /* 0x000ef60000300a00 */
[----:B------:R-:W-:Y:S02]  /*4fa80*/  STL.64 [R1+0xea0], R24 ;  /* 0x000ea01801007387 */ /* 0x000fe40000100a00 */
[----:B------:R0:W-:Y:S02]  /*4fa90*/  STL.64 [R1+0xea8], R26 ;  /* 0x000ea81a01007387 */ /* 0x0001e40000100a00 */
[----:B0-----:R-:W2:Y:S01]  /*4faa0*/  LDL.LU.64 R26, [R1+0x5de8] ;  /* 0x005de800011a7983 */ /* 0x001ea20000300a00 */
[C---:B---3--:R-:W-:Y:S11]  /*4fab0*/  HMMA.16816.F32 R12, R16.reuse, R10, R12 ;  /* 0x0000000a100c723c */ /* 0x048ff6000000180c */
[----:B------:R-:W-:Y:S11]  /*4fac0*/  @!UPT UIADD3 URZ, URZ, URZ, URZ ;  /* 0x0000003f3f3ff290 */ /* 0x000ff6000fffe03f */
[----:B------:R-:W-:Y:S01]  /*4fad0*/  @!UPT UIADD3 URZ, URZ, URZ, URZ ;  /* 0x0000003f3f3ff290 */ /* 0x000fe2000fffe03f */
[----:B------:R-:W-:Y:S01]  /*4fae0*/  STL.64 [R1+0xe90], R12 ;  /* 0x000e900c01007387 */ /* 0x000fe20000100a00 */
[----:B------:R0:W-:Y:S03]  /*4faf0*/  STL.64 [R1+0xe98], R14 ;  /* 0x000e980e01007387 */ /* 0x0001e60000100a00 */
[----:B0-----:R-:W4:Y:S01]  /*4fb00*/  LDL.LU.64 R14, [R1+0x5de0] ;  /* 0x005de000010e7983 */ /* 0x001f220000300a00 */
[----:B------:R-:W-:Y:S02]  /*4fb10*/  IMAD.MOV.U32 R12, RZ, RZ, R10 ;  /* 0x000000ffff0c7224 */ /* 0x000fe400078e000a */
[----:B------:R-:W-:Y:S02]  /*4fb20*/  IMAD.MOV.U32 R9, RZ, RZ, R11 ;  /* 0x000000ffff097224 */ /* 0x000fe400078e000b */
[----:B------:R-:W3:Y:S01]  /*4fb30*/  LDL.LU.64 R10, [R1+0x5dd8] ;  /* 0x005dd800010a7983 */ /* 0x000ee20000300a00 */
[----:B----4-:R-:W-:Y:S03]  /*4fb40*/  HMMA.16816.F32 R16, R16, R14, R20 ;  /* 0x0000000e1010723c */ /* 0x010fe60000001814 */
[----:B------:R-:W2:Y:S01]  /*4fb50*/  LDL.LU.64 R22, [R1+0x5dd0] ;  /* 0x005dd00001167983 */ /* 0x000ea20000300a00 */
[----:B------:R-:W2:Y:S11]  /*4fb60*/  LDL.LU.64 R20, [R1+0x5dc8] ;  /* 0x005dc80001147983 */ /* 0x000eb60000300a00 */
[----:B------:R-:W-:Y:S08]  /*4fb70*/  @!UPT UIADD3 URZ, URZ, URZ, URZ ;  /* 0x0000003f3f3ff290 */ /* 0x000ff0000fffe03f */
[----:B------:R0:W-:Y:S01]  /*4fb80*/  STL.64 [R1+0xc10], R16 ;  /* 0x000c101001007387 */ /* 0x0001e20000100a00 */
[----:B------:R1:W-:Y:S03]  /*4fb90*/  STL.64 [R1+0xc18], R18 ;  /* 0x000c181201007387 */ /* 0x0003e60000100a00 */
[----:B0-----:R-:W4:Y:S01]  /*4fba0*/  LDL.LU R16, [R1+0x620] ;  /* 0x0006200001107983 */ /* 0x001f220000300800 */
[----:B------:R-:W4:Y:S02]  /*4fbb0*/  LDL.LU R17, [R1+0x624] ;  /* 0x0006240001117983 */ /* 0x000f240000300800 */
[----:B-1----:R-:W4:Y:S02]  /*4fbc0*/  LDL.LU R18, [R1+0x628] ;  /* 0x0006280001127983 */ /* 0x002f240000300800 */
[----:B------:R-:W4:Y:S01]  /*4fbd0*/  LDL.LU R19, [R1+0x62c] ;  /* 0x00062c0001137983 */ /* 0x000f220000300800 */
[----:B------:R-:W-:Y:S01]  /*4fbe0*/  STL.64 [R1+0x5ca0], R14 ;  /* 0x005ca00e01007387 */ /* 0x000fe20000100a00 */
[C---:B--2---:R-:W-:Y:S03]  /*4fbf0*/  HMMA.16816.F32 R24, R20.reuse, R26, R4 ;  /* 0x0000001a1418723c */ /* 0x044fe60000001804 */
[----:B------:R-:W2:Y:S01]  /*4fc00*/  LDL.LU.64 R6, [R1+0x5dc0] ;  /* 0x005dc00001067983 */ /* 0x000ea20000300a00 */
[----:B------:R-:W2:Y:S11]  /*4fc10*/  LDL.LU.64 R4, [R1+0x5db8] ;  /* 0x005db80001047983 */ /* 0x000eb60000300a00 */
[----:B------:R-:W-:Y:S08]  /*4fc20*/  @!UPT UIADD3 URZ, URZ, URZ, URZ ;  /* 0x0000003f3f3ff290 */ /* 0x000ff0000fffe03f */
        /* <DEDUP_REMOVED lines=19> */
[----:B------:R-:W2:Y:S02]  /*4fd60*/  LDL.LU.64 R6, [R1+0x5d88] ;  /* 0x005d880001067983 */ /* 0x000ea40000300a00 */
[----:B------:R-:W2:Y:S02]  /*4fd70*/  LDL.LU.64 R4, [R1+0x5d80] ;  /* 0x005d800001047983 */ /* 0x000ea40000300a00 */
[----:B------:R-:W-:Y:S01]  /*4fd80*/  STL.64 [R1+0x5d58], R14 ;  /* 0x005d580e01007387 */ /* 0x000fe20000100a00 */
[----:B------:R0:W-:Y:S04]  /*4fd90*/  STL.64 [R1+0x5d50], R12 ;  /* 0x005d500c01007387 */ /* 0x0001e80000100a00 */
        /* <DEDUP_REMOVED lines=17> */
[----:B0-----:R-:W4:Y:S01]  /*4feb0*/  LDL.LU.64 R6, [R1+0x5d68] ;  /* 0x005d680001067983 */ /* 0x001f220000300a00 */
[----:B------:R-:W2:Y:S01]  /*4fec0*/  LDL.LU R4, [R1+0x5d60] ;  /* 0x005d600001047983 */ /* 0x000ea20000300800 */
[C---:B----4-:R-:W-:Y:S02]  /*4fed0*/  HMMA.16816.F32 R16, R20.reuse, R6, R16 ;  /* 0x000000061410723c */ /* 0x050fe40000001810 */
[----:B------:R-:W-:Y:S01]  /*4fee0*/  STL [R1+0x5c2c], R6 ;  /* 0x005c2c0601007387 */ /* 0x000fe20000100800 */
[----:B------:R-:W-:Y:S11]  /*4fef0*/  STL [R1+0x5c28], R7 ;  /* 0x005c280701007387 */ /* 0x000ff60000100800 */
[----:B------:R-:W-:Y:S09]  /*4ff00*/  @!UPT UIADD3 URZ, URZ, URZ, URZ ;  /* 0x0000003f3f3ff290 */ /* 0x000ff2000fffe03f */
[----:B------:R-:W-:Y:S01]  /*4ff10*/  STL.64 [R1+0xb10], R16 ;  /* 0x000b101001007387 */ /* 0x000fe20000100a00 */
[----:B------:R-:W-:Y:S02]  /*4ff20*/  STL.64 [R1+0xb18], R18 ;  /* 0x000b181201007387 */ /* 0x000fe40000100a00 */
[----:B------:R-:W0:Y:S04]  /*4ff30*/  LDSM.16.MT88.4 R16, [R29+0x4200] ;  /* 0x004200001d10783b */ /* 0x000e280000004200 */
[----:B------:R-:W-:Y:S01]  /*4ff40*/  STL [R1+0x5c30], R29 ;  /* 0x005c301d01007387 */ /* 0x000fe20000100800 */
[----:B0-----:R-:W-:Y:S01]  /*4ff50*/  STL.64 [R1+0x5b60], R18 ;  /* 0x005b601201007387 */ /* 0x001fe20000100a00 */
[----:B------:R0:W-:Y:S03]  /*4ff60*/  STL.64 [R1+0x5b58], R16 ;  /* 0x005b581001007387 */ /* 0x0001e60000100a00 */
[----:B0-----:R-:W3:Y:S01]  /*4ff70*/  LDL.LU R16, [R1+0x550] ;  /* 0x0005500001107983 */ /* 0x001ee20000300800 */
[----:B------:R-:W3:Y:S02]  /*4ff80*/  LDL.LU R17, [R1+0x554] ;  /* 0x0005540001117983 */ /* 0x000ee40000300800 */
[----:B------:R-:W4:Y:S02]  /*4ff90*/  LDL.LU R18, [R1+0x558] ;  /* 0x0005580001127983 */ /* 0x000f240000300800 */
[----:B------:R-:W4:Y:S02]  /*4ffa0*/  LDL.LU R19, [R1+0x55c] ;  /* 0x00055c0001137983 */ /* 0x000f240000300800 */
[----:B----4-:R0:W-:Y:S01]  /*4ffb0*/  STL.64 [R1+0x5c50], R18 ;  /* 0x005c501201007387 */ /* 0x0101e20000100a00 */
[----:B---3--:R-:W-:Y:S03]  /*4ffc0*/  STL.64 [R1+0x5c48], R16 ;  /* 0x005c481001007387 */ /* 0x008fe60000100a00 */
[----:B0-----:R-:W3:Y:S02]  /*4ffd0*/  LDL.64 R18, [R1+0x38] ;  /* 0x0000380001127983 */ /* 0x001ee40000100a00 */
[----:B---3--:R-:W-:Y:S11]  /*4ffe0*/  HMMA.16816.F32 R12, R20, R18, R12 ;  /* 0x00000012140c723c */ /* 0x008ff6000000180c */
[----:B------:R-:W-:Y:S11]  /*4fff0*/  @!UPT UIADD3 URZ, URZ, URZ, URZ ;  /* 0x0000003f3f3ff290 */ /* 0x000ff6000fffe03f */
[----:B------:R-:W-:Y:S01]  /*50000*/  @!UPT UIADD3 URZ, URZ, URZ, URZ ;  /* 0x0000003f3f3ff290 */ /* 0x000fe2000fffe03f */
[----:B------:R-:W-:Y:S01]  /*50010*/  STL.64 [R1+0x1430], R12 ;  /* 0x0014300c01007387 */ /* 0x000fe20000100a00 */
[----:B------:R0:W-:Y:S03]  /*50020*/  STL.64 [R1+0x1438], R14 ;  /* 0x0014380e01007387 */ /* 0x0001e60000100a00 */
[----:B0-----:R-:W3:Y:S01]  /*50030*/  LDL.LU.64 R14, [R1+0x5d58] ;  /* 0x005d5800010e7983 */ /* 0x001ee20000300a00 */
[----:B------:R-:W4:Y:S02]  /*50040*/  LDL.LU.64 R12, [R1+0x5d50] ;  /* 0x005d5000010c7983 */ /* 0x000f240000300a00 */
[----:B------:R-:W-:Y:S02]  /*50050*/  IMAD.MOV.U32 R26, RZ, RZ, R24 ;  /* 0x000000ffff1a7224 */ /* 0x000fe400078e0018 */
[----:B------:R-:W-:Y:S02]  /*50060*/  IMAD.MOV.U32 R8, RZ, RZ, R18 ;  /* 0x000000ffff087224 */ /* 0x000fe400078e0012 */
[----:B------:R-:W-:-:S02]  /*50070*/  IMAD.MOV.U32 R5, RZ, RZ, R19 ;  /* 0x000000ffff057224 */ /* 0x000fc400078e0013 */
[----:B---3--:R-:W-:-:S05]  /*50080*/  IMAD.MOV.U32 R27, RZ, RZ, R15 ;  /* 0x000000ffff1b7224 */ /* 0x008fca00078e000f */
[----:B------:R0:W-:Y:S02]  /*50090*/  STL.64 [R1+0x5c58], R26 ;  /* 0x005c581a01007387 */ /* 0x0001e40000100a00 */
[----:B0-----:R-:W-:Y:S02]  /*500a0*/  IMAD.MOV.U32 R26, RZ, RZ, R14 ;  /* 0x000000ffff1a7224 */ /* 0x001fe400078e000e */
[----:B----4-:R-:W-:-:S05]  /*500b0*/  IMAD.MOV.U32 R27, RZ, RZ, R13 ;  /* 0x000000ffff1b7224 */ /* 0x010fca00078e000d */
[----:B------:R0:W-:Y:S01]  /*500c0*/  STL.64 [R1+0x5c70], R26 ;  /* 0x005c701a01007387 */ /* 0x0001e20000100a00 */
[----:B------:R-:W3:Y:S02]  /*500d0*/  LDL.LU R16, [R1+0x570] ;  /* 0x0005700001107983 */ /* 0x000ee40000300800 */
[----:B------:R-:W3:Y:S02]  /*500e0*/  LDL.LU R17, [R1+0x574] ;  /* 0x0005740001117983 */ /* 0x000ee40000300800 */
[----:B------:R-:W4:Y:S01]  /*500f0*/  LDL.LU R18, [R1+0x578] ;  /* 0x0005780001127983 */ /* 0x000f220000300800 */
[----:B------:R-:W4:Y:S04]  /*50100*/  LDL.LU R19, [R1+0x57c] ;  /* 0x00057c0001137983 */ /* 0x000f280000300800 */
[----:B0-----:R-:W2:Y:S04]  /*50110*/  LDL.64 R26, [R1+0x28] ;  /* 0x00002800011a7983 */ /* 0x001ea80000100a00 */
[----:B--2---:R0:W-:Y:S01]  /*50120*/  STL.64 [R1+0x5c98], R26 ;  /* 0x005c981a01007387 */ /* 0x0041e20000100a00 */
[----:B------:R-:W2:Y:S02]  /*50130*/  LDL.LU R24, [R1+0x610] ;  /* 0x0006100001187983 */ /* 0x000ea40000300800 */
[----:B------:R-:W2:Y:S01]  /*50140*/  LDL.LU R25, [R1+0x614] ;  /* 0x0006140001197983 */ /* 0x000ea20000300800 */
[----:B0-----:R-:W2:Y:S01]  /*50150*/  LDL.LU R26, [R1+0x618] ;  /* 0x00061800011a7983 */ /* 0x001ea20000300800 */
[----:B------:R-:W2:Y:S02]  /*50160*/  LDL.LU R27, [R1+0x61c] ;  /* 0x00061c00011b7983 */ /* 0x000ea40000300800 */
[----:B------:R-:W-:-:S02]  /*50170*/  IMAD.MOV.U32 R14, RZ, RZ, R12 ;  /* 0x000000ffff0e7224 */ /* 0x000fc400078e000c */
[----:B------:R-:W-:Y:S01]  /*50180*/  IMAD.MOV.U32 R15, RZ, RZ, R9 ;  /* 0x000000ffff0f7224 */ /* 0x000fe200078e0009 */
[----:B--2---:R-:W-:Y:S01]  /*50190*/  STL.64 [R1+0x5cb0], R26 ;  /* 0x005cb01a01007387 */ /* 0x004fe20000100a00 */
[----:B------:R-:W-:Y:S03]  /*501a0*/  STL.64 [R1+0x5ca8], R24 ;  /* 0x005ca81801007387 */ /* 0x000fe60000100a00 */
[----:B------:R0:W-:Y:S02]  /*501b0*/  STL.64 [R1+0x5cb8], R14 ;  /* 0x005cb80e01007387 */ /* 0x0001e40000100a00 */
[----:B0-----:R-:W2:Y:S04]  /*501c0*/  LDL.64 R14, [R1+0xf8] ;  /* 0x0000f800010e7983 */ /* 0x001ea80000100a00 */
[----:B--2---:R0:W-:Y:S01]  /*501d0*/  STL.64 [R1+0x5cd0], R14 ;  /* 0x005cd00e01007387 */ /* 0x0041e20000100a00 */
[----:B------:R-:W2:Y:S02]  /*501e0*/  LDL.LU R24, [R1+0xd00] ;  /* 0x000d000001187983 */ /* 0x000ea40000300800 */
[----:B------:R-:W2:Y:S02]  /*501f0*/  LDL.LU R25, [R1+0xd04] ;  /* 0x000d040001197983 */ /* 0x000ea40000300800 */
[----:B------:R-:W2:Y:S01]  /*50200*/  LDL.LU R26, [R1+0xd08] ;  /* 0x000d0800011a7983 */ /* 0x000ea20000300800 */
[----:B------:R-:W2:Y:S01]  /*50210*/  LDL.LU R27, [R1+0xd0c] ;  /* 0x000d0c00011b7983 */ /* 0x000ea20000300800 */
[----:B0-----:R-:W-:-:S02]  /*50220*/  IMAD.MOV.U32 R14, RZ, RZ, R4 ;  /* 0x000000ffff0e7224 */ /* 0x001fc400078e0004 */
[----:B------:R-:W-:-:S05]  /*50230*/  IMAD.MOV.U32 R15, RZ, RZ, R3 ;  /* 0x000000ffff0f7224 */ /* 0x000fca00078e0003 */
[----:B------:R-:W-:Y:S04]  /*50240*/  STL.64 [R1+0x5ce8], R14 ;  /* 0x005ce80e01007387 */ /* 0x000fe80000100a00 */
[----:B--2---:R-:W-:Y:S01]  /*50250*/  STL.64 [R1+0x5cc8], R26 ;  /* 0x005cc81a01007387 */ /* 0x004fe20000100a00 */
[----:B------:R0:W-:Y:S03]  /*50260*/  STL.64 [R1+0x5cc0], R24 ;  /* 0x005cc01801007387 */ /* 0x0001e60000100a00 */
[----:B0-----:R-:W2:Y:S01]  /*50270*/  LDL.LU R24, [R1+0xd10] ;  /* 0x000d100001187983 */ /* 0x001ea20000300800 */
[----:B------:R-:W2:Y:S02]  /*50280*/  LDL.LU R25, [R1+0xd14] ;  /* 0x000d140001197983 */ /* 0x000ea40000300800 */
[----:B------:R-:W2:Y:S02]  /*50290*/  LDL.LU R26, [R1+0xd18] ;  /* 0x000d1800011a7983 */ /* 0x000ea40000300800 */
[----:B------:R-:W2:Y:S01]  /*502a0*/  LDL.LU R27, [R1+0xd1c] ;  /* 0x000d1c00011b7983 */ /* 0x000ea20000300800 */
[----:B------:R-:W2:Y:S04]  /*502b0*/  LDL.64 R14, [R1+0x118] ;  /* 0x00011800010e7983 */ /* 0x000ea80000100a00 */
[----:B--2---:R0:W-:Y:S04]  /*502c0*/  STL.64 [R1+0x5d00], R14 ;  /* 0x005d000e01007387 */ /* 0x0041e80000100a00 */
[----:B0-----:R-:W2:Y:S04]  /*502d0*/  LDL.64 R14, [R1+0x128] ;  /* 0x00012800010e7983 */ /* 0x001ea80000100a00 */
[----:B--2---:R0:W-:Y:S04]  /*502e0*/  STL.64 [R1+0x5d08], R14 ;  /* 0x005d080e01007387 */ /* 0x0041e80000100a00 */
[----:B0-----:R-:W2:Y:S04]  /*502f0*/  LDL.64 R14, [R1+0x138] ;  /* 0x00013800010e7983 */ /* 0x001ea80000100a00 */
[----:B--2---:R-:W-:Y:S01]  /*50300*/  STL.64 [R1+0x5d20], R14 ;  /* 0x005d200e01007387 */ /* 0x004fe20000100a00 */
[----:B------:R-:W-:Y:S02]  /*50310*/  STL.64 [R1+0x5ce0], R26 ;  /* 0x005ce01a01007387 */ /* 0x000fe40000100a00 */
[----:B------:R0:W-:Y:S02]  /*50320*/  STL.64 [R1+0x5cd8], R24 ;  /* 0x005cd81801007387 */ /* 0x0001e40000100a00 */
[----:B0-----:R-:W2:Y:S01]  /*50330*/  LDL.LU R24, [R1+0xd20] ;  /* 0x000d200001187983 */ /* 0x001ea20000300800 */
[----:B------:R-:W2:Y:S02]  /*50340*/  LDL.LU R25, [R1+0xd24] ;  /* 0x000d240001197983 */ /* 0x000ea40000300800 */
[----:B------:R-:W2:Y:S02]  /*50350*/  LDL.LU R26, [R1+0xd28] ;  /* 0x000d2800011a7983 */ /* 0x000ea40000300800 */
[----:B------:R-:W2:Y:S02]  /*50360*/  LDL.LU R27, [R1+0xd2c] ;  /* 0x000d2c00011b7983 */ /* 0x000ea40000300800 */
[----:B------:R-:W-:-:S02]  /*50370*/  IMAD.MOV.U32 R14, RZ, RZ, R2 ;  /* 0x000000ffff0e7224 */ /* 0x000fc400078e0002 */
        /* <DEDUP_REMOVED lines=8> */
[----:B------:R-:W3:Y:S04]  /*50400*/  LDL.64 R14, [R1+0x158] ;  /* 0x00015800010e7983 */ /* 0x000ee80000100a00 */
        /* <DEDUP_REMOVED lines=18> */
[----:B----4-:R-:W-:Y:S01]  /*50530*/  STL.64 [R1+0x5c68], R18 ;  /* 0x005c681201007387 */ /* 0x010fe20000100a00 */
[----:B---3--:R0:W-:Y:S03]  /*50540*/  STL.64 [R1+0x5c60], R16 ;  /* 0x005c601001007387 */ /* 0x0081e60000100a00 */
[----:B0-----:R-:W3:Y:S01]  /*50550*/  LDL.LU R16, [R1+0x580] ;  /* 0x0005800001107983 */ /* 0x001ee20000300800 */
[----:B------:R-:W3:Y:S02]  /*50560*/  LDL.LU R17, [R1+0x584] ;  /* 0x0005840001117983 */ /* 0x000ee40000300800 */
[----:B------:R-:W4:Y:S02]  /*50570*/  LDL.LU R18, [R1+0x588] ;  /* 0x0005880001127983 */ /* 0x000f240000300800 */
[----:B------:R-:W4:Y:S02]  /*50580*/  LDL.LU R19, [R1+0x58c] ;  /* 0x00058c0001137983 */ /* 0x000f240000300800 */
[----:B------:R-:W-:-:S02]  /*50590*/  IMAD.MOV.U32 R2, RZ, RZ, R14 ;  /* 0x000000ffff027224 */ /* 0x000fc400078e000e */
[----:B------:R-:W-:Y:S01]  /*505a0*/  IMAD.MOV.U32 R0, RZ, RZ, R15 ;  /* 0x000000ffff007224 */ /* 0x000fe200078e000f */
[C---:B--2---:R-:W-:Y:S01]  /*505b0*/  HMMA.16816.F32 R24, R20.reuse, R14, R24 ;  /* 0x0000000e1418723c */ /* 0x044fe20000001818 */
[----:B----4-:R-:W-:Y:S01]  /*505c0*/  STL.64 [R1+0x5c80], R18 ;  /* 0x005c801201007387 */ /* 0x010fe20000100a00 */
[----:B---3--:R0:W-:Y:S03]  /*505d0*/  STL.64 [R1+0x5c78], R16 ;  /* 0x005c781001007387 */ /* 0x0081e60000100a00 */
[----:B0-----:R-:W2:Y:S01]  /*505e0*/  LDL.LU R16, [R1+0x590] ;  /* 0x0005900001107983 */ /* 0x001ea20000300800 */
[----:B------:R-:W2:Y:S02]  /*505f0*/  LDL.LU R17, [R1+0x594] ;  /* 0x0005940001117983 */ /* 0x000ea40000300800 */
[----:B------:R-:W2:Y:S02]  /*50600*/  LDL.LU R18, [R1+0x598] ;  /* 0x0005980001127983 */ /* 0x000ea40000300800 */
[----:B------:R-:W2:Y:S01]  /*50610*/  LDL.LU R19, [R1+0x59c] ;  /* 0x00059c0001137983 */ /* 0x000ea20000300800 */
[----:B------:R0:W-:Y:S01]  /*50620*/  STL [R1+0x5c38], R5 ;  /* 0x005c380501007387 */ /* 0x0001e20000100800 */
[----:B------:R-:W3:Y:S03]  /*50630*/  LDL.LU R4, [R1+0xd40] ;  /* 0x000d400001047983 */ /* 0x000ee60000300800 */
[----:B0-----:R-:W3:Y:S01]  /*50640*/  LDL.LU R5, [R1+0xd44] ;  /* 0x000d440001057983 */ /* 0x001ee20000300800 */
[----:B------:R-:W3:Y:S02]  /*50650*/  LDL.LU R6, [R1+0xd48] ;  /* 0x000d480001067983 */ /* 0x000ee40000300800 */
[----:B------:R-:W3:Y:S02]  /*50660*/  LDL.LU R7, [R1+0xd4c] ;  /* 0x000d4c0001077983 */ /* 0x000ee40000300800 */
[----:B------:R-:W-:Y:S03]  /*50670*/  STL [R1+0x5c34], R8 ;  /* 0x005c340801007387 */ /* 0x000fe60000100800 */
[----:B------:R-:W-:Y:S01]  /*50680*/  STL.64 [R1+0x1420], R24 ;  /* 0x0014201801007387 */ /* 0x000fe20000100a00 */
[----:B------:R0:W-:Y:S03]  /*50690*/  STL.64 [R1+0x1428], R26 ;  /* 0x0014281a01007387 */ /* 0x0001e60000100a00 */
[----:B0-----:R-:W4:Y:S01]  /*506a0*/  LDL.LU.64 R26, [R1+0x5d48] ;  /* 0x005d4800011a7983 */ /* 0x001f220000300a00 */
[----:B------:R-:W4:Y:S02]  /*506b0*/  LDL.LU.64 R24, [R1+0x5d40] ;  /* 0x005d400001187983 */ /* 0x000f240000300a00 */
[----:B------:R-:W4:Y:S02]  /*506c0*/  LDL.LU.64 R14, [R1+0x5d38] ;  /* 0x005d3800010e7983 */ /* 0x000f240000300a00 */
[----:B------:R-:W-:Y:S01]  /*506d0*/  STL [R1+0x5c3c], R2 ;  /* 0x005c3c0201007387 */ /* 0x000fe20000100800 */
[C---:B----4-:R-:W-:Y:S01]  /*506e0*/  HMMA.16816.F32 R12, R20.reuse, R14, R24 ;  /* 0x0000000e140c723c */ /* 0x050fe20000001818 */
[----:B------:R-:W4:Y:S01]  /*506f0*/  LDL.LU.64 R26, [R1+0x5d30] ;  /* 0x005d3000011a7983 */ /* 0x000f220000300a00 */
[----:B------:R-:W4:Y:S11]  /*50700*/  LDL.LU.64 R24, [R1+0x5d28] ;  /* 0x005d280001187983 */ /* 0x000f360000300a00 */
[----:B------:R-:W-:Y:S10]  /*50710*/  @!UPT UIADD3 URZ, URZ, URZ, URZ ;  /* 0x0000003f3f3ff290 */ /* 0x000ff4000fffe03f */
[----:B------:R-:W-:Y:S01]  /*50720*/  STL.64 [R1+0x1410], R12 ;  /* 0x0014100c01007387 */ /* 0x000fe20000100a00 */
[----:B------:R0:W-:Y:S03]  /*50730*/  STL.64 [R1+0x1418], R14 ;  /* 0x0014180e01007387 */ /* 0x0001e60000100a00 */
[----:B0-----:R-:W4:Y:S02]  /*50740*/  LDL.LU.64 R14, [R1+0x5d20] ;  /* 0x005d2000010e7983 */ /* 0x001f240000300a00 */
[C---:B----4-:R-:W-:Y:S01]  /*50750*/  HMMA.16816.F32 R24, R20.reuse, R14, R24 ;  /* 0x0000000e1418723c */ /* 0x050fe20000001818 */
[----:B------:R-:W-:Y:S02]  /*50760*/  IMAD.MOV.U32 R28, RZ, RZ, R14 ;  /* 0x000000ffff1c7224 */ /* 0x000fe400078e000e */
[----:B------:R-:W-:Y:S11]  /*50770*/  IMAD.MOV.U32 R9, RZ, RZ, R15 ;  /* 0x000000ffff097224 */ /* 0x000ff600078e000f */
[----:B------:R-:W-:Y:S09]  /*50780*/  @!UPT UIADD3 URZ, URZ, URZ, URZ ;  /* 0x0000003f3f3ff290 */ /* 0x000ff2000fffe03f */
[----:B------:R-:W-:Y:S01]  /*50790*/  STL.64 [R1+0x1400], R24 ;  /* 0x0014001801007387 */ /* 0x000fe20000100a00 */
[----:B------:R0:W-:Y:S03]  /*507a0*/  STL.64 [R1+0x1408], R26 ;  /* 0x0014081a01007387 */ /* 0x0001e60000100a00 */
[----:B0-----:R-:W4:Y:S01]  /*507b0*/  LDL.LU.64 R26, [R1+0x5d18] ;  /* 0x005d1800011a7983 */ /* 0x001f220000300a00 */
[----:B------:R-:W4:Y:S02]  /*507c0*/  LDL.LU.64 R24, [R1+0x5d10] ;  /* 0x005d100001187983 */ /* 0x000f240000300a00 */
[----:B------:R-:W3:Y:S02]  /*507d0*/  LDL.LU.64 R14, [R1+0x5d08] ;  /* 0x005d0800010e7983 */ /* 0x000ee40000300a00 */
[C---:B---3--:R-:W-:Y:S11]  /*507e0*/  HMMA.16816.F32 R4, R20.reuse, R14, R4 ;  /* 0x0000000e1404723c */ /* 0x048ff60000001804 */
[----:B------:R-:W-:Y:S11]  /*507f0*/  @!UPT UIADD3 URZ, URZ, URZ, URZ ;  /* 0x0000003f3f3ff290 */ /* 0x000ff6000fffe03f */
[----:B------:R-:W-:Y:S01]  /*50800*/  @!UPT UIADD3 URZ, URZ, URZ, URZ ;  /* 0x0000003f3f3ff290 */ /* 0x000fe2000fffe03f */
[----:B------:R-:W-:Y:S01]  /*50810*/  STL.64 [R1+0x13f0], R4 ;  /* 0x0013f00401007387 */ /* 0x000fe20000100a00 */
[----:B------:R0:W-:Y:S02]  /*50820*/  STL.64 [R1+0x13f8], R6 ;  /* 0x0013f80601007387 */ /* 0x0001e40000100a00 */
[----:B0-----:R-:W-:Y:S02]  /*50830*/  IMAD.MOV.U32 R6, RZ, RZ, R14 ;  /* 0x000000ffff067224 */ /* 0x001fe400078e000e */
[----:B------:R-:W-:Y:S02]  /*50840*/  IMAD.MOV.U32 R7, RZ, RZ, R15 ;  /* 0x000000ffff077224 */ /* 0x000fe400078e000f */
[----:B------:R-:W4:Y:S02]  /*50850*/  LDL.LU.64 R14, [R1+0x5d00] ;  /* 0x005d0000010e7983 */ /* 0x000f240000300a00 */
[----:B----4-:R-:W-:Y:S01]  /*50860*/  HMMA.16816.F32 R24, R20, R14, R24 ;  /* 0x0000000e1418723c */ /* 0x010fe20000001818 */
[----:B------:R-:W-:-:S02]  /*50870*/  IMAD.MOV.U32 R2, RZ, RZ, R14 ;  /* 0x000000ffff027224 */ /* 0x000fc400078e000e */
        /* <DEDUP_REMOVED lines=30> */
[----:B---3--:R-:W-:Y:S02]  /*50a60*/  HMMA.16816.F32 R20, R20, R14, R24 ;  /* 0x0000000e1414723c */ /* 0x008fe40000001818 */
[----:B------:R-:W2:Y:S01]  /*50a70*/  LDL.LU.64 R26, [R1+0x5c98] ;  /* 0x005c9800011a7983 */ /* 0x000ea20000300a00 */
[----:B------:R-:W2:Y:S02]  /*50a80*/  LDL.LU.64 R14, [R1+0x5c90] ;  /* 0x005c9000010e7983 */ /* 0x000ea40000300a00 */
[----:B------:R-:W2:Y:S11]  /*50a90*/  LDL.LU.64 R12, [R1+0x5c88] ;  /* 0x005c8800010c7983 */ /* 0x000eb60000300a00 */
[----:B------:R-:W-:Y:S07]  /*50aa0*/  @!UPT UIADD3 URZ, URZ, URZ, URZ ;  /* 0x0000003f3f3ff290 */ /* 0x000fee000fffe03f */
[----:B------:R0:W-:Y:S01]  /*50ab0*/  STL.64 [R1+0xb00], R20 ;  /* 0x000b001401007387 */ /* 0x0001e20000100a00 */
[----:B------:R1:W-:Y:S03]  /*50ac0*/  STL.64 [R1+0xb08], R22 ;  /* 0x000b081601007387 */ /* 0x0003e60000100a00 */
[----:B0-----:R-:W3:Y:S01]  /*50ad0*/  LDL.LU R20, [R1+0x560] ;  /* 0x0005600001147983 */ /* 0x001ee20000300800 */
[----:B------:R-:W3:Y:S02]  /*50ae0*/  LDL.LU R21, [R1+0x564] ;  /* 0x0005640001157983 */ /* 0x000ee40000300800 */
[----:B-1----:R-:W3:Y:S02]  /*50af0*/  LDL.LU R22, [R1+0x568] ;  /* 0x0005680001167983 */ /* 0x002ee40000300800 */
        /* <DEDUP_REMOVED lines=29> */
[----:B--2---:R-:W-:Y:S01]  /*50cd0*/  HMMA.16816.F32 R20, R12, R10, R16 ;  /* 0x0000000a0c14723c */ /* 0x004fe20000001810 */
[----:B------:R-:W2:Y:S11]  /*50ce0*/  LDL.LU R16, [R1+0x4b0] ;  /* 0x0004b00001107983 */ /* 0x000eb60000300800 */
[----:B------:R-:W-:Y:S11]  /*50cf0*/  @!UPT UIADD3 URZ, URZ, URZ, URZ ;  /* 0x0000003f3f3ff290 */ /* 0x000ff6000fffe03f */
[----:B------:R-:W-:Y:S01]  /*50d00*/  STL.64 [R1+0x550], R20 ;  /* 0x0005501401007387 */ /* 0x000fe20000100a00 */
[----:B------:R0:W-:Y:S02]  /*50d10*/  STL.64 [R1+0x558], R22 ;  /* 0x0005581601007387 */ /* 0x0001e40000100a00 */
[----:B------:R-:W2:Y:S02]  /*50d20*/  LDL.LU R17, [R1+0x4b4] ;  /* 0x0004b40001117983 */ /* 0x000ea40000300800 */
[----:B------:R-:W3:Y:S01]  /*50d30*/  LDL.LU R18, [R1+0x4b8] ;  /* 0x0004b80001127983 */ /* 0x000ee20000300800 */
[----:B------:R-:W3:Y:S01]  /*50d40*/  LDL.LU R19, [R1+0x4bc] ;  /* 0x0004bc0001137983 */ /* 0x000ee20000300800 */
[----:B------:R-:W4:Y:S02]  /*50d50*/  LDL.LU R24, [R1+0x4d0] ;  /* 0x0004d00001187983 */ /* 0x000f240000300800 */
[----:B------:R-:W4:Y:S02]  /*50d60*/  LDL.LU R25, [R1+0x4d4] ;  /* 0x0004d40001197983 */ /* 0x000f240000300800 */
[----:B------:R-:W2:Y:S01]  /*50d70*/  LDL.LU R26, [R1+0x4d8] ;  /* 0x0004d800011a7983 */ /* 0x000ea20000300800 */
[----:B------:R-:W2:Y:S01]  /*50d80*/  LDL.LU R27, [R1+0x4dc] ;  /* 0x0004dc00011b7983 */ /* 0x000ea20000300800 */
[----:B0-----:R-:W-:-:S02]  /*50d90*/  IMAD.MOV.U32 R22, RZ, RZ, R8 ;  /* 0x000000ffff167224 */ /* 0x001fc400078e0008 */
[----:B------:R-:W-:Y:S01]  /*50da0*/  IMAD.MOV.U32 R23, RZ, RZ, R29 ;  /* 0x000000ffff177224 */ /* 0x000fe200078e001d */
[----:B--2---:R0:W-:Y:S01]  /*50db0*/  STL.64 [R1+0x5ba0], R26 ;  /* 0x005ba01a01007387 */ /* 0x0041e20000100a00 */
[----:B----4-:R-:W-:Y:S02]  /*50dc0*/  STL.64 [R1+0x5b98], R24 ;  /* 0x005b981801007387 */ /* 0x010fe40000100a00 */
[----:B0-----:R-:W-:Y:S02]  /*50dd0*/  IMAD.MOV.U32 R26, RZ, RZ, R2 ;  /* 0x000000ffff1a7224 */ /* 0x001fe400078e0002 */
[----:B------:R-:W-:Y:S01]  /*50de0*/  IMAD.MOV.U32 R27, RZ, RZ, R5 ;  /* 0x000000ffff1b7224 */ /* 0x000fe200078e0005 */
[----:B------:R-:W2:Y:S01]  /*50df0*/  LDL.LU R2, [R1+0x5c3c] ;  /* 0x005c3c0001027983 */ /* 0x000ea20000300800 */
[----:B------:R-:W4:Y:S03]  /*50e00*/  LDL.LU R5, [R1+0x5c38] ;  /* 0x005c380001057983 */ /* 0x000f260000300800 */
[----:B------:R0:W-:Y:S01]  /*50e10*/  STL.64 [R1+0x5bb0], R26 ;  /* 0x005bb01a01007387 */ /* 0x0001e20000100a00 */
[----:B------:R-:W2:Y:S02]  /*50e20*/  LDL.LU R8, [R1+0x5c34] ;  /* 0x005c340001087983 */ /* 0x000ea40000300800 */
[----:B------:R-:W2:Y:S02]  /*50e30*/  LDL.LU R29, [R1+0x5c30] ;  /* 0x005c3000011d7983 */ /* 0x000ea40000300800 */
[----:B0-----:R-:W-:-:S02]  /*50e40*/  IMAD.MOV.U32 R26, RZ, RZ, R6 ;  /* 0x000000ffff1a7224 */ /* 0x001fc400078e0006 */
[----:B------:R-:W-:Y:S01]  /*50e50*/  IMAD.MOV.U32 R27, RZ, RZ, R7 ;  /* 0x000000ffff1b7224 */ /* 0x000fe200078e0007 */
[----:B------:R-:W2:Y:S01]  /*50e60*/  LDL.LU R6, [R1+0x5c2c] ;  /* 0x005c2c0001067983 */ /* 0x000ea20000300800 */
[----:B------:R-:W2:Y:S03]  /*50e70*/  LDL.LU R7, [R1+0x5c28] ;  /* 0x005c280001077983 */ /* 0x000ea60000300800 */
[----:B------:R-:W-:Y:S01]  /*50e80*/  STL.64 [R1+0x5bc8], R26 ;  /* 0x005bc81a01007387 */ /* 0x000fe20000100a00 */
[----:B------:R0:W-:Y:S03]  /*50e90*/  STL.64 [R1+0x5b88], R22 ;  /* 0x005b881601007387 */ /* 0x0001e60000100a00 */
[----:B0-----:R-:W2:Y:S01]  /*50ea0*/  LDL.64 R22, [R1+0x108] ;  /* 0x0001080001167983 */ /* 0x001ea20000100a00 */
[----:B------:R-:W-:-:S02]  /*50eb0*/  IMAD.MOV.U32 R26, RZ, RZ, R28 ;  /* 0x000000ffff1a7224 */ /* 0x000fc400078e001c */
[----:B------:R-:W-:Y:S01]  /*50ec0*/  IMAD.MOV.U32 R27, RZ, RZ, R9 ;  /* 0x000000ffff1b7224 */ /* 0x000fe200078e0009 */
[----:B--2---:R0:W-:Y:S01]  /*50ed0*/  STL.64 [R1+0x5ba8], R22 ;  /* 0x005ba81601007387 */ /* 0x0041e20000100a00 */
[----:B------:R-:W2:Y:S02]  /*50ee0*/  LDL.LU R20, [R1+0x4e0] ;  /* 0x0004e00001147983 */ /* 0x000ea40000300800 */
[----:B------:R-:W2:Y:S01]  /*50ef0*/  LDL.LU R21, [R1+0x4e4] ;  /* 0x0004e40001157983 */ /* 0x000ea20000300800 */
[----:B0-----:R-:W2:Y:S01]  /*50f00*/  LDL.LU R22, [R1+0x4e8] ;  /* 0x0004e80001167983 */ /* 0x001ea20000300800 */
[----:B------:R-:W2:Y:S02]  /*50f10*/  LDL.LU R23, [R1+0x4ec] ;  /* 0x0004ec0001177983 */ /* 0x000ea40000300800 */
[----:B------:R0:W-:Y:S02]  /*50f20*/  STL.64 [R1+0x5be0], R26 ;  /* 0x005be01a01007387 */ /* 0x0001e40000100a00 */
[----:B0-----:R-:W2:Y:S04]  /*50f30*/  LDL.64 R26, [R1+0x148] ;  /* 0x00014800011a7983 */ /* 0x001ea80000100a00 */
[----:B--2---:R-:W-:Y:S01]  /*50f40*/  STL.64 [R1+0x5bf8], R26 ;  /* 0x005bf81a01007387 */ /* 0x004fe20000100a00 */
[----:B------:R-:W-:Y:S02]  /*50f50*/  STL.64 [R1+0x5bc0], R22 ;  /* 0x005bc01601007387 */ /* 0x000fe40000100a00 */
[----:B------:R0:W-:Y:S02]  /*50f60*/  STL.64 [R1+0x5bb8], R20 ;  /* 0x005bb81401007387 */ /* 0x0001e40000100a00 */
[----:B0-----:R-:W2:Y:S01]  /*50f70*/  LDL.LU R20, [R1+0x4f0] ;  /* 0x0004f00001147983 */ /* 0x001ea20000300800 */
[----:B------:R-:W2:Y:S02]  /*50f80*/  LDL.LU R21, [R1+0x4f4] ;  /* 0x0004f40001157983 */ /* 0x000ea40000300800 */
[----:B------:R-:W2:Y:S02]  /*50f90*/  LDL.LU R22, [R1+0x4f8] ;  /* 0x0004f80001167983 */ /* 0x000ea40000300800 */
[----:B------:R-:W2:Y:S01]  /*50fa0*/  LDL.LU R23, [R1+0x4fc] ;  /* 0x0004fc0001177983 */ /* 0x000ea20000300800 */
[----:B------:R-:W2:Y:S01]  /*50fb0*/  LDL.LU R24, [R1+0x520] ;  /* 0x0005200001187983 */ /* 0x000ea20000300800 */
[----:B------:R-:W2:Y:S02]  /*50fc0*/  LDL.LU R25, [R1+0x524] ;  /* 0x0005240001197983 */ /* 0x000ea40000300800 */
[----:B------:R-:W2:Y:S02]  /*50fd0*/  LDL.LU R26, [R1+0x528] ;  /* 0x00052800011a7983 */ /* 0x000ea40000300800 */
[----:B------:R-:W2:Y:S02]  /*50fe0*/  LDL.LU R27, [R1+0x52c] ;  /* 0x00052c00011b7983 */ /* 0x000ea40000300800 */
[----:B--2---:R0:W-:Y:S01]  /*50ff0*/  STL.64 [R1+0x5c08], R26 ;  /* 0x005c081a01007387 */ /* 0x0041e20000100a00 */
[----:B------:R1:W-:Y:S02]  /*51000*/  STL.64 [R1+0x5c00], R24 ;  /* 0x005c001801007387 */ /* 0x0003e40000100a00 */
[----:B0-----:R-:W-:-:S02]  /*51010*/  IMAD.MOV.U32 R26, RZ, RZ, R8 ;  /* 0x000000ffff1a7224 */ /* 0x001fc400078e0008 */
[----:B----4-:R-:W-:-:S05]  /*51020*/  IMAD.MOV.U32 R27, RZ, RZ, R5 ;  /* 0x000000ffff1b7224 */ /* 0x010fca00078e0005 */
[----:B------:R0:W-:Y:S01]  /*51030*/  STL.64 [R1+0x5c20], R26 ;  /* 0x005c201a01007387 */ /* 0x0001e20000100a00 */
[----:B-1----:R-:W2:Y:S02]  /*51040*/  LDL.LU R24, [R1+0x540] ;  /* 0x0005400001187983 */ /* 0x002ea40000300800 */
[----:B------:R-:W2:Y:S01]  /*51050*/  LDL.LU R25, [R1+0x544] ;  /* 0x0005440001197983 */ /* 0x000ea20000300800 */
[----:B0-----:R-:W2:Y:S01]  /*51060*/  LDL.LU R26, [R1+0x548] ;  /* 0x00054800011a7983 */ /* 0x001ea20000300800 */
[----:B------:R-:W2:Y:S02]  /*51070*/  LDL.LU R27, [R1+0x54c] ;  /* 0x00054c00011b7983 */ /* 0x000ea40000300800 */
[----:B------:R-:W-:Y:S02]  /*51080*/  STL.64 [R1+0x5bd8], R22 ;  /* 0x005bd81601007387 */ /* 0x000fe40000100a00 */
[----:B------:R0:W-:Y:S02]  /*51090*/  STL.64 [R1+0x5bd0], R20 ;  /* 0x005bd01401007387 */ /* 0x0001e40000100a00 */
        /* <DEDUP_REMOVED lines=16> */
[----:B---3--:R0:W-:Y:S01]  /*511a0*/  STL.64 [R1+0x5b70], R18 ;  /* 0x005b701201007387 */ /* 0x0081e20000100a00 */
[----:B------:R1:W-:Y:S03]  /*511b0*/  STL.64 [R1+0x5b68], R16 ;  /* 0x005b681001007387 */ /* 0x0003e60000100a00 */
[----:B0-----:R-:W3:Y:S01]  /*511c0*/  LDL.64 R18, [R1+0xe8] ;  /* 0x0000e80001127983 */ /* 0x001ee20000100a00 */
[----:B------:R-:W-:Y:S03]  /*511d0*/  HMMA.16816.F32 R24, R12, R6, R24 ;  /* 0x000000060c18723c */ /* 0x000fe60000001818 */
[----:B---3--:R0:W-:Y:S01]  /*511e0*/  STL.64 [R1+0x5b80], R18 ;  /* 0x005b801201007387 */ /* 0x0081e20000100a00 */
[----:B-1----:R-:W3:Y:S02]  /*511f0*/  LDL.LU R16, [R1+0x4c0] ;  /* 0x0004c00001107983 */ /* 0x002ee40000300800 */
[----:B------:R-:W3:Y:S01]  /*51200*/  LDL.LU R17, [R1+0x4c4] ;  /* 0x0004c40001117983 */ /* 0x000ee20000300800 */
[----:B0-----:R-:W3:Y:S01]  /*51210*/  LDL.LU R18, [R1+0x4c8] ;  /* 0x0004c80001127983 */ /* 0x001ee20000300800 */
[----:B------:R-:W3:Y:S02]  /*51220*/  LDL.LU R19, [R1+0x4cc] ;  /* 0x0004cc0001137983 */ /* 0x000ee40000300800 */
[----:B------:R0:W-:Y:S02]  /*51230*/  STL.64 [R1+0x5b30], R10 ;  /* 0x005b300a01007387 */ /* 0x0001e40000100a00 */
[----:B0-----:R-:W-:-:S02]  /*51240*/  IMAD.MOV.U32 R10, RZ, RZ, R4 ;  /* 0x000000ffff0a7224 */ /* 0x001fc400078e0004 */
[----:B------:R-:W-:-:S05]  /*51250*/  IMAD.MOV.U32 R11, RZ, RZ, R3 ;  /* 0x000000ffff0b7224 */ /* 0x000fca00078e0003 */
[----:B------:R0:W-:Y:S01]  /*51260*/  STL.64 [R1+0x5b78], R10 ;  /* 0x005b780a01007387 */ /* 0x0001e20000100a00 */
[----:B------:R-:W4:Y:S02]  /*51270*/  LDL.LU R8, [R1+0xc60] ;  /* 0x000c600001087983 */ /* 0x000f240000300800 */
[----:B------:R-:W4:Y:S01]  /*51280*/  LDL.LU R9, [R1+0xc64] ;  /* 0x000c640001097983 */ /* 0x000f220000300800 */
[----:B0-----:R-:W4:Y:S01]  /*51290*/  LDL.LU R10, [R1+0xc68] ;  /* 0x000c6800010a7983 */ /* 0x001f220000300800 */
[----:B------:R-:W4:Y:S02]  /*512a0*/  LDL.LU R11, [R1+0xc6c] ;  /* 0x000c6c00010b7983 */ /* 0x000f240000300800 */
[----:B------:R-:W-:Y:S02]  /*512b0*/  STL.64 [R1+0x540], R24 ;  /* 0x0005401801007387 */ /* 0x000fe40000100a00 */
[----:B------:R0:W-:Y:S02]  /*512c0*/  STL.64 [R1+0x548], R26 ;  /* 0x0005481a01007387 */ /* 0x0001e40000100a00 */
[----:B0-----:R-:W2:Y:S01]  /*512d0*/  LDL.LU.64 R26, [R1+0x5c20] ;  /* 0x005c2000011a7983 */ /* 0x001ea20000300a00 */
[----:B------:R-:W-:Y:S01]  /*512e0*/  STL.64 [R1+0x5b28], R6 ;  /* 0x005b280601007387 */ /* 0x000fe20000100a00 */
        /* <DEDUP_REMOVED lines=13> */
[----:B------:R-:W-:Y:S01]  /*513c0*/  STL.64 [R1+0x1340], R4 ;  /* 0x0013400401007387 */ /* 0x000fe20000100a00 */
[----:B------:R0:W-:Y:S03]  /*513d0*/  STL.64 [R1+0x1348], R6 ;  /* 0x0013480601007387 */ /* 0x0001e60000100a00 */
[----:B0-----:R-:W3:Y:S01]  /*513e0*/  LDL.64 R6, [R1+0x18] ;  /* 0x0000180001067983 */ /* 0x001ee20000100a00 */
        /* <DEDUP_REMOVED lines=22> */
[----:B0-----:R-:W2:Y:S02]  /*51550*/  LDL.LU.64 R26, [R1+0x5bb0] ;  /* 0x005bb000011a7983 */ /* 0x001ea40000300a00 */
[C---:B--2---:R-:W-:Y:S02]  /*51560*/  HMMA.16816.F32 R24, R12.reuse, R26, R20 ;  /* 0x0000001a0c18723c */ /* 0x044fe40000001814 */
[----:B------:R-:W2:Y:S11]  /*51570*/  LDL.LU.64 R22, [R1+0x5ba8] ;  /* 0x005ba80001167983 */ /* 0x000eb60000300a00 */
[----:B------:R-:W-:Y:S10]  /*51580*/  @!UPT UIADD3 URZ, URZ, URZ, URZ ;  /* 0x0000003f3f3ff290 */ /* 0x000ff4000fffe03f */
[----:B------:R-:W-:Y:S01]  /*51590*/  STL.64 [R1+0x1300], R24 ;  /* 0x0013001801007387 */ /* 0x000fe20000100a00 */
[----:B------:R0:W-:Y:S03]  /*515a0*/  STL.64 [R1+0x1308], R26 ;  /* 0x0013081a01007387 */ /* 0x0001e60000100a00 */
[----:B0-----:R-:W2:Y:S01]  /*515b0*/  LDL.LU.64 R26, [R1+0x5ba0] ;  /* 0x005ba000011a7983 */ /* 0x001ea20000300a00 */
        /* <DEDUP_REMOVED lines=8> */
[----:B------:R-:W-:Y:S02]  /*51640*/  IMAD.MOV.U32 R24, RZ, RZ, R23 ;  /* 0x000000ffff187224 */ /* 0x000fe400078e0017 */
[----:B------:R-:W3:Y:S04]  /*51650*/  LDL.LU.64 R22, [R1+0x5b88] ;  /* 0x005b880001167983 */ /* 0x000ee80000300a00 */
[----:B--2---:R-:W-:Y:S01]  /*51660*/  STL.64 [R1+0x5b40], R26 ;  /* 0x005b401a01007387 */ /* 0x004fe20000100a00 */
[----:B------:R0:W-:Y:S01]  /*51670*/  STL.64 [R1+0x5b38], R24 ;  /* 0x005b381801007387 */ /* 0x0001e20000100a00 */
[C---:B---3--:R-:W-:Y:S02]  /*51680*/  HMMA.16816.F32 R20, R12.reuse, R22, R16 ;  /* 0x000000160c14723c */ /* 0x048fe40000001810 */
[----:B0-----:R-:W2:Y:S01]  /*51690*/  LDL.LU R24, [R1+0x430] ;  /* 0x0004300001187983 */ /* 0x001ea20000300800 */
[----:B------:R-:W2:Y:S02]  /*516a0*/  LDL.LU R25, [R1+0x434] ;  /* 0x0004340001197983 */ /* 0x000ea40000300800 */
[----:B------:R-:W2:Y:S02]  /*516b0*/  LDL.LU R26, [R1+0x438] ;  /* 0x00043800011a7983 */ /* 0x000ea40000300800 */
[----:B------:R-:W2:Y:S01]  /*516c0*/  LDL.LU R27, [R1+0x43c] ;  /* 0x00043c00011b7983 */ /* 0x000ea20000300800 */
[----:B------:R-:W4:Y:S11]  /*516d0*/  LDL.LU.64 R18, [R1+0x5b80] ;  /* 0x005b800001127983 */ /* 0x000f360000300a00 */
[----:B------:R-:W-:Y:S04]  /*516e0*/  @!UPT UIADD3 URZ, URZ, URZ, URZ ;  /* 0x0000003f3f3ff290 */ /* 0x000fe8000fffe03f */
[----:B------:R-:W-:Y:S01]  /*516f0*/  STL.64 [R1+0x530], R20 ;  /* 0x0005301401007387 */ /* 0x000fe20000100a00 */
[----:B------:R-:W-:Y:S02]  /*51700*/  STL.64 [R1+0x538], R22 ;  /* 0x0005381601007387 */ /* 0x000fe40000100a00 */
[----:B------:R-:W0:Y:S02]  /*51710*/  LDSM.16.MT88.4 R20, [R29+0x4280] ;  /* 0x004280001d14783b */ /* 0x000e240000004200 */
[----:B0-----:R0:W-:Y:S02]  /*51720*/  STL.64 [R1+0x5a88], R22 ;  /* 0x005a881601007387 */ /* 0x0011e40000100a00 */
[----:B------:R-:W-:Y:S02]  /*51730*/  STL.64 [R1+0x5a80], R20 ;  /* 0x005a801401007387 */ /* 0x000fe40000100a00 */
[----:B0-----:R-:W3:Y:S01]  /*51740*/  LDL.64 R22, [R1+0xd8] ;  /* 0x0000d80001167983 */ /* 0x001ee20000100a00 */
[----:B----4-:R-:W-:Y:S01]  /*51750*/  HMMA.16816.F32 R8, R12, R18, R8 ;  /* 0x000000120c08723c */ /* 0x010fe20000001808 */
[----:B------:R-:W-:-:S02]  /*51760*/  IMAD.MOV.U32 R2, RZ, RZ, R18 ;  /* 0x000000ffff027224 */ /* 0x000fc400078e0012 */
[----:B------:R-:W-:Y:S11]  /*51770*/  IMAD.MOV.U32 R0, RZ, RZ, R19 ;  /* 0x000000ffff007224 */ /* 0x000ff600078e0013 */
[----:B------:R-:W-:Y:S09]  /*51780*/  @!UPT UIADD3 URZ, URZ, URZ, URZ ;  /* 0x0000003f3f3ff290 */ /* 0x000ff2000fffe03f */
[----:B------:R-:W-:Y:S01]  /*51790*/  STL.64 [R1+0x12e0], R8 ;  /* 0x0012e00801007387 */ /* 0x000fe20000100a00 */
[----:B------:R0:W-:Y:S03]  /*517a0*/  STL.64 [R1+0x12e8], R10 ;  /* 0x0012e80a01007387 */ /* 0x0001e60000100a00 */
[----:B0-----:R-:W2:Y:S01]  /*517b0*/  LDL.LU.64 R10, [R1+0x5b78] ;  /* 0x005b7800010a7983 */ /* 0x001ea20000300a00 */
[----:B------:R-:W3:Y:S02]  /*517c0*/  LDL.LU.64 R18, [R1+0x5b70] ;  /* 0x005b700001127983 */ /* 0x000ee40000300a00 */
[----:B------:R-:W3:Y:S02]  /*517d0*/  LDL.LU.64 R16, [R1+0x5b68] ;  /* 0x005b680001107983 */ /* 0x000ee40000300a00 */
[----:B---3--:R-:W-:Y:S01]  /*517e0*/  HMMA.16816.F32 R12, R12, R22, R16 ;  /* 0x000000160c0c723c */ /* 0x008fe20000001810 */
[----:B------:R-:W2:Y:S01]  /*517f0*/  LDL.LU.64 R18, [R1+0x5b60] ;  /* 0x005b600001127983 */ /* 0x000ea20000300a00 */
[----:B------:R-:W2:Y:S11]  /*51800*/  LDL.LU.64 R16, [R1+0x5b58] ;  /* 0x005b580001107983 */ /* 0x000eb60000300a00 */
[----:B------:R-:W-:Y:S10]  /*51810*/  @!UPT UIADD3 URZ, URZ, URZ, URZ ;  /* 0x0000003f3f3ff290 */ /* 0x000ff4000fffe03f */
[----:B------:R0:W-:Y:S01]  /*51820*/  STL.64 [R1+0x520], R12 ;  /* 0x0005200c01007387 */ /* 0x0001e20000100a00 */
[----:B------:R1:W-:Y:S03]  /*51830*/  STL.64 [R1+0x528], R14 ;  /* 0x0005280e01007387 */ /* 0x0003e60000100a00 */
[----:B0-----:R-:W3:Y:S01]  /*51840*/  LDL.LU R12, [R1+0x410] ;  /* 0x00041000010c7983 */ /* 0x001ee20000300800 */
[----:B------:R-:W3:Y:S02]  /*51850*/  LDL.LU R13, [R1+0x414] ;  /* 0x00041400010d7983 */ /* 0x000ee40000300800 */
[----:B-1----:R-:W3:Y:S02]  /*51860*/  LDL.LU R14, [R1+0x418] ;  /* 0x00041800010e7983 */ /* 0x002ee40000300800 */
[----:B------:R-:W3:Y:S01]  /*51870*/  LDL.LU R15, [R1+0x41c] ;  /* 0x00041c00010f7983 */ /* 0x000ee20000300800 */
[C---:B--2---:R-:W-:Y:S01]  /*51880*/  HMMA.16816.F32 R8, R16.reuse, R10, R24 ;  /* 0x0000000a1008723c */ /* 0x044fe20000001818 */
[----:B------:R-:W2:Y:S11]  /*51890*/  LDL.64 R26, [R1+0x8] ;  /* 0x00000800011a7983 */ /* 0x000eb60000100a00 */
[----:B------:R-:W-:Y:S11]  /*518a0*/  @!UPT UIADD3 URZ, URZ, URZ, URZ ;  /* 0x0000003f3f3ff290 */ /* 0x000ff6000fffe03f */
[----:B------:R0:W-:Y:S01]  /*518b0*/  STL.64 [R1+0x4a0], R8 ;  /* 0x0004a00801007387 */ /* 0x0001e20000100a00 */
[----:B------:R1:W-:Y:S03]  /*518c0*/  STL.64 [R1+0x4a8], R10 ;  /* 0x0004a80a01007387 */ /* 0x0003e60000100a00 */
[----:B0-----:R-:W4:Y:S01]  /*518d0*/  LDL.LU R8, [R1+0x3f0] ;  /* 0x0003f00001087983 */ /* 0x001f220000300800 */
[----:B------:R-:W4:Y:S02]  /*518e0*/  LDL.LU R9, [R1+0x3f4] ;  /* 0x0003f40001097983 */ /* 0x000f240000300800 */
[----:B-1----:R-:W2:Y:S02]  /*518f0*/  LDL.LU R10, [R1+0x3f8] ;  /* 0x0003f800010a7983 */ /* 0x002ea40000300800 */
[----:B------:R-:W2:Y:S01]  /*51900*/  LDL.LU R11, [R1+0x3fc] ;  /* 0x0003fc00010b7983 */ /* 0x000ea20000300800 */
[C---:B---3--:R-:W-:Y:S01]  /*51910*/  HMMA.16816.F32 R12, R16.reuse, R6, R12 ;  /* 0x00000006100c723c */ /* 0x048fe2000000180c */
[----:B--2---:R-:W-:Y:S01]  /*51920*/  STL.64 [R1+0x5b50], R10 ;  /* 0x005b500a01007387 */ /* 0x004fe20000100a00 */
        /* <DEDUP_REMOVED lines=8> */
[----:B0-----:R-:W3:Y:S01]  /*519b0*/  LDL.64 R14, [R1+0x38] ;  /* 0x00003800010e7983 */ /* 0x001ee20000100a00 */
[----:B------:R-:W-:Y:S02]  /*519c0*/  IMAD.MOV.U32 R21, RZ, RZ, R6 ;  /* 0x000000ffff157224 */ /* 0x000fe400078e0006 */
[----:B------:R-:W-:Y:S01]  /*519d0*/  IMAD.MOV.U32 R20, RZ, RZ, R7 ;  /* 0x000000ffff147224 */ /* 0x000fe200078e0007 */
[----:B---3--:R0:W-:Y:S01]  /*519e0*/  STL.64 [R1+0x5b20], R14 ;  /* 0x005b200e01007387 */ /* 0x0081e20000100a00 */
[----:B------:R-:W3:Y:S02]  /*519f0*/  LDL.LU R12, [R1+0x3d0] ;  /* 0x0003d000010c7983 */ /* 0x000ee40000300800 */
[----:B------:R-:W3:Y:S01]  /*51a00*/  LDL.LU R13, [R1+0x3d4] ;  /* 0x0003d400010d7983 */ /* 0x000ee20000300800 */
[----:B0-----:R-:W3:Y:S01]  /*51a10*/  LDL.LU R14, [R1+0x3d8] ;  /* 0x0003d800010e7983 */ /* 0x001ee20000300800 */
[----:B------:R-:W3:Y:S02]  /*51a20*/  LDL.LU R15, [R1+0x3dc] ;  /* 0x0003dc00010f7983 */ /* 0x000ee40000300800 */
[----:B------:R-:W4:Y:S02]  /*51a30*/  LDL.LU R4, [R1+0x3e0] ;  /* 0x0003e00001047983 */ /* 0x000f240000300800 */
[----:B------:R-:W4:Y:S01]  /*51a40*/  LDL.LU R5, [R1+0x3e4] ;  /* 0x0003e40001057983 */ /* 0x000f220000300800 */
[----:B------:R-:W4:Y:S01]  /*51a50*/  LDL.LU R6, [R1+0x3e8] ;  /* 0x0003e80001067983 */ /* 0x000f220000300800 */
[----:B------:R-:W4:Y:S02]  /*51a60*/  LDL.LU R7, [R1+0x3ec] ;  /* 0x0003ec0001077983 */ /* 0x000f240000300800 */
[----:B------:R0:W-:Y:S02]  /*51a70*/  STL.64 [R1+0x5aa0], R22 ;  /* 0x005aa01601007387 */ /* 0x0001e40000100a00 */
[----:B------:R1:W-:Y:S01]  /*51a80*/  STL.64 [R1+0x5a98], R20 ;  /* 0x005a981401007387 */ /* 0x0003e20000100a00 */
[----:B0-----:R-:W3:Y:S01]  /*51a90*/  LDL.64 R22, [R1+0x128] ;  /* 0x0001280001167983 */ /* 0x001ee20000100a00 */
[----:B--2---:R-:W-:Y:S03]  /*51aa0*/  HMMA.16816.F32 R8, R16, R26, R8 ;  /* 0x0000001a1008723c */ /* 0x004fe60000001808 */
[----:B---3--:R0:W-:Y:S01]  /*51ab0*/  STL.64 [R1+0x5ae8], R22 ;  /* 0x005ae81601007387 */ /* 0x0081e20000100a00 */
[----:B-1----:R-:W2:Y:S02]  /*51ac0*/  LDL.LU R20, [R1+0xba0] ;  /* 0x000ba00001147983 */ /* 0x002ea40000300800 */
[----:B------:R-:W2:Y:S01]  /*51ad0*/  LDL.LU R21, [R1+0xba4] ;  /* 0x000ba40001157983 */ /* 0x000ea20000300800 */
[----:B0-----:R-:W3:Y:S01]  /*51ae0*/  LDL.LU R22, [R1+0xba8] ;  /* 0x000ba80001167983 */ /* 0x001ee20000300800 */
[----:B------:R-:W3:Y:S03]  /*51af0*/  LDL.LU R23, [R1+0xbac] ;  /* 0x000bac0001177983 */ /* 0x000ee60000300800 */
[----:B---3--:R0:W-:Y:S01]  /*51b00*/  STL.64 [R1+0x5af8], R22 ;  /* 0x005af81601007387 */ /* 0x0081e20000100a00 */
[----:B--2---:R-:W-:Y:S02]  /*51b10*/  STL.64 [R1+0x5af0], R20 ;  /* 0x005af01401007387 */ /* 0x004fe40000100a00 */
[----:B0-----:R-:W-:-:S02]  /*51b20*/  IMAD.MOV.U32 R22, RZ, RZ, R28 ;  /* 0x000000ffff167224 */ /* 0x001fc400078e001c */
[----:B------:R-:W-:-:S05]  /*51b30*/  IMAD.MOV.U32 R23, RZ, RZ, R3 ;  /* 0x000000ffff177224 */ /* 0x000fca00078e0003 */
[----:B------:R0:W-:Y:S01]  /*51b40*/  STL.64 [R1+0x5b08], R22 ;  /* 0x005b081601007387 */ /* 0x0001e20000100a00 */
[----:B------:R-:W-:Y:S02]  /*51b50*/  IMAD.MOV.U32 R3, RZ, RZ, R26 ;  /* 0x000000ffff037224 */ /* 0x000fe400078e001a */
[----:B------:R-:W-:Y:S01]  /*51b60*/  IMAD.MOV.U32 R28, RZ, RZ, R27 ;  /* 0x000000ffff1c7224 */ /* 0x000fe200078e001b */
[----:B0-----:R-:W2:Y:S01]  /*51b70*/  LDL.64 R22, [R1+0x158] ;  /* 0x0001580001167983 */ /* 0x001ea20000100a00 */
[----:B------:R-:W-:Y:S02]  /*51b80*/  STL.64 [R1+0xaf0], R8 ;  /* 0x000af00801007387 */ /* 0x000fe40000100a00 */
[----:B------:R0:W-:Y:S02]  /*51b90*/  STL.64 [R1+0xaf8], R10 ;  /* 0x000af80a01007387 */ /* 0x0001e40000100a00 */
[----:B0-----:R-:W3:Y:S01]  /*51ba0*/  LDL.LU.64 R10, [R1+0x5b50] ;  /* 0x005b5000010a7983 */ /* 0x001ee20000300a00 */
[----:B------:R-:W3:Y:S02]  /*51bb0*/  LDL.LU.64 R8, [R1+0x5b48] ;  /* 0x005b480001087983 */ /* 0x000ee40000300a00 */
[----:B------:R-:W3:Y:S02]  /*51bc0*/  LDL.LU.64 R26, [R1+0x5b40] ;  /* 0x005b4000011a7983 */ /* 0x000ee40000300a00 */
[----:B------:R-:W2:Y:S01]  /*51bd0*/  LDL.LU.64 R24, [R1+0x5b38] ;  /* 0x005b380001187983 */ /* 0x000ea20000300a00 */
[C---:B---3--:R-:W-:Y:S11]  /*51be0*/  HMMA.16816.F32 R8, R16.reuse, R26, R8 ;  /* 0x0000001a1008723c */ /* 0x048ff60000001808 */
[----:B------:R-:W-:Y:S11]  /*51bf0*/  @!UPT UIADD3 URZ, URZ, URZ, URZ ;  /* 0x0000003f3f3ff290 */ /* 0x000ff6000fffe03f */
[----:B------:R-:W-:Y:S01]  /*51c00*/  @!UPT UIADD3 URZ, URZ, URZ, URZ ;  /* 0x0000003f3f3ff290 */ /* 0x000fe2000fffe03f */
[----:B------:R-:W-:Y:S01]  /*51c10*/  STL.64 [R1+0xae0], R8 ;  /* 0x000ae00801007387 */ /* 0x000fe20000100a00 */
[----:B------:R0:W-:Y:S03]  /*51c20*/  STL.64 [R1+0xae8], R10 ;  /* 0x000ae80a01007387 */ /* 0x0001e60000100a00 */
[----:B0-----:R-:W4:Y:S01]  /*51c30*/  LDL.LU.64 R10, [R1+0x5b30] ;  /* 0x005b3000010a7983 */ /* 0x001f220000300a00 */
[----:B------:R-:W-:Y:S02]  /*51c40*/  STL.64 [R1+0x5ae0], R26 ;  /* 0x005ae01a01007387 */ /* 0x000fe40000100a00 */
[----:B--2---:R0:W-:Y:S02]  /*51c50*/  STL.64 [R1+0x5b00], R24 ;  /* 0x005b001801007387 */ /* 0x0041e40000100a00 */
        /* <DEDUP_REMOVED lines=20> */
[----:B0-----:R-:W3:Y:S01]  /*51da0*/  LDL.LU.64 R14, [R1+0x5b20] ;  /* 0x005b2000010e7983 */ /* 0x001ee20000300a00 */
[----:B------:R0:W-:Y:S02]  /*51db0*/  STL.64 [R1+0x5a30], R6 ;  /* 0x005a300601007387 */ /* 0x0001e40000100a00 */
[----:B------:R-:W3:Y:S02]  /*51dc0*/  LDL.LU R4, [R1+0x3c0] ;  /* 0x0003c00001047983 */ /* 0x000ee40000300800 */
[----:B------:R-:W3:Y:S01]  /*51dd0*/  LDL.LU R5, [R1+0x3c4] ;  /* 0x0003c40001057983 */ /* 0x000ee20000300800 */
[----:B0-----:R-:W3:Y:S01]  /*51de0*/  LDL.LU R6, [R1+0x3c8] ;  /* 0x0003c80001067983 */ /* 0x001ee20000300800 */
[----:B------:R-:W3:Y:S01]  /*51df0*/  LDL.LU R7, [R1+0x3cc] ;  /* 0x0003cc0001077983 */ /* 0x000ee20000300800 */
[C---:B--2---:R-:W-:Y:S08]  /*51e00*/  HMMA.16816.F32 R24, R16.reuse, R22, R24 ;  /* 0x000000161018723c */ /* 0x044ff00000001818 */
[----:B---3--:R-:W-:Y:S11]  /*51e10*/  HMMA.16816.F32 R4, R16, R14, R4 ;  /* 0x0000000e1004723c */ /* 0x008ff60000001804 */
[----:B------:R-:W-:Y:S11]  /*51e20*/  @!UPT UIADD3 URZ, URZ, URZ, URZ ;  /* 0x0000003f3f3ff290 */ /* 0x000ff6000fffe03f */
[----:B------:R-:W-:Y:S01]  /*51e30*/  @!UPT UIADD3 URZ, URZ, URZ, URZ ;  /* 0x0000003f3f3ff290 */ /* 0x000fe2000fffe03f */
[----:B------:R0:W-:Y:S02]  /*51e40*/  STL.64 [R1+0x12c0], R4 ;  /* 0x0012c00401007387 */ /* 0x0001e40000100a00 */
[----:B0-----:R-:W-:Y:S02]  /*51e50*/  IMAD.MOV.U32 R5, RZ, RZ, R14 ;  /* 0x000000ffff057224 */ /* 0x001fe400078e000e */
[----:B------:R-:W-:Y:S02]  /*51e60*/  IMAD.MOV.U32 R4, RZ, RZ, R15 ;  /* 0x000000ffff047224 */ /* 0x000fe400078e000f */
[----:B------:R-:W0:Y:S04]  /*51e70*/  LDSM.16.MT88.4 R12, [R29+0x4300] ;  /* 0x004300001d0c783b */ /* 0x000e280000004200 */
[----:B------:R1:W-:Y:S02]  /*51e80*/  STL.64 [R1+0x12c8], R6 ;  /* 0x0012c80601007387 */ /* 0x0003e40000100a00 */
[----:B-1----:R-:W-:-:S02]  /*51e90*/  IMAD.MOV.U32 R7, RZ, RZ, R22 ;  /* 0x000000ffff077224 */ /* 0x002fc400078e0016 */
[----:B------:R-:W-:Y:S01]  /*51ea0*/  IMAD.MOV.U32 R6, RZ, RZ, R23 ;  /* 0x000000ffff067224 */ /* 0x000fe200078e0017 */
[----:B0-----:R0:W-:Y:S01]  /*51eb0*/  STL.64 [R1+0x5968], R14 ;  /* 0x0059680e01007387 */ /* 0x0011e20000100a00 */
[----:B------:R1:W-:Y:S02]  /*51ec0*/  STL.64 [R1+0x5960], R12 ;  /* 0x0059600c01007387 */ /* 0x0003e40000100a00 */
[----:B0-----:R-:W-:Y:S02]  /*51ed0*/  IMAD.MOV.U32 R14, RZ, RZ, R2 ;  /* 0x000000ffff0e7224 */ /* 0x001fe400078e0002 */
[----:B------:R-:W-:-:S05]  /*51ee0*/  IMAD.MOV.U32 R15, RZ, RZ, R0 ;  /* 0x000000ffff0f7224 */ /* 0x000fca00078e0000 */
[----:B------:R0:W-:Y:S01]  /*51ef0*/  STL.64 [R1+0x5aa8], R14 ;  /* 0x005aa80e01007387 */ /* 0x0001e20000100a00 */
[----:B-1----:R-:W2:Y:S02]  /*51f00*/  LDL.LU R12, [R1+0xb90] ;  /* 0x000b9000010c7983 */ /* 0x002ea40000300800 */
[----:B------:R-:W2:Y:S01]  /*51f10*/  LDL.LU R13, [R1+0xb94] ;  /* 0x000b9400010d7983 */ /* 0x000ea20000300800 */
[----:B0-----:R-:W2:Y:S01]  /*51f20*/  LDL.LU R14, [R1+0xb98] ;  /* 0x000b9800010e7983 */ /* 0x001ea20000300800 */
[----:B------:R-:W2:Y:S02]  /*51f30*/  LDL.LU R15, [R1+0xb9c] ;  /* 0x000b9c00010f7983 */ /* 0x000ea40000300800 */
[----:B------:R-:W-:Y:S02]  /*51f40*/  STL.64 [R1+0x12b0], R24 ;  /* 0x0012b01801007387 */ /* 0x000fe40000100a00 */
[----:B------:R0:W-:Y:S02]  /*51f50*/  STL.64 [R1+0x12b8], R26 ;  /* 0x0012b81a01007387 */ /* 0x0001e40000100a00 */
[----:B0-----:R-:W3:Y:S01]  /*51f60*/  LDL.LU.64 R26, [R1+0x5b18] ;  /* 0x005b1800011a7983 */ /* 0x001ee20000300a00 */
[----:B------:R-:W3:Y:S02]  /*51f70*/  LDL.LU.64 R24, [R1+0x5b10] ;  /* 0x005b100001187983 */ /* 0x000ee40000300a00 */
[----:B------:R-:W3:Y:S02]  /*51f80*/  LDL.LU.64 R22, [R1+0x5b08] ;  /* 0x005b080001167983 */ /* 0x000ee40000300a00 */
[----:B------:R0:W-:Y:S01]  /*51f90*/  STL.64 [R1+0x5a40], R6 ;  /* 0x005a400601007387 */ /* 0x0001e20000100a00 */
[----:B------:R-:W-:Y:S04]  /*51fa0*/  STL.64 [R1+0x5a38], R4 ;  /* 0x005a380401007387 */ /* 0x000fe80000100a00 */
[----:B0-----:R-:W4:Y:S01]  /*51fb0*/  LDL.64 R6, [R1+0x138] ;  /* 0x0001380001067983 */ /* 0x001f220000100a00 */
[C---:B---3--:R-:W-:Y:S03]  /*51fc0*/  HMMA.16816.F32 R20, R16.reuse, R22, R24 ;  /* 0x000000161014723c */ /* 0x048fe60000001818 */
[----:B------:R-:W3:Y:S11]  /*51fd0*/  LDL.LU.64 R24, [R1+0x5b00] ;  /* 0x005b000001187983 */ /* 0x000ef60000300a00 */
[----:B------:R-:W-:Y:S09]  /*51fe0*/  @!UPT UIADD3 URZ, URZ, URZ, URZ ;  /* 0x0000003f3f3ff290 */ /* 0x000ff2000fffe03f */
        /* <DEDUP_REMOVED lines=9> */
[----:B0-----:R-:W2:Y:S01]  /*52080*/  LDL.LU.64 R22, [R1+0x5ae8] ;  /* 0x005ae80001167983 */ /* 0x001ea20000300a00 */
[----:B------:R-:W-:Y:S02]  /*52090*/  IMAD.MOV.U32 R2, RZ, RZ, R6 ;  /* 0x000000ffff027224 */ /* 0x000fe400078e0006 */
[----:B------:R-:W-:Y:S02]  /*520a0*/  IMAD.MOV.U32 R0, RZ, RZ, R7 ;  /* 0x000000ffff007224 */ /* 0x000fe400078e0007 */
[----:B--2---:R-:W-:Y:S11]  /*520b0*/  HMMA.16816.F32 R4, R16, R22, R12 ;  /* 0x000000161004723c */ /* 0x004ff6000000180c */
[----:B------:R-:W-:Y:S11]  /*520c0*/  @!UPT UIADD3 URZ, URZ, URZ, URZ ;  /* 0x0000003f3f3ff290 */ /* 0x000ff6000fffe03f */
[----:B------:R-:W-:Y:S01]  /*520d0*/  @!UPT UIADD3 URZ, URZ, URZ, URZ ;  /* 0x0000003f3f3ff290 */ /* 0x000fe2000fffe03f */
[----:B------:R-:W-:Y:S01]  /*520e0*/  STL.64 [R1+0x1280], R4 ;  /* 0x0012800401007387 */ /* 0x000fe20000100a00 */
[----:B------:R-:W-:Y:S02]  /*520f0*/  STL.64 [R1+0x1288], R6 ;  /* 0x0012880601007387 */ /* 0x000fe40000100a00 */
[----:B------:R-:W2:Y:S02]  /*52100*/  LDL R14, [R1+0xf8] ;  /* 0x0000f800010e7983 */ /* 0x000ea40000100800 */
[----:B------:R-:W2:Y:S02]  /*52110*/  LDL R15, [R1+0xfc] ;  /* 0x0000fc00010f7983 */ /* 0x000ea40000100800 */
[----:B------:R-:W-:Y:S02]  /*52120*/  IMAD.MOV.U32 R9, RZ, RZ, R22 ;  /* 0x000000ffff097224 */ /* 0x000fe400078e0016 */
[----:B------:R-:W-:Y:S01]  /*52130*/  IMAD.MOV.U32 R8, RZ, RZ, R23 ;  /* 0x000000ffff087224 */ /* 0x000fe200078e0017 */
[----:B--2---:R3:W-:Y:S01]  /*52140*/  STL.64 [R1+0x5ac0], R14 ;  /* 0x005ac00e01007387 */ /* 0x0047e20000100a00 */
[----:B------:R-:W2:Y:S02]  /*52150*/  LDL.LU R20, [R1+0xb50] ;  /* 0x000b500001147983 */ /* 0x000ea40000300800 */
[----:B------:R-:W2:Y:S02]  /*52160*/  LDL.LU R21, [R1+0xb54] ;  /* 0x000b540001157983 */ /* 0x000ea40000300800 */
[----:B------:R-:W4:Y:S01]  /*52170*/  LDL.LU R22, [R1+0xb58] ;  /* 0x000b580001167983 */ /* 0x000f220000300800 */
[----:B------:R-:W4:Y:S01]  /*52180*/  LDL.LU R23, [R1+0xb5c] ;  /* 0x000b5c0001177983 */ /* 0x000f220000300800 */
[----:B---3--:R-:W-:-:S02]  /*52190*/  IMAD.MOV.U32 R14, RZ, RZ, R25 ;  /* 0x000000ffff0e7224 */ /* 0x008fc400078e0019 */
[----:B------:R-:W-:-:S05]  /*521a0*/  IMAD.MOV.U32 R15, RZ, RZ, R24 ;  /* 0x000000ffff0f7224 */ /* 0x000fca00078e0018 */
[----:B------:R-:W-:Y:S04]  /*521b0*/  STL.64 [R1+0x5ad8], R14 ;  /* 0x005ad80e01007387 */ /* 0x000fe80000100a00 */
[----:B----4-:R-:W-:Y:S01]  /*521c0*/  STL.64 [R1+0x5ab8], R22 ;  /* 0x005ab81601007387 */ /* 0x010fe20000100a00 */
[----:B--2---:R0:W-:Y:S03]  /*521d0*/  STL.64 [R1+0x5ab0], R20 ;  /* 0x005ab01401007387 */ /* 0x0041e60000100a00 */
[----:B0-----:R-:W2:Y:S01]  /*521e0*/  LDL.LU R20, [R1+0xb60] ;  /* 0x000b600001147983 */ /* 0x001ea20000300800 */
[----:B------:R-:W2:Y:S02]  /*521f0*/  LDL.LU R21, [R1+0xb64] ;  /* 0x000b640001157983 */ /* 0x000ea40000300800 */
[----:B------:R-:W3:Y:S02]  /*52200*/  LDL.LU R22, [R1+0xb68] ;  /* 0x000b680001167983 */ /* 0x000ee40000300800 */
[----:B------:R-:W3:Y:S01]  /*52210*/  LDL.LU R23, [R1+0xb6c] ;  /* 0x000b6c0001177983 */ /* 0x000ee20000300800 */
[----:B------:R-:W4:Y:S01]  /*52220*/  LDL.LU R24, [R1+0xb80] ;  /* 0x000b800001187983 */ /* 0x000f220000300800 */
[----:B------:R-:W4:Y:S02]  /*52230*/  LDL.LU R25, [R1+0xb84] ;  /* 0x000b840001197983 */ /* 0x000f240000300800 */
[----:B------:R-:W4:Y:S02]  /*52240*/  LDL.LU R26, [R1+0xb88] ;  /* 0x000b8800011a7983 */ /* 0x000f240000300800 */
[----:B------:R-:W4:Y:S01]  /*52250*/  LDL.LU R27, [R1+0xb8c] ;  /* 0x000b8c00011b7983 */ /* 0x000f220000300800 */
[----:B------:R-:W4:Y:S04]  /*52260*/  LDL.64 R14, [R1+0x118] ;  /* 0x00011800010e7983 */ /* 0x000f280000100a00 */
        /* <DEDUP_REMOVED lines=10> */
[----:B------:R-:W2:Y:S02]  /*52310*/  LDL.LU R10, [R1+0xaa8] ;  /* 0x000aa800010a7983 */ /* 0x000ea40000300800 */
[----:B------:R-:W2:Y:S02]  /*52320*/  LDL.LU R11, [R1+0xaac] ;  /* 0x000aac00010b7983 */ /* 0x000ea40000300800 */
[----:B--2---:R0:W-:Y:S01]  /*52330*/  STL.64 [R1+0x5a68], R10 ;  /* 0x005a680a01007387 */ /* 0x0041e20000100a00 */
[----:B---3--:R1:W-:Y:S03]  /*52340*/  STL.64 [R1+0x5a60], R8 ;  /* 0x005a600801007387 */ /* 0x0083e60000100a00 */
[----:B0-----:R-:W2:Y:S04]  /*52350*/  LDL R10, [R1+0x28] ;  /* 0x00002800010a7983 */ /* 0x001ea80000100800 */
[----:B------:R-:W2:Y:S01]  /*52360*/  LDL R11, [R1+0x2c] ;  /* 0x00002c00010b7983 */ /* 0x000ea20000100800 */
[----:B----4-:R-:W-:Y:S03]  /*52370*/  HMMA.16816.F32 R24, R16, R14, R24 ;  /* 0x0000000e1018723c */ /* 0x010fe60000001818 */
[----:B--2---:R0:W-:Y:S01]  /*52380*/  STL.64 [R1+0x5a90], R10 ;  /* 0x005a900a01007387 */ /* 0x0041e20000100a00 */
[----:B-1----:R-:W2:Y:S02]  /*52390*/  LDL.LU R8, [R1+0x3b0] ;  /* 0x0003b00001087983 */ /* 0x002ea40000300800 */
[----:B------:R-:W2:Y:S01]  /*523a0*/  LDL.LU R9, [R1+0x3b4] ;  /* 0x0003b40001097983 */ /* 0x000ea20000300800 */
[----:B0-----:R-:W2:Y:S01]  /*523b0*/  LDL.LU R10, [R1+0x3b8] ;  /* 0x0003b800010a7983 */ /* 0x001ea20000300800 */
[----:B------:R-:W2:Y:S02]  /*523c0*/  LDL.LU R11, [R1+0x3bc] ;  /* 0x0003bc00010b7983 */ /* 0x000ea40000300800 */
[----:B------:R-:W3:Y:S02]  /*523d0*/  LDL.LU R4, [R1+0xa90] ;  /* 0x000a900001047983 */ /* 0x000ee40000300800 */
[----:B------:R-:W3:Y:S01]  /*523e0*/  LDL.LU R5, [R1+0xa94] ;  /* 0x000a940001057983 */ /* 0x000ee20000300800 */
[----:B------:R-:W4:Y:S01]  /*523f0*/  LDL.LU R6, [R1+0xa98] ;  /* 0x000a980001067983 */ /* 0x000f220000300800 */
[----:B------:R-:W4:Y:S03]  /*52400*/  LDL.LU R7, [R1+0xa9c] ;  /* 0x000a9c0001077983 */ /* 0x000f260000300800 */
[----:B----4-:R-:W-:Y:S01]  /*52410*/  STL.64 [R1+0x5a78], R6 ;  /* 0x005a780601007387 */ /* 0x010fe20000100a00 */
[----:B---3--:R0:W-:Y:S03]  /*52420*/  STL.64 [R1+0x5a70], R4 ;  /* 0x005a700401007387 */ /* 0x0081e60000100a00 */
[----:B0-----:R-:W3:Y:S01]  /*52430*/  LDL.LU R4, [R1+0xab0] ;  /* 0x000ab00001047983 */ /* 0x001ee20000300800 */
[----:B------:R-:W3:Y:S02]  /*52440*/  LDL.LU R5, [R1+0xab4] ;  /* 0x000ab40001057983 */ /* 0x000ee40000300800 */
[----:B------:R-:W3:Y:S02]  /*52450*/  LDL.LU R6, [R1+0xab8] ;  /* 0x000ab80001067983 */ /* 0x000ee40000300800 */
[----:B------:R-:W3:Y:S01]  /*52460*/  LDL.LU R7, [R1+0xabc] ;  /* 0x000abc0001077983 */ /* 0x000ee20000300800 */
[----:B------:R0:W-:Y:S01]  /*52470*/  STL.64 [R1+0x1270], R24 ;  /* 0x0012701801007387 */ /* 0x0001e20000100a00 */
[----:B------:R1:W-:Y:S02]  /*52480*/  STL.64 [R1+0x1278], R26 ;  /* 0x0012781a01007387 */ /* 0x0003e40000100a00 */
[----:B0-----:R-:W-:Y:S01]  /*52490*/  IMAD.MOV.U32 R25, RZ, RZ, R14 ;  /* 0x000000ffff197224 */ /* 0x001fe200078e000e */
[----:B-1----:R-:W4:Y:S01]  /*524a0*/  LDL.LU.64 R26, [R1+0x5ae0] ;  /* 0x005ae000011a7983 */ /* 0x002f220000300a00 */
[----:B------:R-:W-:-:S02]  /*524b0*/  IMAD.MOV.U32 R24, RZ, RZ, R15 ;  /* 0x000000ffff187224 */ /* 0x000fc400078e000f */
        /* <DEDUP_REMOVED lines=15> */
[C---:B--2---:R-:W-:Y:S11]  /*525b0*/  HMMA.16816.F32 R20, R16.reuse, R14, R20 ;  /* 0x0000000e1014723c */ /* 0x044ff60000001814 */
[----:B------:R-:W-:Y:S11]  /*525c0*/  @!UPT UIADD3 URZ, URZ, URZ, URZ ;  /* 0x0000003f3f3ff290 */ /* 0x000ff6000fffe03f */
[----:B------:R-:W-:Y:S01]  /*525d0*/  @!UPT UIADD3 URZ, URZ, URZ, URZ ;  /* 0x0000003f3f3ff290 */ /* 0x000fe2000fffe03f */
[----:B------:R-:W-:Y:S01]  /*525e0*/  STL.64 [R1+0xbc0], R20 ;  /* 0x000bc01401007387 */ /* 0x000fe20000100a00 */
[----:B------:R0:W-:Y:S03]  /*525f0*/  STL.64 [R1+0xbc8], R22 ;  /* 0x000bc81601007387 */ /* 0x0001e60000100a00 */
[----:B0-----:R-:W2:Y:S01]  /*52600*/  LDL.LU.64 R22, [R1+0x5aa0] ;  /* 0x005aa00001167983 */ /* 0x001ea20000300a00 */
[----:B------:R-:W3:Y:S02]  /*52610*/  LDL.LU.64 R20, [R1+0x5a98] ;  /* 0x005a980001147983 */ /* 0x000ee40000300a00 */
[----:B------:R3:W-:Y:S01]  /*52620*/  STL.64 [R1+0x5980], R14 ;  /* 0x0059800e01007387 */ /* 0x0007e20000100a00 */
[----:B--2---:R-:W-:Y:S01]  /*52630*/  HMMA.16816.F32 R16, R16, R22, R8 ;  /* 0x000000161010723c */ /* 0x004fe20000001808 */
[----:B------:R-:W2:Y:S01]  /*52640*/  LDL.LU.64 R10, [R1+0x5a90] ;  /* 0x005a9000010a7983 */ /* 0x000ea20000300a00 */
[----:B---3--:R-:W-:-:S02]  /*52650*/  IMAD.MOV.U32 R14, RZ, RZ, R21 ;  /* 0x000000ffff0e7224 */ /* 0x008fc400078e0015 */
[----:B------:R-:W-:-:S03]  /*52660*/  IMAD.MOV.U32 R15, RZ, RZ, R20 ;  /* 0x000000ffff0f7224 */ /* 0x000fc600078e0014 */
[----:B------:R-:W-:Y:S02]  /*52670*/  IMAD.MOV.U32 R9, RZ, RZ, R22 ;  /* 0x000000ffff097224 */ /* 0x000fe400078e0016 */
[----:B------:R-:W-:Y:S11]  /*52680*/  IMAD.MOV.U32 R8, RZ, RZ, R23 ;  /* 0x000000ffff087224 */ /* 0x000ff600078e0017 */
[----:B------:R-:W-:Y:S03]  /*52690*/  @!UPT UIADD3 URZ, URZ, URZ, URZ ;  /* 0x0000003f3f3ff290 */ /* 0x000fe6000fffe03f */
[----:B------:R-:W-:Y:S01]  /*526a0*/  STL.64 [R1+0x430], R16 ;  /* 0x0004301001007387 */ /* 0x000fe20000100a00 */
[----:B------:R-:W-:Y:S02]  /*526b0*/  STL.64 [R1+0x438], R18 ;  /* 0x0004381201007387 */ /* 0x000fe40000100a00 */
[----:B------:R-:W2:Y:S02]  /*526c0*/  LDL.LU.64 R22, [R1+0x5a88] ;  /* 0x005a880001167983 */ /* 0x000ea40000300a00 */
[----:B------:R-:W2:Y:S01]  /*526d0*/  LDL.LU.64 R20, [R1+0x5a80] ;  /* 0x005a800001147983 */ /* 0x000ea20000300a00 */
[----:B------:R-:W0:Y:S04]  /*526e0*/  LDSM.16.MT88.4 R16, [R29+0x4380] ;  /* 0x004380001d10783b */ /* 0x000e280000004200 */
[----:B0-----:R0:W-:Y:S02]  /*526f0*/  STL.64 [R1+0x5810], R18 ;  /* 0x0058101201007387 */ /* 0x0011e40000100a00 */
[----:B0-----:R-:W-:-:S02]  /*52700*/  IMAD.MOV.U32 R18, RZ, RZ, R9 ;  /* 0x000000ffff127224 */ /* 0x001fc400078e0009 */
[----:B------:R-:W-:Y:S01]  /*52710*/  IMAD.MOV.U32 R19, RZ, RZ, R8 ;  /* 0x000000ffff137224 */ /* 0x000fe200078e0008 */
[----:B------:R0:W-:Y:S04]  /*52720*/  STL.64 [R1+0x5808], R16 ;  /* 0x0058081001007387 */ /* 0x0001e80000100a00 */
[----:B------:R1:W-:Y:S04]  /*52730*/  STL.64 [R1+0x59f0], R18 ;  /* 0x0059f01201007387 */ /* 0x0003e80000100a00 */
[----:B0-----:R-:W4:Y:S01]  /*52740*/  LDL.LU R16, [R1+0xa80] ;  /* 0x000a800001107983 */ /* 0x001f220000300800 */
[----:B------:R-:W4:Y:S03]  /*52750*/  LDL.LU R17, [R1+0xa84] ;  /* 0x000a840001117983 */ /* 0x000f260000300800 */
[----:B-1----:R-:W4:Y:S01]  /*52760*/  LDL.LU R18, [R1+0xa88] ;  /* 0x000a880001127983 */ /* 0x002f220000300800 */
[----:B------:R-:W4:Y:S02]  /*52770*/  LDL.LU R19, [R1+0xa8c] ;  /* 0x000a8c0001137983 */ /* 0x000f240000300800 */
[----:B------:R-:W-:Y:S01]  /*52780*/  STL [R1+0x4fd0], R29 ;  /* 0x004fd01d01007387 */ /* 0x000fe20000100800 */
        /* <DEDUP_REMOVED lines=12> */
[----:B------:R0:W-:Y:S01]  /*52850*/  STL.64 [R1+0xaa0], R12 ;  /* 0x000aa00c01007387 */ /* 0x0001e20000100a00 */
[----:B------:R1:W-:Y:S03]  /*52860*/  STL.64 [R1+0xaa8], R14 ;  /* 0x000aa80e01007387 */ /* 0x0003e60000100a00 */
[----:B0-----:R-:W2:Y:S01]  /*52870*/  LDL.LU R12, [R1+0x9e0] ;  /* 0x0009e000010c7983 */ /* 0x001ea20000300800 */
[----:B------:R-:W2:Y:S02]  /*52880*/  LDL.LU R13, [R1+0x9e4] ;  /* 0x0009e400010d7983 */ /* 0x000ea40000300800 */
[----:B-1----:R-:W2:Y:S02]  /*52890*/  LDL.LU R14, [R1+0x9e8] ;  /* 0x0009e800010e7983 */ /* 0x002ea40000300800 */
[----:B------:R-:W2:Y:S02]  /*528a0*/  LDL.LU R15, [R1+0x9ec] ;  /* 0x0009ec00010f7983 */ /* 0x000ea40000300800 */
[----:B--2---:R0:W-:Y:S01]  /*528b0*/  STL.64 [R1+0x5990], R14 ;  /* 0x0059900e01007387 */ /* 0x0041e20000100a00 */
[----:B------:R-:W-:Y:S03]  /*528c0*/  STL.64 [R1+0x5988], R12 ;  /* 0x0059880c01007387 */ /* 0x000fe60000100a00 */
[----:B0-----:R-:W2:Y:S01]  /*528d0*/  LDL.64 R14, [R1+0x108] ;  /* 0x00010800010e7983 */ /* 0x001ea20000100a00 */
[----:B----4-:R-:W-:Y:S03]  /*528e0*/  HMMA.16816.F32 R16, R20, R26, R16 ;  /* 0x0000001a1410723c */ /* 0x010fe60000001810 */
[----:B--2---:R0:W-:Y:S02]  /*528f0*/  STL.64 [R1+0x59a0], R14 ;  /* 0x0059a00e01007387 */ /* 0x0041e40000100a00 */
[----:B0-----:R-:W-:-:S02]  /*52900*/  IMAD.MOV.U32 R14, RZ, RZ, R3 ;  /* 0x000000ffff0e7224 */ /* 0x001fc400078e0003 */
[----:B------:R-:W-:Y:S01]  /*52910*/  IMAD.MOV.U32 R15, RZ, RZ, R28 ;  /* 0x000000ffff0f7224 */ /* 0x000fe200078e001c */
[----:B------:R-:W2:Y:S06]  /*52920*/  LDL.LU R3, [R1+0x5a48] ;  /* 0x005a480001037983 */ /* 0x000eac0000300800 */
[----:B------:R-:W-:Y:S01]  /*52930*/  HMMA.16816.F32 R12, R20, R14, R4 ;  /* 0x0000000e140c723c */ /* 0x000fe20000001804 */
[----:B------:R-:W4:Y:S01]  /*52940*/  LDL.LU.64 R6, [R1+0x5a40] ;  /* 0x005a400001067983 */ /* 0x000f220000300a00 */
[----:B------:R-:W2:Y:S11]  /*52950*/  LDL.LU.64 R4, [R1+0x5a38] ;  /* 0x005a380001047983 */ /* 0x000eb60000300a00 */
[----:B------:R-:W-:Y:S10]  /*52960*/  @!UPT UIADD3 URZ, URZ, URZ, URZ ;  /* 0x0000003f3f3ff290 */ /* 0x000ff4000fffe03f */
[----:B------:R-:W-:Y:S01]  /*52970*/  STL.64 [R1+0xa90], R12 ;  /* 0x000a900c01007387 */ /* 0x000fe20000100a00 */
[----:B------:R0:W-:Y:S02]  /*52980*/  STL.64 [R1+0xa98], R14 ;  /* 0x000a980e01007387 */ /* 0x0001e40000100a00 */
[----:B0-----:R-:W-:Y:S02]  /*52990*/  IMAD.MOV.U32 R14, RZ, RZ, R25 ;  /* 0x000000ffff0e7224 */ /* 0x001fe400078e0019 */
[----:B------:R-:W-:-:S05]  /*529a0*/  IMAD.MOV.U32 R15, RZ, RZ, R24 ;  /* 0x000000ffff0f7224 */ /* 0x000fca00078e0018 */
[----:B------:R-:W-:Y:S01]  /*529b0*/  STL.64 [R1+0x59b8], R14 ;  /* 0x0059b80e01007387 */ /* 0x000fe20000100a00 */
[----:B------:R0:W-:Y:S02]  /*529c0*/  STL.64 [R1+0xa80], R16 ;  /* 0x000a801001007387 */ /* 0x0001e40000100a00 */
[----:B------:R1:W-:Y:S01]  /*529d0*/  STL.64 [R1+0xa88], R18 ;  /* 0x000a881201007387 */ /* 0x0003e20000100a00 */
[----:B0-----:R-:W2:Y:S01]  /*529e0*/  LDL.LU R16, [R1+0xa30] ;  /* 0x000a300001107983 */ /* 0x001ea20000300800 */
[----:B------:R-:W2:Y:S02]  /*529f0*/  LDL.LU R17, [R1+0xa34] ;  /* 0x000a340001117983 */ /* 0x000ea40000300800 */
[----:B-1----:R-:W2:Y:S02]  /*52a00*/  LDL.LU R18, [R1+0xa38] ;  /* 0x000a380001127983 */ /* 0x002ea40000300800 */
[----:B------:R-:W2:Y:S02]  /*52a10*/  LDL.LU R19, [R1+0xa3c] ;  /* 0x000a3c0001137983 */ /* 0x000ea40000300800 */
[----:B------:R-:W-:-:S02]  /*52a20*/  IMAD.MOV.U32 R14, RZ, RZ, R9 ;  /* 0x000000ffff0e7224 */ /* 0x000fc400078e0009 */
[----:B------:R-:W-:Y:S01]  /*52a30*/  IMAD.MOV.U32 R15, RZ, RZ, R8 ;  /* 0x000000ffff0f7224 */ /* 0x000fe200078e0008 */
[----:B--2---:R4:W-:Y:S01]  /*52a40*/  STL.64 [R1+0x5a00], R18 ;  /* 0x005a001201007387 */ /* 0x0049e20000100a00 */
[----:B------:R-:W-:Y:S02]  /*52a50*/  STL.64 [R1+0x59f8], R16 ;  /* 0x0059f81001007387 */ /* 0x000fe40000100a00 */
[----:B----4-:R-:W-:Y:S02]  /*52a60*/  IMAD.MOV.U32 R18, RZ, RZ, R7 ;  /* 0x000000ffff127224 */ /* 0x010fe400078e0007 */
[----:B------:R-:W-:-:S05]  /*52a70*/  IMAD.MOV.U32 R19, RZ, RZ, R6 ;  /* 0x000000ffff137224 */ /* 0x000fca00078e0006 */
[----:B------:R0:W-:Y:S01]  /*52a80*/  STL.64 [R1+0x5a10], R18 ;  /* 0x005a101201007387 */ /* 0x0001e20000100a00 */
[----:B------:R-:W-:Y:S02]  /*52a90*/  STL.64 [R1+0x59d0], R14 ;  /* 0x0059d00e01007387 */ /* 0x000fe40000100a00 */
[----:B------:R1:W-:Y:S02]  /*52aa0*/  STL.64 [R1+0x5998], R26 ;  /* 0x0059981a01007387 */ /* 0x0003e40000100a00 */
[----:B------:R-:W2:Y:S01]  /*52ab0*/  LDL.LU R24, [R1+0x9f0] ;  /* 0x0009f00001187983 */ /* 0x000ea20000300800 */
[----:B------:R-:W2:Y:S01]  /*52ac0*/  LDL.LU R25, [R1+0x9f4] ;  /* 0x0009f40001197983 */ /* 0x000ea20000300800 */
[----:B0-----:R-:W-:Y:S02]  /*52ad0*/  IMAD.MOV.U32 R18, RZ, RZ, R5 ;  /* 0x000000ffff127224 */ /* 0x001fe400078e0005 */
[----:B------:R-:W-:Y:S01]  /*52ae0*/  IMAD.MOV.U32 R19, RZ, RZ, R4 ;  /* 0x000000ffff137224 */ /* 0x000fe200078e0004 */
[----:B-1----:R-:W4:Y:S01]  /*52af0*/  LDL.LU R26, [R1+0x9f8] ;  /* 0x0009f800011a7983 */ /* 0x002f220000300800 */
[----:B------:R-:W4:Y:S03]  /*52b00*/  LDL.LU R27, [R1+0x9fc] ;  /* 0x0009fc00011b7983 */ /* 0x000f260000300800 */
[----:B------:R0:W-:Y:S01]  /*52b10*/  STL.64 [R1+0x5a28], R18 ;  /* 0x005a281201007387 */ /* 0x0001e20000100a00 */
[----:B------:R-:W2:Y:S02]  /*52b20*/  LDL.LU R16, [R1+0xa60] ;  /* 0x000a600001107983 */ /* 0x000ea40000300800 */
[----:B------:R-:W2:Y:S02]  /*52b30*/  LDL.LU R17, [R1+0xa64] ;  /* 0x000a640001117983 */ /* 0x000ea40000300800 */
[----:B------:R-:W-:-:S02]  /*52b40*/  IMAD.MOV.U32 R14, RZ, RZ, R2 ;  /* 0x000000ffff0e7224 */ /* 0x000fc400078e0002 */
[----:B------:R-:W-:Y:S01]  /*52b50*/  IMAD.MOV.U32 R15, RZ, RZ, R0 ;  /* 0x000000ffff0f7224 */ /* 0x000fe200078e0000 */
[----:B0-----:R-:W2:Y:S01]  /*52b60*/  LDL.LU R18, [R1+0xa68] ;  /* 0x000a680001127983 */ /* 0x001ea20000300800 */
[----:B------:R-:W2:Y:S02]  /*52b70*/  LDL.LU R19, [R1+0xa6c] ;  /* 0x000a6c0001137983 */ /* 0x000ea40000300800 */
[----:B------:R-:W3:Y:S02]  /*52b80*/  LDL.LU R4, [R1+0xa70] ;  /* 0x000a700001047983 */ /* 0x000ee40000300800 */
[----:B------:R-:W3:Y:S01]  /*52b90*/  LDL.LU R5, [R1+0xa74] ;  /* 0x000a740001057983 */ /* 0x000ee20000300800 */
[----:B------:R-:W3:Y:S01]  /*52ba0*/  LDL.LU R6, [R1+0xa78] ;  /* 0x000a780001067983 */ /* 0x000ee20000300800 */
[----:B------:R-:W3:Y:S02]  /*52bb0*/  LDL.LU R7, [R1+0xa7c] ;  /* 0x000a7c0001077983 */ /* 0x000ee40000300800 */
[----:B------:R0:W-:Y:S02]  /*52bc0*/  STL.64 [R1+0x59e8], R14 ;  /* 0x0059e80e01007387 */ /* 0x0001e40000100a00 */
        /* <DEDUP_REMOVED lines=11> */
[----:B------:R-:W2:Y:S01]  /*52c80*/  LDL.LU R15, [R1+0xa5c] ;  /* 0x000a5c00010f7983 */ /* 0x000ea20000300800 */
[----:B----4-:R-:W-:Y:S01]  /*52c90*/  STL.64 [R1+0x59b0], R26 ;  /* 0x0059b01a01007387 */ /* 0x010fe20000100a00 */
[----:B------:R0:W-:Y:S03]  /*52ca0*/  STL.64 [R1+0x59a8], R24 ;  /* 0x0059a81801007387 */ /* 0x0001e60000100a00 */
[----:B0-----:R-:W4:Y:S01]  /*52cb0*/  LDL.LU R24, [R1+0xa00] ;  /* 0x000a000001187983 */ /* 0x001f220000300800 */
[----:B------:R-:W4:Y:S02]  /*52cc0*/  LDL.LU R25, [R1+0xa04] ;  /* 0x000a040001197983 */ /* 0x000f240000300800 */
[----:B------:R-:W2:Y:S02]  /*52cd0*/  LDL.LU R26, [R1+0xa08] ;  /* 0x000a0800011a7983 */ /* 0x000ea40000300800 */
[----:B------:R-:W2:Y:S01]  /*52ce0*/  LDL.LU R27, [R1+0xa0c] ;  /* 0x000a0c00011b7983 */ /* 0x000ea20000300800 */
[C---:B---3--:R-:W-:Y:S01]  /*52cf0*/  HMMA.16816.F32 R4, R20.reuse, R10, R4 ;  /* 0x0000000a1404723c */ /* 0x048fe20000001804 */
        /* <DEDUP_REMOVED lines=15> */
[----:B------:R0:W-:Y:S03]  /*52df0*/  STL.64 [R1+0x5938], R10 ;  /* 0x0059380a01007387 */ /* 0x0001e60000100a00 */
[----:B0-----:R-:W4:Y:S01]  /*52e00*/  LDL.64 R10, [R1+0xf8] ;  /* 0x0000f800010a7983 */ /* 0x001f220000100a00 */
[C---:B---3--:R-:W-:Y:S11]  /*52e10*/  HMMA.16816.F32 R16, R20.reuse, R6, R16 ;  /* 0x000000061410723c */ /* 0x048ff60000001810 */
[----:B------:R-:W-:Y:S11]  /*52e20*/  @!UPT UIADD3 URZ, URZ, URZ, URZ ;  /* 0x0000003f3f3ff290 */ /* 0x000ff6000fffe03f */
[----:B------:R-:W-:Y:S01]  /*52e30*/  @!UPT UIADD3 URZ, URZ, URZ, URZ ;  /* 0x0000003f3f3ff290 */ /* 0x000fe2000fffe03f */
        /* <DEDUP_REMOVED lines=17> */
[----:B---3--:R-:W-:Y:S01]  /*52f50*/  IMAD.MOV.U32 R4, RZ, RZ, R15 ;  /* 0x000000ffff047224 */ /* 0x008fe200078e000f */
[C---:B--2---:R-:W-:Y:S11]  /*52f60*/  HMMA.16816.F32 R16, R20.reuse, R14, R16 ;  /* 0x0000000e1410723c */ /* 0x044ff60000001810 */
[----:B------:R-:W-:Y:S11]  /*52f70*/  @!UPT UIADD3 URZ, URZ, URZ, URZ ;  /* 0x0000003f3f3ff290 */ /* 0x000ff6000fffe03f */
[----:B------:R-:W-:Y:S01]  /*52f80*/  @!UPT UIADD3 URZ, URZ, URZ, URZ ;  /* 0x0000003f3f3ff290 */ /* 0x000fe2000fffe03f */
[----:B------:R0:W-:Y:S01]  /*52f90*/  STL.64 [R1+0x11e0], R16 ;  /* 0x0011e01001007387 */ /* 0x0001e20000100a00 */
[----:B------:R1:W-:Y:S02]  /*52fa0*/  STL.64 [R1+0x11e8], R18 ;  /* 0x0011e81201007387 */ /* 0x0003e40000100a00 */
[----:B0-----:R-:W-:Y:S01]  /*52fb0*/  IMAD.MOV.U32 R16, RZ, RZ, R14 ;  /* 0x000000ffff107224 */ /* 0x001fe200078e000e */
[----:B-1----:R-:W2:Y:S01]  /*52fc0*/  LDL.LU.64 R18, [R1+0x59f0] ;  /* 0x0059f00001127983 */ /* 0x002ea20000300a00 */
[----:B------:R-:W3:Y:S02]  /*52fd0*/  LDL.LU.64 R14, [R1+0x59e8] ;  /* 0x0059e800010e7983 */ /* 0x000ee40000300a00 */
[----:B------:R-:W-:Y:S02]  /*52fe0*/  STL.64 [R1+0x5900], R6 ;  /* 0x0059000601007387 */ /* 0x000fe40000100a00 */
[----:B------:R0:W-:Y:S02]  /*52ff0*/  STL [R1+0x58f8], R4 ;  /* 0x0058f80401007387 */ /* 0x0001e40000100800 */
        /* <DEDUP_REMOVED lines=10> */
[----:B------:R-:W2:Y:S01]  /*530a0*/  LDL.LU R7, [R1+0x9dc] ;  /* 0x0009dc0001077983 */ /* 0x000ea20000300800 */
[----:B------:R-:W-:Y:S01]  /*530b0*/  STL [R1+0x58c8], R16 ;  /* 0x0058c81001007387 */ /* 0x000fe20000100800 */
[----:B------:R-:W3:Y:S02]  /*530c0*/  LDL.LU.64 R26, [R1+0x59e0] ;  /* 0x0059e000011a7983 */ /* 0x000ee40000300a00 */
[----:B------:R-:W3:Y:S09]  /*530d0*/  LDL.LU.64 R24, [R1+0x59d8] ;  /* 0x0059d80001187983 */ /* 0x000ef20000300a00 */
        /* <DEDUP_REMOVED lines=22> */
[----:B0-----:R-:W-:Y:S01]  /*53240*/  IMAD.MOV.U32 R24, RZ, RZ, R14 ;  /* 0x000000ffff187224 */ /* 0x001fe200078e000e */
[----:B-1----:R-:W3:Y:S01]  /*53250*/  LDL.LU.64 R26, [R1+0x5998] ;  /* 0x00599800011a7983 */ /* 0x002ee20000300a00 */
[----:B------:R-:W2:Y:S02]  /*53260*/  LDL.LU.64 R14, [R1+0x5990] ;  /* 0x00599000010e7983 */ /* 0x000ea40000300a00 */
[----:B------:R-:W2:Y:S02]  /*53270*/  LDL.LU.64 R12, [R1+0x5988] ;  /* 0x00598800010c7983 */ /* 0x000ea40000300a00 */
        /* <DEDUP_REMOVED lines=8> */
[----:B------:R-:W4:Y:S03]  /*53300*/  LDL.LU.64 R10, [R1+0x18] ;  /* 0x00001800010a7983 */ /* 0x000f260000300a00 */
[----:B----4-:R0:W-:Y:S04]  /*53310*/  STL.64 [R1+0x5948], R10 ;  /* 0x0059480a01007387 */ /* 0x0101e80000100a00 */
[----:B0-----:R-:W4:Y:S01]  /*53320*/  LDL.LU.64 R10, [R1+0x28] ;  /* 0x00002800010a7983 */ /* 0x001f220000300a00 */
[----:B---3--:R0:W-:Y:S02]  /*53330*/  STL.64 [R1+0x5920], R26 ;  /* 0x0059201a01007387 */ /* 0x0081e40000100a00 */
[----:B------:R1:W-:Y:S01]  /*53340*/  STL.64 [R1+0x5918], R24 ;  /* 0x0059181801007387 */ /* 0x0003e20000100a00 */
[----:B0-----:R-:W3:Y:S04]  /*53350*/  LDL.LU.64 R26, [R1+0x8] ;  /* 0x00000800011a7983 */ /* 0x001ee80000300a00 */
[----:B---3--:R0:W-:Y:S01]  /*53360*/  STL.64 [R1+0x5940], R26 ;  /* 0x0059401a01007387 */ /* 0x0081e20000100a00 */
[----:B-1----:R-:W3:Y:S02]  /*53370*/  LDL.LU R24, [R1+0x2a0] ;  /* 0x0002a00001187983 */ /* 0x002ee40000300800 */
[----:B------:R-:W3:Y:S01]  /*53380*/  LDL.LU R25, [R1+0x2a4] ;  /* 0x0002a40001197983 */ /* 0x000ee20000300800 */
[----:B0-----:R-:W3:Y:S01]  /*53390*/  LDL.LU R26, [R1+0x2a8] ;  /* 0x0002a800011a7983 */ /* 0x001ee20000300800 */
[----:B------:R-:W3:Y:S01]  /*533a0*/  LDL.LU R27, [R1+0x2ac] ;  /* 0x0002ac00011b7983 */ /* 0x000ee20000300800 */
[C---:B--2---:R-:W-:Y:S02]  /*533b0*/  HMMA.16816.F32 R12, R20.reuse, R14, R4 ;  /* 0x0000000e140c723c */ /* 0x044fe40000001804 */
[----:B---3--:R-:W-:Y:S01]  /*533c0*/  STL.64 [R1+0x5958], R26 ;  /* 0x0059581a01007387 */ /* 0x008fe20000100a00 */
[----:B------:R0:W-:Y:S03]  /*533d0*/  STL.64 [R1+0x5950], R24 ;  /* 0x0059501801007387 */ /* 0x0001e60000100a00 */
[----:B0-----:R-:W4:Y:S01]  /*533e0*/  LDL.LU R24, [R1+0x2b0] ;  /* 0x0002b00001187983 */ /* 0x001f220000300800 */
[----:B------:R-:W4:Y:S02]  /*533f0*/  LDL.LU R25, [R1+0x2b4] ;  /* 0x0002b40001197983 */ /* 0x000f240000300800 */
[----:B------:R-:W4:Y:S02]  /*53400*/  LDL.LU R26, [R1+0x2b8] ;  /* 0x0002b800011a7983 */ /* 0x000f240000300800 */
[----:B------:R-:W4:Y:S01]  /*53410*/  LDL.LU R27, [R1+0x2bc] ;  /* 0x0002bc00011b7983 */ /* 0x000f220000300800 */
[----:B------:R-:W2:Y:S01]  /*53420*/  LDL.LU.64 R6, [R1+0x5978] ;  /* 0x0059780001067983 */ /* 0x000ea20000300a00 */
[----:B------:R-:W2:Y:S10]  /*53430*/  LDL.LU.64 R4, [R1+0x5970] ;  /* 0x0059700001047983 */ /* 0x000eb40000300a00 */
[----:B------:R-:W-:Y:S02]  /*53440*/  STL.64 [R1+0xa40], R12 ;  /* 0x000a400c01007387 */ /* 0x000fe40000100a00 */
[----:B------:R0:W-:Y:S02]  /*53450*/  STL.64 [R1+0xa48], R14 ;  /* 0x000a480e01007387 */ /* 0x0001e40000100a00 */
[----:B0-----:R-:W4:Y:S01]  /*53460*/  LDL.LU.64 R14, [R1+0x5968] ;  /* 0x00596800010e7983 */ /* 0x001f220000300a00 */
[----:B------:R-:W4:Y:S01]  /*53470*/  LDL.LU.64 R12, [R1+0x5960] ;  /* 0x00596000010c7983 */ /* 0x000f220000300a00 */
[----:B--2---:R-:W-:Y:S02]  /*53480*/  HMMA.16816.F32 R20, R20, R18, R4 ;  /* 0x000000121414723c */ /* 0x004fe40000001804 */
[----:B------:R-:W2:Y:S11]  /*53490*/  LDL.LU R4, [R1+0x270] ;  /* 0x0002700001047983 */ /* 0x000eb60000300800 */
[----:B------:R-:W-:Y:S10]  /*534a0*/  @!UPT UIADD3 URZ, URZ, URZ, URZ ;  /* 0x0000003f3f3ff290 */ /* 0x000ff4000fffe03f */
[----:B------:R-:W-:Y:S01]  /*534b0*/  STL.64 [R1+0x330], R20 ;  /* 0x0003301401007387 */ /* 0x000fe20000100a00 */
[----:B------:R-:W-:Y:S02]  /*534c0*/  STL.64 [R1+0x338], R22 ;  /* 0x0003381601007387 */ /* 0x000fe40000100a00 */
        /* <DEDUP_REMOVED lines=9> */
[----:B----4-:R-:W-:Y:S01]  /*53560*/  HMMA.16816.F32 R24, R12, R10, R24 ;  /* 0x0000000a0c18723c */ /* 0x010fe20000001818 */
[----:B---3--:R-:W-:Y:S01]  /*53570*/  STL.64 [R1+0x5930], R6 ;  /* 0x0059300601007387 */ /* 0x008fe20000100a00 */
[----:B--2---:R0:W-:Y:S03]  /*53580*/  STL.64 [R1+0x5928], R4 ;  /* 0x0059280401007387 */ /* 0x0041e60000100a00 */
[----:B0-----:R-:W2:Y:S01]  /*53590*/  LDL.LU R4, [R1+0x290] ;  /* 0x0002900001047983 */ /* 0x001ea20000300800 */
[----:B------:R-:W2:Y:S02]  /*535a0*/  LDL.LU R5, [R1+0x294] ;  /* 0x0002940001057983 */ /* 0x000ea40000300800 */
[----:B------:R-:W2:Y:S02]  /*535b0*/  LDL.LU R6, [R1+0x298] ;  /* 0x0002980001067983 */ /* 0x000ea40000300800 */
[----:B------:R-:W2:Y:S01]  /*535c0*/  LDL.LU R7, [R1+0x29c] ;  /* 0x00029c0001077983 */ /* 0x000ea20000300800 */
[----:B------:R-:W3:Y:S04]  /*535d0*/  LDL.LU.64 R22, [R1+0x38] ;  /* 0x0000380001167983 */ /* 0x000ee80000300a00 */
[----:B---3--:R0:W-:Y:S01]  /*535e0*/  STL.64 [R1+0x58f0], R22 ;  /* 0x0058f01601007387 */ /* 0x0081e20000100a00 */
[----:B------:R-:W3:Y:S02]  /*535f0*/  LDL.LU R20, [R1+0x260] ;  /* 0x0002600001147983 */ /* 0x000ee40000300800 */
[----:B------:R-:W3:Y:S01]  /*53600*/  LDL.LU R21, [R1+0x264] ;  /* 0x0002640001157983 */ /* 0x000ee20000300800 */
[----:B0-----:R-:W3:Y:S01]  /*53610*/  LDL.LU R22, [R1+0x268] ;  /* 0x0002680001167983 */ /* 0x001ee20000300800 */
[----:B------:R-:W3:Y:S02]  /*53620*/  LDL.LU R23, [R1+0x26c] ;  /* 0x00026c0001177983 */ /* 0x000ee40000300800 */
[----:B------:R0:W-:Y:S02]  /*53630*/  STL.64 [R1+0x5820], R18 ;  /* 0x0058201201007387 */ /* 0x0001e40000100a00 */
[----:B------:R-:W-:Y:S01]  /*53640*/  STL.64 [R1+0x2b0], R24 ;  /* 0x0002b01801007387 */ /* 0x000fe20000100a00 */
[----:B------:R1:W-:Y:S01]  /*53650*/  STL.64 [R1+0x2b8], R26 ;  /* 0x0002b81a01007387 */ /* 0x0003e20000100a00 */
[----:B0-----:R-:W-:-:S02]  /*53660*/  IMAD.MOV.U32 R19, RZ, RZ, R10 ;  /* 0x000000ffff137224 */ /* 0x001fc400078e000a */
[----:B------:R-:W-:Y:S01]  /*53670*/  IMAD.MOV.U32 R18, RZ, RZ, R11 ;  /* 0x000000ffff127224 */ /* 0x000fe200078e000b */
[----:B-1----:R-:W4:Y:S01]  /*53680*/  LDL.LU.64 R26, [R1+0x5958] ;  /* 0x00595800011a7983 */ /* 0x002f220000300a00 */
[----:B------:R-:W4:Y:S02]  /*53690*/  LDL.LU.64 R24, [R1+0x5950] ;  /* 0x0059500001187983 */ /* 0x000f240000300a00 */
        /* <DEDUP_REMOVED lines=9> */
[----:B------:R-:W4:Y:S01]  /*53730*/  LDL.LU.64 R10, [R1+0x5938] ;  /* 0x00593800010a7983 */ /* 0x000f220000300a00 */
        /* <DEDUP_REMOVED lines=9> */
[----:B------:R-:W3:Y:S01]  /*537d0*/  LDL.LU.64 R24, [R1+0x5918] ;  /* 0x0059180001187983 */ /* 0x000ee20000300a00 */
[----:B------:R-:W-:Y:S01]  /*537e0*/  STL.64 [R1+0x58d8], R18 ;  /* 0x0058d81201007387 */ /* 0x000fe20000100a00 */
[----:B------:R0:W-:Y:S03]  /*537f0*/  STL.64 [R1+0x58d0], R16 ;  /* 0x0058d01001007387 */ /* 0x0001e60000100a00 */
[----:B0-----:R-:W3:Y:S01]  /*53800*/  LDL.LU R16, [R1+0x240] ;  /* 0x0002400001107983 */ /* 0x001ee20000300800 */
[----:B------:R-:W3:Y:S02]  /*53810*/  LDL.LU R17, [R1+0x244] ;  /* 0x0002440001117983 */ /* 0x000ee40000300800 */
[----:B------:R-:W3:Y:S02]  /*53820*/  LDL.LU R18, [R1+0x248] ;  /* 0x0002480001127983 */ /* 0x000ee40000300800 */
[----:B------:R-:W3:Y:S01]  /*53830*/  LDL.LU R19, [R1+0x24c] ;  /* 0x00024c0001137983 */ /* 0x000ee20000300800 */
[C---:B--2---:R-:W-:Y:S01]  /*53840*/  HMMA.16816.F32 R4, R12.reuse, R26, R4 ;  /* 0x0000001a0c04723c */ /* 0x044fe20000001804 */
[----:B---3--:R-:W-:Y:S01]  /*53850*/  STL.64 [R1+0x58e8], R18 ;  /* 0x0058e81201007387 */ /* 0x008fe20000100a00 */
[----:B------:R0:W-:Y:S03]  /*53860*/  STL.64 [R1+0x58e0], R16 ;  /* 0x0058e01001007387 */ /* 0x0001e60000100a00 */
[----:B0-----:R-:W2:Y:S01]  /*53870*/  LDL.LU R16, [R1+0x250] ;  /* 0x0002500001107983 */ /* 0x001ea20000300800 */
[----:B------:R-:W2:Y:S02]  /*53880*/  LDL.LU R17, [R1+0x254] ;  /* 0x0002540001117983 */ /* 0x000ea40000300800 */
[----:B------:R-:W2:Y:S11]  /*53890*/  LDL.LU R18, [R1+0x258] ;  /* 0x0002580001127983 */ /* 0x000eb60000300800 */
[----:B------:R-:W-:Y:S04]  /*538a0*/  @!UPT UIADD3 URZ, URZ, URZ, URZ ;  /* 0x0000003f3f3ff290 */ /* 0x000fe8000fffe03f */
[----:B------:R-:W-:Y:S01]  /*538b0*/  STL.64 [R1+0x280], R4 ;  /* 0x0002800401007387 */ /* 0x000fe20000100a00 */
[----:B------:R0:W-:Y:S04]  /*538c0*/  STL.64 [R1+0x288], R6 ;  /* 0x0002880601007387 */ /* 0x0001e80000100a00 */
[----:B0-----:R-:W4:Y:S01]  /*538d0*/  LDL.LU.64 R6, [R1+0x5910] ;  /* 0x0059100001067983 */ /* 0x001f220000300a00 */
[----:B------:R-:W4:Y:S02]  /*538e0*/  LDL.LU.64 R4, [R1+0x5908] ;  /* 0x0059080001047983 */ /* 0x000f240000300a00 */
[----:B------:R-:W-:Y:S01]  /*538f0*/  STL.64 [R1+0x5888], R26 ;  /* 0x0058881a01007387 */ /* 0x000fe20000100a00 */
[C---:B----4-:R-:W-:Y:S11]  /*53900*/  HMMA.16816.F32 R4, R12.reuse, R10, R4 ;  /* 0x0000000a0c04723c */ /* 0x050ff60000001804 */
[----:B------:R-:W-:Y:S11]  /*53910*/  @!UPT UIADD3 URZ, URZ, URZ, URZ ;  /* 0x0000003f3f3ff290 */ /* 0x000ff6000fffe03f */
[----:B------:R-:W-:Y:S01]  /*53920*/  @!UPT UIADD3 URZ, URZ, URZ, URZ ;  /* 0x0000003f3f3ff290 */ /* 0x000fe2000fffe03f */
[----:B------:R-:W-:Y:S01]  /*53930*/  STL.64 [R1+0x270], R4 ;  /* 0x0002700401007387 */ /* 0x000fe20000100a00 */
[----:B------:R0:W-:Y:S03]  /*53940*/  STL.64 [R1+0x278], R6 ;  /* 0x0002780601007387 */ /* 0x0001e60000100a00 */
[----:B0-----:R-:W3:Y:S01]  /*53950*/  LDL.LU.64 R6, [R1+0x5900] ;  /* 0x0059000001067983 */ /* 0x001ee20000300a00 */
[----:B------:R-:W4:Y:S01]  /*53960*/  LDL.LU R4, [R1+0x58f8] ;  /* 0x0058f80001047983 */ /* 0x000f220000300800 */
[----:B---3--:R-:W-:Y:S11]  /*53970*/  HMMA.16816.F32 R20, R12, R6, R20 ;  /* 0x000000060c14723c */ /* 0x008ff60000001814 */
[----:B------:R-:W-:Y:S11]  /*53980*/  @!UPT UIADD3 URZ, URZ, URZ, URZ ;  /* 0x0000003f3f3ff290 */ /* 0x000ff6000fffe03f */
[----:B------:R-:W-:Y:S01]  /*53990*/  @!UPT UIADD3 URZ, URZ, URZ, URZ ;  /* 0x0000003f3f3ff290 */ /* 0x000fe2000fffe03f */
[----:B------:R-:W-:Y:S01]  /*539a0*/  STL.64 [R1+0x260], R20 ;  /* 0x0002601401007387 */ /* 0x000fe20000100a00 */
[----:B------:R0:W-:Y:S03]  /*539b0*/  STL.64 [R1+0x268], R22 ;  /* 0x0002681601007387 */ /* 0x0001e60000100a00 */
[----:B0-----:R-:W2:Y:S01]  /*539c0*/  LDL.LU.64 R22, [R1+0x58f0] ;  /* 0x0058f00001167983 */ /* 0x001ea20000300a00 */
[----:B------:R-:W-:-:S07]  /*539d0*/  IMAD.MOV.U32 R19, RZ, RZ, R3 ;  /* 0x000000ffff137224 */ /* 0x000fce00078e0003 */
        /* <DEDUP_REMOVED lines=8> */
[----:B------:R-:W3:Y:S02]  /*53a60*/  LDL.LU R20, [R1+0x50] ;  /* 0x0000500001147983 */ /* 0x000ee40000300800 */
[----:B------:R-:W3:Y:S01]  /*53a70*/  LDL.LU R21, [R1+0x54] ;  /* 0x0000540001157983 */ /* 0x000ee20000300800 */
[----:B------:R-:W2:Y:S01]  /*53a80*/  LDL.LU R22, [R1+0x58] ;  /* 0x0000580001167983 */ /* 0x000ea20000300800 */
[----:B------:R-:W2:Y:S03]  /*53a90*/  LDL.LU R23, [R1+0x5c] ;  /* 0x00005c0001177983 */ /* 0x000ea60000300800 */
[----:B--2---:R0:W-:Y:S01]  /*53aa0*/  STL.64 [R1+0x57b0], R22 ;  /* 0x0057b01601007387 */ /* 0x0041e20000100a00 */
[----:B---3--:R-:W-:Y:S03]  /*53ab0*/  STL.64 [R1+0x57a8], R20 ;  /* 0x0057a81401007387 */ /* 0x008fe60000100a00 */
        /* <DEDUP_REMOVED lines=8> */
[----:B------:R-:W3:Y:S02]  /*53b40*/  LDL.LU.64 R16, [R1+0x58d0] ;  /* 0x0058d00001107983 */ /* 0x000ee40000300a00 */
[----:B------:R-:W2:Y:S02]  /*53b50*/  LDL.LU R20, [R1+0x70] ;  /* 0x0000700001147983 */ /* 0x000ea40000300800 */
[----:B------:R-:W2:Y:S01]  /*53b60*/  LDL.LU R21, [R1+0x74] ;  /* 0x0000740001157983 */ /* 0x000ea20000300800 */
[----:B------:R-:W2:Y:S01]  /*53b70*/  LDL.LU R22, [R1+0x78] ;  /* 0x0000780001167983 */ /* 0x000ea20000300800 */
[----:B------:R-:W2:Y:S03]  /*53b80*/  LDL.LU R23, [R1+0x7c] ;  /* 0x00007c0001177983 */ /* 0x000ea60000300800 */
[----:B--2---:R3:W-:Y:S01]  /*53b90*/  STL.64 [R1+0x57c0], R22 ;  /* 0x0057c01601007387 */ /* 0x0047e20000100a00 */
[----:B------:R0:W-:Y:S02]  /*53ba0*/  STL.64 [R1+0x57b8], R20 ;  /* 0x0057b81401007387 */ /* 0x0001e40000100a00 */
[----:B---3--:R-:W-:-:S02]  /*53bb0*/  IMAD.MOV.U32 R22, RZ, RZ, R16 ;  /* 0x000000ffff167224 */ /* 0x008fc400078e0010 */
[----:B------:R-:W-:Y:S01]  /*53bc0*/  IMAD.MOV.U32 R23, RZ, RZ, R28 ;  /* 0x000000ffff177224 */ /* 0x000fe200078e001c */
[----:B------:R-:W2:Y:S01]  /*53bd0*/  LDL.LU R16, [R1+0x58c8] ;  /* 0x0058c80001107983 */ /* 0x000ea20000300800 */
[----:B------:R-:W3:Y:S03]  /*53be0*/  LDL.LU R28, [R1+0x58c4] ;  /* 0x0058c400011c7983 */ /* 0x000ee60000300800 */
[----:B------:R1:W-:Y:S01]  /*53bf0*/  STL.64 [R1+0x57d8], R22 ;  /* 0x0057d81601007387 */ /* 0x0003e20000100a00 */
[----:B0-----:R-:W2:Y:S02]  /*53c00*/  LDL.LU R20, [R1+0x90] ;  /* 0x0000900001147983 */ /* 0x001ea40000300800 */
[----:B------:R-:W2:Y:S01]  /*53c10*/  LDL.LU R21, [R1+0x94] ;  /* 0x0000940001157983 */ /* 0x000ea20000300800 */
[----:B-1----:R-:W2:Y:S01]  /*53c20*/  LDL.LU R22, [R1+0x98] ;  /* 0x0000980001167983 */ /* 0x002ea20000300800 */
[----:B------:R-:W2:Y:S03]  /*53c30*/  LDL.LU R23, [R1+0x9c] ;  /* 0x00009c0001177983 */ /* 0x000ea60000300800 */
[----:B--2---:R0:W-:Y:S01]  /*53c40*/  STL.64 [R1+0x57e8], R22 ;  /* 0x0057e81601007387 */ /* 0x0041e20000100a00 */
[----:B------:R1:W-:Y:S02]  /*53c50*/  STL.64 [R1+0x57e0], R20 ;  /* 0x0057e01401007387 */ /* 0x0003e40000100a00 */
[----:B0-----:R-:W-:-:S02]  /*53c60*/  IMAD.MOV.U32 R22, RZ, RZ, R19 ;  /* 0x000000ffff167224 */ /* 0x001fc400078e0013 */
[----:B------:R-:W-:Y:S02]  /*53c70*/  IMAD.MOV.U32 R23, RZ, RZ, R18 ;  /* 0x000000ffff177224 */ /* 0x000fe400078e0012 */
[----:B------:R-:W2:Y:S04]  /*53c80*/  LDL.64 R18, [R1+0xe8] ;  /* 0x0000e80001127983 */ /* 0x000ea80000100a00 */
[----:B--2---:R-:W-:Y:S01]  /*53c90*/  STL.64 [R1+0x5838], R18 ;  /* 0x0058381201007387 */ /* 0x004fe20000100a00 */
[----:B------:R0:W-:Y:S02]  /*53ca0*/  STL.64 [R1+0x5818], R22 ;  /* 0x0058181601007387 */ /* 0x0001e40000100a00 */
[----:B-1----:R-:W2:Y:S02]  /*53cb0*/  LDL.LU R20, [R1+0xb0] ;  /* 0x0000b00001147983 */ /* 0x002ea40000300800 */
[----:B------:R-:W2:Y:S01]  /*53cc0*/  LDL.LU R21, [R1+0xb4] ;  /* 0x0000b40001157983 */ /* 0x000ea20000300800 */
[----:B0-----:R-:W2:Y:S01]  /*53cd0*/  LDL.LU R22, [R1+0xb8] ;  /* 0x0000b80001167983 */ /* 0x001ea20000300800 */
[----:B------:R-:W2:Y:S02]  /*53ce0*/  LDL.LU R23, [R1+0xbc] ;  /* 0x0000bc0001177983 */ /* 0x000ea40000300800 */
[----:B------:R-:W-:-:S02]  /*53cf0*/  IMAD.MOV.U32 R18, RZ, RZ, R2 ;  /* 0x000000ffff127224 */ /* 0x000fc400078e0002 */
[----:B------:R-:W-:Y:S01]  /*53d00*/  IMAD.MOV.U32 R19, RZ, RZ, R25 ;  /* 0x000000ffff137224 */ /* 0x000fe200078e0019 */
[----:B------:R-:W3:Y:S04]  /*53d10*/  LDL.LU R2, [R1+0x58c0] ;  /* 0x0058c00001027983 */ /* 0x000ee80000300800 */
[----:B------:R0:W-:Y:S02]  /*53d20*/  STL.64 [R1+0x5850], R18 ;  /* 0x0058501201007387 */ /* 0x0001e40000100a00 */
[----:B0-----:R-:W-:Y:S02]  /*53d30*/  IMAD.MOV.U32 R18, RZ, RZ, R24 ;  /* 0x000000ffff127224 */ /* 0x001fe400078e0018 */
[----:B--2---:R-:W-:Y:S01]  /*53d40*/  STL.64 [R1+0x5830], R22 ;  /* 0x0058301601007387 */ /* 0x004fe20000100a00 */
[----:B------:R0:W-:Y:S03]  /*53d50*/  STL.64 [R1+0x5828], R20 ;  /* 0x0058281401007387 */ /* 0x0001e60000100a00 */
        /* <DEDUP_REMOVED lines=8> */
[----:B------:R-:W-:Y:S01]  /*53de0*/  IMAD.MOV.U32 R19, RZ, RZ, R17 ;  /* 0x000000ffff137224 */ /* 0x000fe200078e0011 */
[----:B--2---:R0:W-:Y:S01]  /*53df0*/  STL.64 [R1+0x5898], R26 ;  /* 0x0058981a01007387 */ /* 0x0041e20000100a00 */
[----:B------:R-:W-:Y:S03]  /*53e00*/  STL.64 [R1+0x5890], R24 ;  /* 0x0058901801007387 */ /* 0x000fe60000100a00 */
[----:B0-----:R-:W2:Y:S04]  /*53e10*/  LDL.LU.64 R26, [R1+0x138] ;  /* 0x00013800011a7983 */ /* 0x001ea80000300a00 */
[----:B--2---:R-:W-:Y:S01]  /*53e20*/  STL.64 [R1+0x58a8], R26 ;  /* 0x0058a81a01007387 */ /* 0x004fe20000100a00 */
[----:B------:R0:W-:Y:S03]  /*53e30*/  STL.64 [R1+0x5868], R18 ;  /* 0x0058681201007387 */ /* 0x0001e60000100a00 */
[----:B0-----:R-:W2:Y:S04]  /*53e40*/  LDL.LU.64 R18, [R1+0x118] ;  /* 0x0001180001127983 */ /* 0x001ea80000300a00 */
[----:B--2---:R0:W-:Y:S04]  /*53e50*/  STL.64 [R1+0x5880], R18 ;  /* 0x0058801201007387 */ /* 0x0041e80000100a00 */
[----:B0-----:R-:W2:Y:S01]  /*53e60*/  LDL.LU.64 R18, [R1+0x128] ;  /* 0x0001280001127983 */ /* 0x001ea20000300a00 */
[----:B------:R-:W-:-:S03]  /*53e70*/  IMAD.MOV.U32 R26, RZ, RZ, R16 ;  /* 0x000000ffff1a7224 */ /* 0x000fc600078e0010 */
        /* <DEDUP_REMOVED lines=11> */
[----:B------:R-:W-:Y:S01]  /*53f30*/  STL.64 [R1+0x5848], R22 ;  /* 0x0058481601007387 */ /* 0x000fe20000100a00 */
[----:B------:R0:W-:Y:S03]  /*53f40*/  STL.64 [R1+0x5840], R20 ;  /* 0x0058401401007387 */ /* 0x0001e60000100a00 */
[----:B0-----:R-:W2:Y:S01]  /*53f50*/  LDL.LU R20, [R1+0x1d0] ;  /* 0x0001d00001147983 */ /* 0x001ea20000300800 */
[----:B------:R-:W2:Y:S02]  /*53f60*/  LDL.LU R21, [R1+0x1d4] ;  /* 0x0001d40001157983 */ /* 0x000ea40000300800 */
[----:B------:R-:W2:Y:S02]  /*53f70*/  LDL.LU R22, [R1+0x1d8] ;  /* 0x0001d80001167983 */ /* 0x000ea40000300800 */
[----:B------:R-:W2:Y:S02]  /*53f80*/  LDL.LU R23, [R1+0x1dc] ;  /* 0x0001dc0001177983 */ /* 0x000ea40000300800 */
[----:B----4-:R-:W-:Y:S01]  /*53f90*/  IMAD.MOV.U32 R27, RZ, RZ, R4 ;  /* 0x000000ffff1b7224 */ /* 0x010fe200078e0004 */
[----:B--2---:R-:W-:Y:S01]  /*53fa0*/  STL.64 [R1+0x5860], R22 ;  /* 0x0058601601007387 */ /* 0x004fe20000100a00 */
[----:B------:R0:W-:Y:S03]  /*53fb0*/  STL.64 [R1+0x5858], R20 ;  /* 0x0058581401007387 */ /* 0x0001e60000100a00 */
        /* <DEDUP_REMOVED lines=9> */
[----:B------:R-:W2:Y:S02]  /*54050*/  LDL.LU R22, [R1+0x1f8] ;  /* 0x0001f80001167983 */ /* 0x000ea40000300800 */
[----:B------:R-:W2:Y:S01]  /*54060*/  LDL.LU R23, [R1+0x1fc] ;  /* 0x0001fc0001177983 */ /* 0x000ea20000300800 */
[----:B------:R-:W-:Y:S01]  /*54070*/  STL [R1+0x5794], R9 ;  /* 0x0057940901007387 */ /* 0x000fe20000100800 */
[----:B------:R-:W-:Y:S02]  /*54080*/  STL [R1+0x5790], R5 ;  /* 0x0057900501007387 */ /* 0x000fe40000100800 */
[----:B------:R-:W4:Y:S02]  /*54090*/  LDL.LU.64 R18, [R1+0x58b8] ;  /* 0x0058b80001127983 */ /* 0x000f240000300a00 */
[----:B------:R-:W4:Y:S07]  /*540a0*/  LDL.LU.64 R16, [R1+0x58b0] ;  /* 0x0058b00001107983 */ /* 0x000f2e0000300a00 */
[----:B------:R-:W-:Y:S01]  /*540b0*/  STL.64 [R1+0x1190], R24 ;  /* 0x0011901801007387 */ /* 0x000fe20000100a00 */
[----:B------:R0:W-:Y:S03]  /*540c0*/  STL.64 [R1+0x1198], R26 ;  /* 0x0011981a01007387 */ /* 0x0001e60000100a00 */
[----:B0-----:R-:W4:Y:S02]  /*540d0*/  LDL.LU.64 R26, [R1+0x58a8] ;  /* 0x0058a800011a7983 */ /* 0x001f240000300a00 */
        /* <DEDUP_REMOVED lines=9> */
[----:B------:R-:W-:Y:S01]  /*54170*/  STL [R1+0x579c], R5 ;  /* 0x00579c0501007387 */ /* 0x000fe20000100800 */
[----:B------:R-:W-:Y:S01]  /*54180*/  STL [R1+0x5798], R9 ;  /* 0x0057980901007387 */ /* 0x000fe20000100800 */
        /* <DEDUP_REMOVED lines=15> */
[----:B--2---:R-:W-:Y:S01]  /*54280*/  HMMA.16816.F32 R20, R12, R18, R20 ;  /* 0x000000120c14723c */ /* 0x004fe20000001814 */
[----:B------:R-:W-:-:S02]  /*54290*/  IMAD.MOV.U32 R5, RZ, RZ, R18 ;  /* 0x000000ffff057224 */ /* 0x000fc400078e0012 */
[----:B------:R-:W-:Y:S01]  /*542a0*/  IMAD.MOV.U32 R9, RZ, RZ, R19 ;  /* 0x000000ffff097224 */ /* 0x000fe200078e0013 */
[----:B---3--:R-:W-:Y:S01]  /*542b0*/  STL.64 [R1+0x57f8], R26 ;  /* 0x0057f81a01007387 */ /* 0x008fe20000100a00 */
[----:B----4-:R0:W-:Y:S03]  /*542c0*/  STL.64 [R1+0x57f0], R24 ;  /* 0x0057f01801007387 */ /* 0x0101e60000100a00 */
[----:B0-----:R-:W2:Y:S01]  /*542d0*/  LDL.LU R24, [R1+0xa0] ;  /* 0x0000a00001187983 */ /* 0x001ea20000300800 */
[----:B------:R-:W2:Y:S02]  /*542e0*/  LDL.LU R25, [R1+0xa4] ;  /* 0x0000a40001197983 */ /* 0x000ea40000300800 */
[----:B------:R-:W2:Y:S02]  /*542f0*/  LDL.LU R26, [R1+0xa8] ;  /* 0x0000a800011a7983 */ /* 0x000ea40000300800 */
[----:B------:R-:W2:Y:S10]  /*54300*/  LDL.LU R27, [R1+0xac] ;  /* 0x0000ac00011b7983 */ /* 0x000eb40000300800 */
        /* <DEDUP_REMOVED lines=32> */
[----:B------:R-:W-:Y:S01]  /*54510*/  STL.64 [R1+0x1d0], R12 ;  /* 0x0001d00c01007387 */ /* 0x000fe20000100a00 */
[----:B------:R0:W-:Y:S02]  /*54520*/  STL.64 [R1+0x1d8], R14 ;  /* 0x0001d80e01007387 */ /* 0x0001e40000100a00 */
[----:B0-----:R-:W-:Y:S02]  /*54530*/  IMAD.MOV.U32 R14, RZ, RZ, R0 ;  /* 0x000000ffff0e7224 */ /* 0x001fe400078e0000 */
[----:B------:R-:W-:Y:S01]  /*54540*/  IMAD.MOV.U32 R15, RZ, RZ, R8 ;  /* 0x000000ffff0f7224 */ /* 0x000fe200078e0008 */
[----:B------:R-:W3:Y:S01]  /*54550*/  LDL.LU R0, [R1+0x5804] ;  /* 0x0058040001007983 */ /* 0x000ee20000300800 */
[----:B------:R-:W4:Y:S01]  /*54560*/  LDL.LU R8, [R1+0x5800] ;  /* 0x0058000001087983 */ /* 0x000f220000300800 */
        /* <DEDUP_REMOVED lines=8> */
[----:B--2---:R-:W-:Y:S01]  /*545f0*/  HMMA.16816.F32 R12, R16, R14, R20 ;  /* 0x0000000e100c723c */ /* 0x004fe20000001814 */
[----:B------:R-:W2:Y:S11]  /*54600*/  LDL.LU.64 R22, [R1+0x57d8] ;  /* 0x0057d80001167983 */ /* 0x000eb60000300a00 */
[----:B------:R-:W-:Y:S11]  /*54610*/  @!UPT UIADD3 URZ, URZ, URZ, URZ ;  /* 0x0000003f3f3ff290 */ /* 0x000ff6000fffe03f */
[----:B------:R-:W-:Y:S01]  /*54620*/  STL.64 [R1+0x1b0], R12 ;  /* 0x0001b00c01007387 */ /* 0x000fe20000100a00 */
[----:B------:R0:W-:Y:S02]  /*54630*/  STL.64 [R1+0x1b8], R14 ;  /* 0x0001b80e01007387 */ /* 0x0001e40000100a00 */
[----:B0-----:R-:W-:Y:S02]  /*54640*/  IMAD.MOV.U32 R14, RZ, RZ, R29 ;  /* 0x000000ffff0e7224 */ /* 0x001fe400078e001d */
[----:B------:R-:W-:-:S05]  /*54650*/  IMAD.MOV.U32 R15, RZ, RZ, R3 ;  /* 0x000000ffff0f7224 */ /* 0x000fca00078e0003 */
[----:B------:R-:W-:Y:S01]  /*54660*/  STL.64 [R1+0x57a0], R14 ;  /* 0x0057a00e01007387 */ /* 0x000fe20000100a00 */
[----:B------:R-:W3:Y:S01]  /*54670*/  LDL.LU R12, [R1+0x60] ;  /* 0x00006000010c7983 */ /* 0x000ee20000300800 */
        /* <DEDUP_REMOVED lines=8> */
[----:B----4-:R-:W-:Y:S02]  /*54700*/  IMAD.MOV.U32 R13, RZ, RZ, R8 ;  /* 0x000000ffff0d7224 */ /* 0x010fe400078e0008 */
[----:B---3--:R-:W-:Y:S02]  /*54710*/  IMAD.MOV.U32 R14, RZ, RZ, R0 ;  /* 0x000000ffff0e7224 */ /* 0x008fe400078e0000 */
[----:B------:R-:W-:Y:S01]  /*54720*/  IMAD.MOV.U32 R15, RZ, RZ, R2 ;  /* 0x000000ffff0f7224 */ /* 0x000fe200078e0002 */
[C---:B--2---:R-:W-:Y:S11]  /*54730*/  HMMA.16816.F32 R20, R16.reuse, R26, R20 ;  /* 0x0000001a1014723c */ /* 0x044ff60000001814 */
[----:B------:R-:W-:Y:S11]  /*54740*/  @!UPT UIADD3 URZ, URZ, URZ, URZ ;  /* 0x0000003f3f3ff290 */ /* 0x000ff6000fffe03f */
[----:B------:R-:W-:Y:S01]  /*54750*/  @!UPT UIADD3 URZ, URZ, URZ, URZ ;  /* 0x0000003f3f3ff290 */ /* 0x000fe2000fffe03f */
[----:B------:R-:W-:Y:S01]  /*54760*/  STL.64 [R1+0x190], R20 ;  /* 0x0001901401007387 */ /* 0x000fe20000100a00 */
[----:B------:R0:W-:Y:S03]  /*54770*/  STL.64 [R1+0x198], R22 ;  /* 0x0001981601007387 */ /* 0x0001e60000100a00 */
[----:B0-----:R-:W2:Y:S01]  /*54780*/  LDL.LU.64 R22, [R1+0x57b0] ;  /* 0x0057b00001167983 */ /* 0x001ea20000300a00 */
[----:B------:R-:W2:Y:S01]  /*54790*/  LDL.LU.64 R20, [R1+0x57a8] ;  /* 0x0057a80001147983 */ /* 0x000ea20000300a00 */
[----:B------:R-:W-:Y:S02]  /*547a0*/  HMMA.16816.F32 R12, R16, R10, R12 ;  /* 0x0000000a100c723c */ /* 0x000fe4000000180c */
[----:B------:R-:W0:Y:S04]  /*547b0*/  S2R R3, SR_TID.X ;  /* 0x0000000000037919 */ /* 0x000e280000002100 */
[----:B------:R-:W1:Y:S11]  /*547c0*/  S2R R0, SR_TID.X ;  /* 0x0000000000007919 */ /* 0x000e760000002100 */
[----:B------:R-:W-:Y:S06]  /*547d0*/  @!UPT UIADD3 URZ, URZ, URZ, URZ ;  /* 0x0000003f3f3ff290 */ /* 0x000fec000fffe03f */
[----:B------:R-:W-:Y:S01]  /*547e0*/  STL.64 [R1+0x180], R12 ;  /* 0x0001800c01007387 */ /* 0x000fe20000100a00 */
[----:B------:R2:W-:Y:S01]  /*547f0*/  STL.64 [R1+0x188], R14 ;  /* 0x0001880e01007387 */ /* 0x0005e20000100a00 */
[----:B0-----:R-:W-:Y:S01]  /*54800*/  LOP3.LUT R3, R3, 0x7, RZ, 0xc0, !PT ;  /* 0x0000000703037812 */ /* 0x001fe200078ec0ff */
[----:B-1----:R-:W-:-:S04]  /*54810*/  IMAD.SHL.U32 R0, R0, 0x2, RZ ;  /* 0x0000000200007824 */ /* 0x002fc800078e00ff */
[----:B------:R-:W-:-:S05]  /*54820*/  IMAD R3, R3, 0x90, RZ ;  /* 0x0000009003037824 */ /* 0x000fca00078e02ff */
[----:B------:R-:W-:-:S04]  /*54830*/  LOP3.LUT R8, R3, 0x30, R0, 0x78, !PT ;  /* 0x0000003003087812 */ /* 0x000fc800078e7800 */
[----:B------:R-:W-:Y:S01]  /*54840*/  LOP3.LUT R8, R8, 0x40, RZ, 0x3c, !PT ;  /* 0x0000004008087812 */ /* 0x000fe200078e3cff */
[----:B--2---:R-:W-:Y:S01]  /*54850*/  HMMA.16816.F32 R12, R16, R6, R20 ;  /* 0x00000006100c723c */ /* 0x004fe20000001814 */
[----:B------:R-:W0:Y:S11]  /*54860*/  LDSM.16.MT88.4 R20, [R28+0x8000] ;  /* 0x008000001c14783b */ /* 0x000e360000004200 */
[----:B------:R-:W-:Y:S11]  /*54870*/  @!UPT UIADD3 URZ, URZ, URZ, URZ ;  /* 0x0000003f3f3ff290 */ /* 0x000ff6000fffe03f */
[----:B------:R-:W-:Y:S01]  /*54880*/  STL.64 [R1+0x170], R12 ;  /* 0x0001700c01007387 */ /* 0x000fe20000100a00 */
[----:B------:R-:W-:Y:S02]  /*54890*/  STL.64 [R1+0x178], R14 ;  /* 0x0001780e01007387 */ /* 0x000fe40000100a00 */
[----:B------:R-:W1:Y:S01]  /*548a0*/  LDSM.16.M88.4 R12, [R8+0x10000] ;  /* 0x01000000080c783b */ /* 0x000e620000000200 */
[----:B0-----:R-:W-:Y:S03]  /*548b0*/  STL.64 [R1+0x56f8], R22 ;  /* 0x0056f81601007387 */ /* 0x001fe60000100a00 */
[----:B------:R0:W-:Y:S01]  /*548c0*/  STL.64 [R1+0x56f0], R20 ;  /* 0x0056f01401007387 */ /* 0x0001e20000100a00 */
[----:B-1----:R-:W-:Y:S01]  /*548d0*/  STL.64 [R1+0xc0], R12 ;  /* 0x0000c00c01007387 */ /* 0x002fe20000100a00 */
[----:B0-----:R-:W-:Y:S02]  /*548e0*/  IMAD.MOV.U32 R21, RZ, RZ, R12 ;  /* 0x000000ffff157224 */ /* 0x001fe400078e000c */
[----:B------:R-:W-:-:S02]  /*548f0*/  IMAD.MOV.U32 R20, RZ, RZ, R13 ;  /* 0x000000ffff147224 */ /* 0x000fc400078e000d */
[----:B------:R-:W-:Y:S01]  /*54900*/  IMAD.MOV.U32 R3, RZ, RZ, R14 ;  /* 0x000000ffff037224 */ /* 0x000fe200078e000e */
[----:B------:R-:W-:Y:S01]  /*54910*/  STL.64 [R1+0xc8], R14 ;  /* 0x0000c80e01007387 */ /* 0x000fe20000100a00 */
[----:B------:R-:W-:Y:S02]  /*54920*/  IMAD.MOV.U32 R0, RZ, RZ, R15 ;  /* 0x000000ffff007224 */ /* 0x000fe400078e000f */
[----:B------:R-:W0:Y:S03]  /*54930*/  LDSM.16.M88.4 R12, [R8+0x10400] ;  /* 0x01040000080c783b */ /* 0x000e260000000200 */
[----:B------:R-:W-:Y:S01]  /*54940*/  STL [R1+0x4568], R0 ;  /* 0x0045680001007387 */ /* 0x000fe20000100800 */
[----:B------:R-:W-:Y:S03]  /*54950*/  STL [R1+0x4508], R3 ;  /* 0x0045080301007387 */ /* 0x000fe60000100800 */
[----:B0-----:R-:W-:Y:S01]  /*54960*/  STL.64 [R1+0xb0], R12 ;  /* 0x0000b00c01007387 */ /* 0x001fe20000100a00 */
[----:B------:R-:W-:Y:S02]  /*54970*/  STL.64 [R1+0xb8], R14 ;  /* 0x0000b80e01007387 */ /* 0x000fe40000100a00 */
[----:B------:R-:W0:Y:S02]  /*54980*/  LDSM.16.M88.4 R12, [R8+0x10800] ;  /* 0x01080000080c783b */ /* 0x000e240000000200 */
[----:B0-----:R-:W-:Y:S02]  /*54990*/  STL.64 [R1+0xa0], R12 ;  /* 0x0000a00c01007387 */ /* 0x001fe40000100a00 */
[----:B------:R-:W-:Y:S02]  /*549a0*/  STL.64 [R1+0xa8], R14 ;  /* 0x0000a80e01007387 */ /* 0x000fe40000100a00 */
[----:B------:R-:W-:-:S02]  /*549b0*/  IMAD.MOV.U32 R2, RZ, RZ, R15 ;  /* 0x000000ffff027224 */ /* 0x000fc400078e000f */
[----:B------:R-:W0:Y:S04]  /*549c0*/  LDSM.16.M88.4 R12, [R8+0x10c00] ;  /* 0x010c0000080c783b */ /* 0x000e280000000200 */
[----:B------:R1:W-:Y:S04]  /*549d0*/  STL [R1+0x456c], R2 ;  /* 0x00456c0201007387 */ /* 0x0003e80000100800 */
[----:B0-----:R-:W-:Y:S01]  /*549e0*/  STL.64 [R1+0x90], R12 ;  /* 0x0000900c01007387 */ /* 0x001fe20000100a00 */
[----:B-1----:R-:W-:Y:S02]  /*549f0*/  IMAD.MOV.U32 R2, RZ, RZ, R12 ;  /* 0x000000ffff027224 */ /* 0x002fe400078e000c */
[----:B------:R-:W-:Y:S02]  /*54a00*/  STL.64 [R1+0x98], R14 ;  /* 0x0000980e01007387 */ /* 0x000fe40000100a00 */
[----:B------:R-:W-:-:S02]  /*54a10*/  IMAD.MOV.U32 R0, RZ, RZ, R13 ;  /* 0x000000ffff007224 */ /* 0x000fc400078e000d */
[----:B------:R-:W0:Y:S04]  /*54a20*/  LDSM.16.M88.4 R12, [R8+0x11000] ;  /* 0x01100000080c783b */ /* 0x000e280000000200 */
[----:B0-----:R-:W-:Y:S01]  /*54a30*/  STL.64 [R1+0x80], R12 ;  /* 0x0000800c01007387 */ /* 0x001fe20000100a00 */
[----:B------:R-:W-:Y:S02]  /*54a40*/  IMAD.MOV.U32 R23, RZ, RZ, R12 ;  /* 0x000000ffff177224 */ /* 0x000fe400078e000c */
[----:B------:R-:W-:Y:S02]  /*54a50*/  STL.64 [R1+0x88], R14 ;  /* 0x0000880e01007387 */ /* 0x000fe40000100a00 */
[----:B------:R-:W-:Y:S02]  /*54a60*/  IMAD.MOV.U32 R22, RZ, RZ, R13 ;  /* 0x000000ffff167224 */ /* 0x000fe400078e000d */
[----:B------:R-:W0:Y:S04]  /*54a70*/  LDSM.16.M88.4 R12, [R8+0x11400] ;  /* 0x01140000080c783b */ /* 0x000e280000000200 */
[----:B------:R-:W-:Y:S01]  /*54a80*/  STL.64 [R1+0x5710], R22 ;  /* 0x0057101601007387 */ /* 0x000fe20000100a00 */
[----:B------:R1:W-:Y:S03]  /*54a90*/  STL.64 [R1+0x5708], R20 ;  /* 0x0057081401007387 */ /* 0x0003e60000100a00 */
[----:B-1----:R-:W2:Y:S01]  /*54aa0*/  LDL.LU R20, [R1+0x1060] ;  /* 0x0010600001147983 */ /* 0x002ea20000300800 */
[----:B------:R-:W2:Y:S02]  /*54ab0*/  LDL.LU R21, [R1+0x1064] ;  /* 0x0010640001157983 */ /* 0x000ea40000300800 */
[----:B------:R-:W2:Y:S02]  /*54ac0*/  LDL.LU R22, [R1+0x1068] ;  /* 0x0010680001167983 */ /* 0x000ea40000300800 */
[----:B------:R-:W2:Y:S01]  /*54ad0*/  LDL.LU R23, [R1+0x106c] ;  /* 0x00106c0001177983 */ /* 0x000ea20000300800 */
[----:B0-----:R-:W-:Y:S01]  /*54ae0*/  STL.64 [R1+0x70], R12 ;  /* 0x0000700c01007387 */ /* 0x001fe20000100a00 */
[----:B------:R0:W-:Y:S03]  /*54af0*/  STL.64 [R1+0x78], R14 ;  /* 0x0000780e01007387 */ /* 0x0001e60000100a00 */
[----:B0-----:R-:W2:Y:S01]  /*54b00*/  LDL.LU.64 R14, [R1+0x57a0] ;  /* 0x0057a000010e7983 */ /* 0x001ea20000300a00 */
[----:B------:R-:W-:Y:S01]  /*54b10*/  IMAD.MOV.U32 R3, RZ, RZ, R13 ;  /* 0x000000ffff037224 */ /* 0x000fe200078e000d */
[----:B--2---:R-:W-:Y:S02]  /*54b20*/  HMMA.16816.F32 R20, R16, R14, R20 ;  /* 0x0000000e1014723c */ /* 0x004fe40000001814 */
[----:B------:R-:W0:Y:S11]  /*54b30*/  LDSM.16.M88.4 R12, [R8+0x11800] ;  /* 0x01180000080c783b */ /* 0x000e360000000200 */
[----:B------:R-:W-:Y:S10]  /*54b40*/  @!UPT UIADD3 URZ, URZ, URZ, URZ ;  /* 0x0000003f3f3ff290 */ /* 0x000ff4000fffe03f */
[----:B------:R-:W-:Y:S01]  /*54b50*/  STL.64 [R1+0x160], R20 ;  /* 0x0001601401007387 */ /* 0x000fe20000100a00 */
[----:B------:R-:W-:Y:S02]  /*54b60*/  STL.64 [R1+0x168], R22 ;  /* 0x0001681601007387 */ /* 0x000fe40000100a00 */
[----:B------:R-:W1:Y:S01]  /*54b70*/  LDSM.16.M88.4 R20, [R8+0x11c00] ;  /* 0x011c00000814783b */ /* 0x000e620000000200 */
[----:B0-----:R-:W-:Y:S03]  /*54b80*/  STL.64 [R1+0x60], R12 ;  /* 0x0000600c01007387 */ /* 0x001fe60000100a00 */
[----:B------:R-:W-:Y:S02]  /*54b90*/  STL.64 [R1+0x68], R14 ;  /* 0x0000680e01007387 */ /* 0x000fe40000100a00 */
[----:B------:R-:W0:Y:S01]  /*54ba0*/  LDSM.16.M88.4 R12, [R8+0x12000] ;  /* 0x01200000080c783b */ /* 0x000e220000000200 */
[----:B-1----:R-:W-:Y:S03]  /*54bb0*/  STL.64 [R1+0x50], R20 ;  /* 0x0000501401007387 */ /* 0x002fe60000100a00 */
[----:B------:R-:W-:Y:S02]  /*54bc0*/  STL.64 [R1+0x58], R22 ;  /* 0x0000581601007387 */ /* 0x000fe40000100a00 */
[----:B------:R-:W-:Y:S01]  /*54bd0*/  LDSM.16.M88.4 R20, [R8+0x12400] ;  /* 0x012400000814783b */ /* 0x000fe20000000200 */
[----:B0-----:R-:W-:Y:S03]  /*54be0*/  STL.64 [R1+0x40], R12 ;  /* 0x0000400c01007387 */ /* 0x001fe60000100a00 */
[----:B------:R-:W-:Y:S02]  /*54bf0*/  STL.64 [R1+0x48], R14 ;  /* 0x0000480e01007387 */ /* 0x000fe40000100a00 */
[----:B------:R-:W0:Y:S02]  /*54c00*/  LDSM.16.M88.4 R12, [R8+0x12800] ;  /* 0x01280000080c783b */ /* 0x000e240000000200 */
[----:B0-----:R-:W-:Y:S02]  /*54c10*/  STL.64 [R1+0x20], R12 ;  /* 0x0000200c01007387 */ /* 0x001fe40000100a00 */
[----:B------:R-:W-:Y:S02]  /*54c20*/  STL.64 [R1+0x30], R20 ;  /* 0x0000301401007387 */ /* 0x000fe40000100a00 */
[----:B------:R-:W-:Y:S02]  /*54c30*/  STL.64 [R1+0x38], R22 ;  /* 0x0000381601007387 */ /* 0x000fe40000100a00 */
[----:B------:R-:W0:Y:S04]  /*54c40*/  LDSM.16.M88.4 R20, [R8+0x12c00] ;  /* 0x012c00000814783b */ /* 0x000e280000000200 */
[----:B------:R-:W-:Y:S01]  /*54c50*/  STL.64 [R1+0x28], R14 ;  /* 0x0000280e01007387 */ /* 0x000fe20000100a00 */
[----:B------:R-:W-:-:S02]  /*54c60*/  IMAD.MOV.U32 R29, RZ, RZ, R13 ;  /* 0x000000ffff1d7224 */ /* 0x000fc400078e000d */
[----:B------:R-:W1:Y:S01]  /*54c70*/  LDSM.16.M88.4 R12, [R8+0x13000] ;  /* 0x01300000080c783b */ /* 0x000e620000000200 */
[----:B0-----:R-:W-:Y:S03]  /*54c80*/  STL.64 [R1+0x10], R20 ;  /* 0x0000101401007387 */ /* 0x001fe60000100a00 */
[----:B------:R0:W-:Y:S02]  /*54c90*/  STL.64 [R1+0x18], R22 ;  /* 0x0000181601007387 */ /* 0x0001e40000100a00 */
[----:B0-----:R-:W-:Y:S02]  /*54ca0*/  IMAD.MOV.U32 R22, RZ, RZ, R5 ;  /* 0x000000ffff167224 */ /* 0x001fe400078e0005 */
[----:B------:R-:W-:Y:S01]  /*54cb0*/  IMAD.MOV.U32 R23, RZ, RZ, R9 ;  /* 0x000000ffff177224 */ /* 0x000fe200078e0009 */
[----:B------:R-:W2:Y:S01]  /*54cc0*/  LDL.LU R5, [R1+0x579c] ;  /* 0x00579c0001057983 */ /* 0x000ea20000300800 */
[----:B-1----:R-:W-:Y:S02]  /*54cd0*/  STL.64 [R1], R12 ;  /* 0x0000000c01007387 */ /* 0x002fe40000100a00 */
[----:B------:R-:W-:Y:S02]  /*54ce0*/  STL.64 [R1+0x8], R14 ;  /* 0x0000080e01007387 */ /* 0x000fe40000100a00 */
[----:B------:R-:W3:Y:S01]  /*54cf0*/  LDL.LU R9, [R1+0x5798] ;  /* 0x0057980001097983 */ /* 0x000ee20000300800 */
[----:B------:R0:W-:Y:S04]  /*54d00*/  STL.64 [R1+0x5720], R22 ;  /* 0x0057201601007387 */ /* 0x0001e80000100a00 */
[----:B------:R-:W-:Y:S01]  /*54d10*/  LDSM.16.M88.4 R12, [R8+0x13800] ;  /* 0x01380000080c783b */ /* 0x000fe20000000200 */
[----:B0-----:R-:W-:-:S02]  /*54d20*/  IMAD.MOV.U32 R22, RZ, RZ, R25 ;  /* 0x000000ffff167224 */ /* 0x001fc400078e0019 */
[----:B------:R-:W-:Y:S02]  /*54d30*/  IMAD.MOV.U32 R23, RZ, RZ, R24 ;  /* 0x000000ffff177224 */ /* 0x000fe400078e0018 */
[----:B------:R-:W0:Y:S04]  /*54d40*/  LDSM.16.M88.4 R24, [R8+0x13400] ;  /* 0x013400000818783b */ /* 0x000e280000000200 */
[----:B------:R-:W-:Y:S04]  /*54d50*/  STL.64 [R1+0x5738], R22 ;  /* 0x0057381601007387 */ /* 0x000fe80000100a00 */
[----:B0-----:R-:W-:Y:S01]  /*54d60*/  STL [R1+0x4cf0], R26 ;  /* 0x004cf01a01007387 */ /* 0x001fe20000100800 */
[----:B------:R-:W-:Y:S02]  /*54d70*/  STL [R1+0x4cec], R27 ;  /* 0x004cec1b01007387 */ /* 0x000fe40000100800 */
[----:B------:R-:W-:Y:S02]  /*54d80*/  STL.64 [R1+0x56b8], R24 ;  /* 0x0056b81801007387 */ /* 0x000fe40000100a00 */
[----:B------:R0:W-:Y:S01]  /*54d90*/  STL [R1+0x440c], R14 ;  /* 0x00440c0e01007387 */ /* 0x0001e20000100800 */
[----:B------:R1:W-:Y:S01]  /*54da0*/  STL [R1+0x4408], R15 ;  /* 0x0044080f01007387 */ /* 0x0003e20000100800 */
[----:B------:R4:W-:Y:S03]  /*54db0*/  STL.64 [R1+0x5658], R12 ;  /* 0x0056580c01007387 */ /* 0x0009e60000100a00 */
[----:B0-----:R-:W4:Y:S01]  /*54dc0*/  LDL.LU R14, [R1+0x108] ;  /* 0x00010800010e7983 */ /* 0x001f220000300800 */
[----:B-1----:R-:W4:Y:S02]  /*54dd0*/  LDL.LU R15, [R1+0x10c] ;  /* 0x00010c00010f7983 */ /* 0x002f240000300800 */
[----:B--2---:R-:W-:-:S02]  /*54de0*/  IMAD.MOV.U32 R23, RZ, RZ, R5 ;  /* 0x000000ffff177224 */ /* 0x004fc400078e0005 */
[----:B---3--:R-:W-:Y:S02]  /*54df0*/  IMAD.MOV.U32 R22, RZ, RZ, R9 ;  /* 0x000000ffff167224 */ /* 0x008fe400078e0009 */
[----:B------:R-:W2:Y:S01]  /*54e00*/  LDL.LU R9, [R1+0x5794] ;  /* 0x0057940001097983 */ /* 0x000ea20000300800 */
[----:B------:R-:W3:Y:S02]  /*54e10*/  LDL.LU R5, [R1+0x5790] ;  /* 0x0057900001057983 */ /* 0x000ee40000300800 */
[----:B------:R-:W-:Y:S01]  /*54e20*/  STL.64 [R1+0x5750], R22 ;  /* 0x0057501601007387 */ /* 0x000fe20000100a00 */
[----:B----4-:R0:W-:Y:S01]  /*54e30*/  STL.64 [R1+0x5718], R14 ;  /* 0x0057180e01007387 */ /* 0x0101e20000100a00 */
[----:B------:R-:W4:Y:S02]  /*54e40*/  LDL.LU R12, [R1+0x1120] ;  /* 0x00112000010c7983 */ /* 0x000f240000300800 */
[----:B------:R-:W4:Y:S01]  /*54e50*/  LDL.LU R13, [R1+0x1124] ;  /* 0x00112400010d7983 */ /* 0x000f220000300800 */
[----:B0-----:R-:W2:Y:S01]  /*54e60*/  LDL.LU R14, [R1+0x1128] ;  /* 0x00112800010e7983 */ /* 0x001ea20000300800 */
[----:B------:R-:W2:Y:S02]  /*54e70*/  LDL.LU R15, [R1+0x112c] ;  /* 0x00112c00010f7983 */ /* 0x000ea40000300800 */
[----:B------:R-:W2:Y:S02]  /*54e80*/  LDL.LU R22, [R1+0x148] ;  /* 0x0001480001167983 */ /* 0x000ea40000300800 */
[----:B------:R-:W2:Y:S02]  /*54e90*/  LDL.LU R23, [R1+0x14c] ;  /* 0x00014c0001177983 */ /* 0x000ea40000300800 */
[----:B--2---:R3:W-:Y:S02]  /*54ea0*/  STL.64 [R1+0x5768], R22 ;  /* 0x0057681601007387 */ /* 0x0047e40000100a00 */
[----:B---3--:R-:W-:-:S02]  /*54eb0*/  IMAD.MOV.U32 R22, RZ, RZ, R5 ;  /* 0x000000ffff167224 */ /* 0x008fc400078e0005 */
[----:B------:R-:W-:Y:S01]  /*54ec0*/  IMAD.MOV.U32 R23, RZ, RZ, R9 ;  /* 0x000000ffff177224 */ /* 0x000fe200078e0009 */
[----:B------:R-:W2:Y:S01]  /*54ed0*/  LDL.LU R5, [R1+0x578c] ;  /* 0x00578c0001057983 */ /* 0x000ea20000300800 */
[----:B------:R-:W3:Y:S02]  /*54ee0*/  LDL.LU R9, [R1+0x5788] ;  /* 0x0057880001097983 */ /* 0x000ee40000300800 */
[----:B------:R-:W-:Y:S02]  /*54ef0*/  STL.64 [R1+0x5730], R14 ;  /* 0x0057300e01007387 */ /* 0x000fe40000100a00 */
[----:B----4-:R0:W-:Y:S02]  /*54f00*/  STL.64 [R1+0x5728], R12 ;  /* 0x0057280c01007387 */ /* 0x0101e40000100a00 */
        /* <DEDUP_REMOVED lines=9> */
[----:B---3--:R-:W-:-:S02]  /*54fa0*/  IMAD.MOV.U32 R15, RZ, RZ, R9 ;  /* 0x000000ffff0f7224 */ /* 0x008fc400078e0009 */
[----:B------:R-:W3:Y:S04]  /*54fb0*/  LDL.LU R9, [R1+0x5784] ;  /* 0x0057840001097983 */ /* 0x000ee80000300800 */
[----:B----4-:R-:W-:Y:S01]  /*54fc0*/  STL.64 [R1+0x5760], R14 ;  /* 0x0057600e01007387 */ /* 0x010fe20000100a00 */
[----:B--2---:R0:W-:Y:S03]  /*54fd0*/  STL.64 [R1+0x5758], R12 ;  /* 0x0057580c01007387 */ /* 0x0041e60000100a00 */
[----:B0-----:R-:W2:Y:S01]  /*54fe0*/  LDL.LU R12, [R1+0x1080] ;  /* 0x00108000010c7983 */ /* 0x001ea20000300800 */
[----:B------:R-:W2:Y:S02]  /*54ff0*/  LDL.LU R13, [R1+0x1084] ;  /* 0x00108400010d7983 */ /* 0x000ea40000300800 */
[----:B------:R-:W4:Y:S02]  /*55000*/  LDL.LU R14, [R1+0x1088] ;  /* 0x00108800010e7983 */ /* 0x000f240000300800 */
[----:B------:R-:W4:Y:S02]  /*55010*/  LDL.LU R15, [R1+0x108c] ;  /* 0x00108c00010f7983 */ /* 0x000f240000300800 */
[----:B------:R-:W-:Y:S01]  /*55020*/  IMAD.MOV.U32 R26, RZ, RZ, R4 ;  /* 0x000000ffff1a7224 */ /* 0x000fe200078e0004 */
[----:B----4-:R-:W-:Y:S01]  /*55030*/  STL.64 [R1+0x5778], R14 ;  /* 0x0057780e01007387 */ /* 0x010fe20000100a00 */
[----:B--2---:R0:W-:Y:S03]  /*55040*/  STL.64 [R1+0x5770], R12 ;  /* 0x0057700c01007387 */ /* 0x0041e60000100a00 */
[----:B0-----:R-:W2:Y:S01]  /*55050*/  LDL.LU R12, [R1+0x1070] ;  /* 0x00107000010c7983 */ /* 0x001ea20000300800 */
[----:B------:R-:W2:Y:S02]  /*55060*/  LDL.LU R13, [R1+0x1074] ;  /* 0x00107400010d7983 */ /* 0x000ea40000300800 */
[----:B------:R-:W2:Y:S02]  /*55070*/  LDL.LU R14, [R1+0x1078] ;  /* 0x00107800010e7983 */ /* 0x000ea40000300800 */
[----:B------:R-:W4:Y:S02]  /*55080*/  LDL.LU R4, [R1+0x5780] ;  /* 0x0057800001047983 */ /* 0x000f240000300800 */
[----:B---3--:R-:W-:Y:S01]  /*55090*/  IMAD.MOV.U32 R15, RZ, RZ, R9 ;  /* 0x000000ffff0f7224 */ /* 0x008fe200078e0009 */
[----:B------:R-:W3:Y:S04]  /*550a0*/  LDL.LU R27, [R1+0xec] ;  /* 0x0000ec00011b7983 */ /* 0x000ee80000300800 */
[----:B------:R-:W0:Y:S04]  /*550b0*/  LDSM.16.M88.4 R8, [R8+0x13c00] ;  /* 0x013c00000808783b */ /* 0x000e280000000200 */
[----:B0-----:R0:W-:Y:S01]  /*550c0*/  STL [R1+0x4374], R10 ;  /* 0x0043740a01007387 */ /* 0x0011e20000100800 */
[----:B------:R-:W-:Y:S02]  /*550d0*/  STL [R1+0x4370], R11 ;  /* 0x0043700b01007387 */ /* 0x000fe40000100800 */
[----:B0-----:R-:W-:Y:S01]  /*550e0*/  IMAD.MOV.U32 R10, RZ, RZ, R5 ;  /* 0x000000ffff0a7224 */ /* 0x001fe200078e0005 */
[----:B------:R0:W-:Y:S04]  /*550f0*/  STL.64 [R1+0x56d0], R8 ;  /* 0x0056d00801007387 */ /* 0x0001e80000100a00 */
[----:B0-----:R-:W3:Y:S01]  /*55100*/  LDL.LU R8, [R1+0x1670] ;  /* 0x0016700001087983 */ /* 0x001ee20000300800 */
[----:B------:R-:W3:Y:S02]  /*55110*/  LDL.LU R9, [R1+0x1674] ;  /* 0x0016740001097983 */ /* 0x000ee40000300800 */
[----:B----4-:R-:W-:-:S02]  /*55120*/  IMAD.MOV.U32 R11, RZ, RZ, R4 ;  /* 0x000000ffff0b7224 */ /* 0x010fc400078e0004 */
[----:B------:R-:W0:Y:S01]  /*55130*/  LDSM.16.MT88.4 R4, [R28+0x8080] ;  /* 0x008080001c04783b */ /* 0x000e220000004200 */
[C---:B--2---:R-:W-:Y:S03]  /*55140*/  HMMA.16816.F32 R20, R16.reuse, R22, R12 ;  /* 0x000000161014723c */ /* 0x044fe6000000180c */
[----:B0-----:R-:W-:Y:S01]  /*55150*/  STL.64 [R1+0x55e8], R6 ;  /* 0x0055e80601007387 */ /* 0x001fe20000100a00 */
[----:B------:R0:W-:Y:S03]  /*55160*/  STL.64 [R1+0x55e0], R4 ;  /* 0x0055e00401007387 */ /* 0x0001e60000100a00 */
[----:B0-----:R-:W2:Y:S01]  /*55170*/  LDL.LU R4, [R1+0x1690] ;  /* 0x0016900001047983 */ /* 0x001ea20000300800 */
[----:B------:R-:W2:Y:S02]  /*55180*/  LDL.LU R5, [R1+0x1694] ;  /* 0x0016940001057983 */ /* 0x000ea40000300800 */
[----:B------:R-:W2:Y:S02]  /*55190*/  LDL.LU R6, [R1+0x1698] ;  /* 0x0016980001067983 */ /* 0x000ea40000300800 */
[----:B------:R-:W2:Y:S01]  /*551a0*/  LDL.LU R7, [R1+0x169c] ;  /* 0x00169c0001077983 */ /* 0x000ea20000300800 */
[----:B------:R-:W4:Y:S01]  /*551b0*/  LDL.LU.64 R14, [R1+0x5778] ;  /* 0x00577800010e7983 */ /* 0x000f220000300a00 */
[----:B------:R-:W4:Y:S09]  /*551c0*/  LDL.LU.64 R12, [R1+0x5770] ;  /* 0x00577000010c7983 */ /* 0x000f320000300a00 */
[----:B------:R-:W-:Y:S02]  /*551d0*/  STL.64 [R1+0x150], R20 ;  /* 0x0001501401007387 */ /* 0x000fe40000100a00 */
[----:B------:R0:W-:Y:S02]  /*551e0*/  STL.64 [R1+0x158], R22 ;  /* 0x0001581601007387 */ /* 0x0001e40000100a00 */
[----:B0-----:R-:W4:Y:S02]  /*551f0*/  LDL.LU.64 R22, [R1+0x5768] ;  /* 0x0057680001167983 */ /* 0x001f240000300a00 */
[C---:B----4-:R-:W-:Y:S02]  /*55200*/  HMMA.16816.F32 R20, R16.reuse, R22, R12 ;  /* 0x000000161014723c */ /* 0x050fe4000000180c */
[----:B------:R-:W4:Y:S01]  /*55210*/  LDL.LU.64 R14, [R1+0x5760] ;  /* 0x00576000010e7983 */ /* 0x000f220000300a00 */
[----:B------:R-:W4:Y:S11]  /*55220*/  LDL.LU.64 R12, [R1+0x5758] ;  /* 0x00575800010c7983 */ /* 0x000f360000300a00 */
[----:B------:R-:W-:Y:S09]  /*55230*/  @!UPT UIADD3 URZ, URZ, URZ, URZ ;  /* 0x0000003f3f3ff290 */ /* 0x000ff2000fffe03f */
[----:B------:R-:W-:Y:S01]  /*55240*/  STL.64 [R1+0x140], R20 ;  /* 0x0001401401007387 */ /* 0x000fe20000100a00 */
        /* <DEDUP_REMOVED lines=17> */
[----:B------:R-:W2:Y:S11]  /*55360*/  LDL.LU.64 R14, [R1+0x5718] ;  /* 0x00571800010e7983 */ /* 0x000eb60000300a00 */
[----:B------:R-:W-:Y:S10]  /*55370*/  @!UPT UIADD3 URZ, URZ, URZ, URZ ;  /* 0x0000003f3f3ff290 */ /* 0x000ff4000fffe03f */
[----:B------:R-:W-:Y:S01]  /*55380*/  STL.64 [R1+0x110], R20 ;  /* 0x0001101401007387 */ /* 0x000fe20000100a00 */
[----:B------:R0:W-:Y:S03]  /*55390*/  STL.64 [R1+0x118], R22 ;  /* 0x0001181601007387 */ /* 0x0001e60000100a00 */
[----:B0-----:R-:W4:Y:S01]  /*553a0*/  LDL.LU.64 R22, [R1+0x5710] ;  /* 0x0057100001167983 */ /* 0x001f220000300a00 */
[----:B------:R-:W3:Y:S01]  /*553b0*/  LDL.LU.64 R20, [R1+0x5708] ;  /* 0x0057080001147983 */ /* 0x000ee20000300a00 */
[C---:B--2---:R-:W-:Y:S02]  /*553c0*/  HMMA.16816.F32 R12, R16.reuse, R14, R4 ;  /* 0x0000000e100c723c */ /* 0x044fe40000001804 */
[----:B------:R-:W2:Y:S11]  /*553d0*/  LDL.LU R4, [R1+0x1640] ;  /* 0x0016400001047983 */ /* 0x000eb60000300800 */
[----:B------:R-:W-:Y:S10]  /*553e0*/  @!UPT UIADD3 URZ, URZ, URZ, URZ ;  /* 0x0000003f3f3ff290 */ /* 0x000ff4000fffe03f */
[----:B------:R-:W-:Y:S01]  /*553f0*/  STL.64 [R1+0x100], R12 ;  /* 0x0001000c01007387 */ /* 0x000fe20000100a00 */
[----:B------:R-:W-:Y:S02]  /*55400*/  STL.64 [R1+0x108], R14 ;  /* 0x0001080e01007387 */ /* 0x000fe40000100a00 */
[----:B------:R-:W2:Y:S02]  /*55410*/  LDL.LU R5, [R1+0x1644] ;  /* 0x0016440001057983 */ /* 0x000ea40000300800 */
[----:B------:R-:W2:Y:S01]  /*55420*/  LDL.LU R6, [R1+0x1648] ;  /* 0x0016480001067983 */ /* 0x000ea20000300800 */
[----:B------:R-:W2:Y:S04]  /*55430*/  LDL.LU R7, [R1+0x164c] ;  /* 0x00164c0001077983 */ /* 0x000ea80000300800 */
[----:B--2---:R0:W-:Y:S01]  /*55440*/  STL.64 [R1+0x5668], R6 ;  /* 0x0056680601007387 */ /* 0x0041e20000100a00 */
[----:B------:R-:W-:Y:S03]  /*55450*/  STL.64 [R1+0x5660], R4 ;  /* 0x0056600401007387 */ /* 0x000fe60000100a00 */
[----:B0-----:R-:W2:Y:S01]  /*55460*/  LDL.LU R6, [R1+0xf8] ;  /* 0x0000f80001067983 */ /* 0x001ea20000300800 */
[----:B------:R-:W2:Y:S02]  /*55470*/  LDL.LU R7, [R1+0xfc] ;  /* 0x0000fc0001077983 */ /* 0x000ea40000300800 */
[----:B------:R-:W2:Y:S02]  /*55480*/  LDL.64 R12, [R1+0x40] ;  /* 0x00004000010c7983 */ /* 0x000ea40000100a00 */
[----:B--2---:R0:W-:Y:S04]  /*55490*/  STL.64 [R1+0x5670], R12 ;  /* 0x0056700c01007387 */ /* 0x0041e80000100a00 */
[----:B0-----:R-:W2:Y:S01]  /*554a0*/  LDL.LU R12, [R1+0x1680] ;  /* 0x00168000010c7983 */ /* 0x001ea20000300800 */
[----:B------:R-:W2:Y:S02]  /*554b0*/  LDL.LU R13, [R1+0x1684] ;  /* 0x00168400010d7983 */ /* 0x000ea40000300800 */
[----:B------:R-:W2:Y:S02]  /*554c0*/  LDL.LU R14, [R1+0x1688] ;  /* 0x00168800010e7983 */ /* 0x000ea40000300800 */
[----:B------:R-:W2:Y:S02]  /*554d0*/  LDL.LU R15, [R1+0x168c] ;  /* 0x00168c00010f7983 */ /* 0x000ea40000300800 */
[C---:B--2---:R-:W-:Y:S01]  /*554e0*/  HMMA.16816.F32 R4, R16.reuse, R6, R12 ;  /* 0x000000061004723c */ /* 0x044fe2000000180c */
[----:B------:R-:W2:Y:S11]  /*554f0*/  LDL.LU R12, [R1+0x10b0] ;  /* 0x0010b000010c7983 */ /* 0x000eb60000300800 */
[----:B------:R-:W-:Y:S11]  /*55500*/  @!UPT UIADD3 URZ, URZ, URZ, URZ ;  /* 0x0000003f3f3ff290 */ /* 0x000ff6000fffe03f */
[----:B------:R-:W-:Y:S01]  /*55510*/  STL.64 [R1+0xf0], R4 ;  /* 0x0000f00401007387 */ /* 0x000fe20000100a00 */
[----:B------:R3:W-:Y:S02]  /*55520*/  STL.64 [R1+0xf8], R6 ;  /* 0x0000f80601007387 */ /* 0x0007e40000100a00 */
[----:B------:R-:W2:Y:S02]  /*55530*/  LDL.LU R13, [R1+0x10b4] ;  /* 0x0010b400010d7983 */ /* 0x000ea40000300800 */
[----:B------:R-:W2:Y:S01]  /*55540*/  LDL.LU R14, [R1+0x10b8] ;  /* 0x0010b800010e7983 */ /* 0x000ea20000300800 */
[----:B------:R-:W2:Y:S01]  /*55550*/  LDL.LU R15, [R1+0x10bc] ;  /* 0x0010bc00010f7983 */ /* 0x000ea20000300800 */
[----:B---3--:R-:W-:Y:S03]  /*55560*/  HMMA.16816.F32 R4, R16, R26, R8 ;  /* 0x0000001a1004723c */ /* 0x008fe60000001808 */
[----:B--2---:R-:W-:Y:S01]  /*55570*/  STL.64 [R1+0x5680], R14 ;  /* 0x0056800e01007387 */ /* 0x004fe20000100a00 */
[----:B------:R4:W-:Y:S02]  /*55580*/  STL.64 [R1+0x5678], R12 ;  /* 0x0056780c01007387 */ /* 0x0009e40000100a00 */
[----:B----4-:R-:W-:-:S02]  /*55590*/  IMAD.MOV.U32 R12, RZ, RZ, R23 ;  /* 0x000000ffff0c7224 */ /* 0x010fc400078e0017 */
[----:B------:R-:W-:-:S05]  /*555a0*/  IMAD.MOV.U32 R13, RZ, RZ, R22 ;  /* 0x000000ffff0d7224 */ /* 0x000fca00078e0016 */
[----:B------:R-:W-:Y:S10]  /*555b0*/  STL.64 [R1+0x5698], R12 ;  /* 0x0056980c01007387 */ /* 0x000ff40000100a00 */
[----:B------:R-:W-:Y:S02]  /*555c0*/  STL.64 [R1+0xe0], R4 ;  /* 0x0000e00401007387 */ /* 0x000fe40000100a00 */
[----:B------:R-:W-:Y:S02]  /*555d0*/  STL.64 [R1+0xe8], R6 ;  /* 0x0000e80601007387 */ /* 0x000fe40000100a00 */
[----:B------:R-:W2:Y:S01]  /*555e0*/  LDL.LU R8, [R1+0x10f0] ;  /* 0x0010f00001087983 */ /* 0x000ea20000300800 */
[----:B------:R-:W2:Y:S01]  /*555f0*/  LDL.LU R9, [R1+0x10f4] ;  /* 0x0010f40001097983 */ /* 0x000ea20000300800 */
[----:B------:R-:W3:Y:S02]  /*55600*/  LDL.LU R10, [R1+0x10f8] ;  /* 0x0010f800010a7983 */ /* 0x000ee40000300800 */
[----:B------:R-:W3:Y:S02]  /*55610*/  LDL.LU R11, [R1+0x10fc] ;  /* 0x0010fc00010b7983 */ /* 0x000ee40000300800 */
[----:B---3--:R-:W-:Y:S01]  /*55620*/  STL.64 [R1+0x56e0], R10 ;  /* 0x0056e00a01007387 */ /* 0x008fe20000100a00 */
[----:B--2---:R0:W-:Y:S02]  /*55630*/  STL.64 [R1+0x56d8], R8 ;  /* 0x0056d80801007387 */ /* 0x0041e40000100a00 */
[----:B0-----:R-:W-:-:S02]  /*55640*/  IMAD.MOV.U32 R8, RZ, RZ, R21 ;  /* 0x000000ffff087224 */ /* 0x001fc400078e0015 */
[----:B------:R-:W-:-:S05]  /*55650*/  IMAD.MOV.U32 R9, RZ, RZ, R20 ;  /* 0x000000ffff097224 */ /* 0x000fca00078e0014 */
[----:B------:R0:W-:Y:S01]  /*55660*/  STL.64 [R1+0x5700], R8 ;  /* 0x0057000801007387 */ /* 0x0001e20000100a00 */
[----:B------:R-:W2:Y:S02]  /*55670*/  LDL.LU R22, [R1+0xd8] ;  /* 0x0000d80001167983 */ /* 0x000ea40000300800 */
[----:B------:R-:W2:Y:S01]  /*55680*/  LDL.LU R23, [R1+0xdc] ;  /* 0x0000dc0001177983 */ /* 0x000ea20000300800 */
[----:B0-----:R-:W2:Y:S01]  /*55690*/  LDL.LU R8, [R1+0x1110] ;  /* 0x0011100001087983 */ /* 0x001ea20000300800 */
[----:B------:R-:W2:Y:S02]  /*556a0*/  LDL.LU R9, [R1+0x1114] ;  /* 0x0011140001097983 */ /* 0x000ea40000300800 */
[----:B------:R-:W2:Y:S02]  /*556b0*/  LDL.LU R10, [R1+0x1118] ;  /* 0x00111800010a7983 */ /* 0x000ea40000300800 */
[----:B------:R-:W2:Y:S01]  /*556c0*/  LDL.LU R11, [R1+0x111c] ;  /* 0x00111c00010b7983 */ /* 0x000ea20000300800 */
[----:B------:R-:W3:Y:S01]  /*556d0*/  LDL.LU R24, [R1+0x10e0] ;  /* 0x0010e00001187983 */ /* 0x000ee20000300800 */
[----:B------:R-:W3:Y:S02]  /*556e0*/  LDL.LU R25, [R1+0x10e4] ;  /* 0x0010e40001197983 */ /* 0x000ee40000300800 */
[----:B------:R-:W4:Y:S02]  /*556f0*/  LDL.LU R26, [R1+0x10e8] ;  /* 0x0010e800011a7983 */ /* 0x000f240000300800 */
[----:B------:R-:W4:Y:S02]  /*55700*/  LDL.LU R27, [R1+0x10ec] ;  /* 0x0010ec00011b7983 */ /* 0x000f240000300800 */
[----:B----4-:R-:W-:Y:S01]  /*55710*/  STL.64 [R1+0x56c8], R26 ;  /* 0x0056c81a01007387 */ /* 0x010fe20000100a00 */
[----:B---3--:R0:W-:Y:S03]  /*55720*/  STL.64 [R1+0x56c0], R24 ;  /* 0x0056c01801007387 */ /* 0x0081e60000100a00 */
[----:B0-----:R-:W3:Y:S01]  /*55730*/  LDL.64 R24, [R1+0xb0] ;  /* 0x0000b00001187983 */ /* 0x001ee20000100a00 */
[----:B------:R-:W-:-:S02]  /*55740*/  IMAD.MOV.U32 R12, RZ, RZ, R2 ;  /* 0x000000ffff0c7224 */ /* 0x000fc400078e0002 */
[----:B------:R-:W-:Y:S01]  /*55750*/  IMAD.MOV.U32 R13, RZ, RZ, R0 ;  /* 0x000000ffff0d7224 */ /* 0x000fe200078e0000 */
[----:B---3--:R0:W-:Y:S04]  /*55760*/  STL.64 [R1+0x56e8], R24 ;  /* 0x0056e81801007387 */ /* 0x0081e80000100a00 */
[----:B0-----:R-:W3:Y:S01]  /*55770*/  LDL.LU R24, [R1+0x1100] ;  /* 0x0011000001187983 */ /* 0x001ee20000300800 */
[----:B------:R-:W3:Y:S02]  /*55780*/  LDL.LU R25, [R1+0x1104] ;  /* 0x0011040001197983 */ /* 0x000ee40000300800 */
[----:B------:R-:W3:Y:S02]  /*55790*/  LDL.LU R26, [R1+0x1108] ;  /* 0x00110800011a7983 */ /* 0x000ee40000300800 */
[----:B------:R-:W3:Y:S01]  /*557a0*/  LDL.LU R27, [R1+0x110c] ;  /* 0x00110c00011b7983 */ /* 0x000ee20000300800 */
[----:B------:R0:W-:Y:S04]  /*557b0*/  STL.64 [R1+0x56b0], R12 ;  /* 0x0056b00c01007387 */ /* 0x0001e80000100a00 */
[----:B0-----:R-:W4:Y:S01]  /*557c0*/  LDL.64 R12, [R1+0xa0] ;  /* 0x0000a000010c7983 */ /* 0x001f220000100a00 */
[----:B------:R-:W2:Y:S02]  /*557d0*/  LDL.LU R4, [R1+0x1660] ;  /* 0x0016600001047983 */ /* 0x000ea40000300800 */
[----:B------:R-:W2:Y:S02]  /*557e0*/  LDL.LU R5, [R1+0x1664] ;  /* 0x0016640001057983 */ /* 0x000ea40000300800 */
[----:B------:R-:W2:Y:S01]  /*557f0*/  LDL.LU R6, [R1+0x1668] ;  /* 0x0016680001067983 */ /* 0x000ea20000300800 */
[----:B------:R-:W2:Y:S04]  /*55800*/  LDL.LU R7, [R1+0x166c] ;  /* 0x00166c0001077983 */ /* 0x000ea80000300800 */
[----:B--2---:R-:W-:Y:S01]  /*55810*/  STL.64 [R1+0x5690], R6 ;  /* 0x0056900601007387 */ /* 0x004fe20000100a00 */
[----:B------:R0:W-:Y:S03]  /*55820*/  STL.64 [R1+0x5688], R4 ;  /* 0x0056880401007387 */ /* 0x0001e60000100a00 */
[----:B0-----:R-:W2:Y:S01]  /*55830*/  LDL.LU R4, [R1+0x10c0] ;  /* 0x0010c00001047983 */ /* 0x001ea20000300800 */
[----:B------:R-:W2:Y:S02]  /*55840*/  LDL.LU R5, [R1+0x10c4] ;  /* 0x0010c40001057983 */ /* 0x000ea40000300800 */
[----:B------:R-:W2:Y:S02]  /*55850*/  LDL.LU R6, [R1+0x10c8] ;  /* 0x0010c80001067983 */ /* 0x000ea40000300800 */
[----:B------:R-:W2:Y:S01]  /*55860*/  LDL.LU R7, [R1+0x10cc] ;  /* 0x0010cc0001077983 */ /* 0x000ea20000300800 */
[----:B------:R-:W-:Y:S01]  /*55870*/  HMMA.16816.F32 R16, R16, R22, R8 ;  /* 0x000000161010723c */ /* 0x000fe20000001808 */
[----:B--2---:R-:W-:Y:S01]  /*55880*/  STL.64 [R1+0x56a8], R6 ;  /* 0x0056a80601007387 */ /* 0x004fe20000100a00 */
[----:B------:R0:W-:Y:S03]  /*55890*/  STL.64 [R1+0x56a0], R4 ;  /* 0x0056a00401007387 */ /* 0x0001e60000100a00 */
[----:B0-----:R-:W2:Y:S01]  /*558a0*/  LDL.LU R4, [R1+0x10d0] ;  /* 0x0010d00001047983 */ /* 0x001ea20000300800 */
[----:B------:R-:W2:Y:S02]  /*558b0*/  LDL.LU R5, [R1+0x10d4] ;  /* 0x0010d40001057983 */ /* 0x000ea40000300800 */
[----:B------:R-:W2:Y:S02]  /*558c0*/  LDL.LU R6, [R1+0x10d8] ;  /* 0x0010d80001067983 */ /* 0x000ea40000300800 */
[----:B------:R-:W2:Y:S01]  /*558d0*/  LDL.LU R7, [R1+0x10dc] ;  /* 0x0010dc0001077983 */ /* 0x000ea20000300800 */
[----:B------:R-:W3:Y:S01]  /*558e0*/  LDL.LU.64 R8, [R1+0x5700] ;  /* 0x0057000001087983 */ /* 0x000ee20000300a00 */
[----:B------:R-:W3:Y:S02]  /*558f0*/  LDL.LU.64 R22, [R1+0x56f8] ;  /* 0x0056f80001167983 */ /* 0x000ee40000300a00 */
[----:B------:R-:W3:Y:S10]  /*55900*/  LDL.LU.64 R20, [R1+0x56f0] ;  /* 0x0056f00001147983 */ /* 0x000ef40000300a00 */
[----:B------:R-:W-:-:S02]  /*55910*/  IMAD.MOV.U32 R0, RZ, RZ, R19 ;  /* 0x000000ffff007224 */ /* 0x000fc400078e0013 */
[----:B------:R-:W-:Y:S01]  /*55920*/  IMAD.MOV.U32 R2, RZ, RZ, R18 ;  /* 0x000000ffff027224 */ /* 0x000fe200078e0012 */
[----:B------:R0:W-:Y:S04]  /*55930*/  STL.64 [R1+0xd0], R16 ;  /* 0x0000d01001007387 */ /* 0x0001e80000100a00 */
[----:B0-----:R-:W2:Y:S01]  /*55940*/  LDL R16, [R1+0x70] ;  /* 0x0000700001107983 */ /* 0x001ea20000100800 */
[----:B------:R-:W-:Y:S02]  /*55950*/  STL [R1+0x45ac], R0 ;  /* 0x0045ac0001007387 */ /* 0x000fe40000100800 */
[----:B------:R-:W-:Y:S01]  /*55960*/  STL [R1+0x45a8], R2 ;  /* 0x0045a80201007387 */ /* 0x000fe20000100800 */
[C---:B---3--:R-:W-:Y:S01]  /*55970*/  HMMA.16816.F32 R8, R20.reuse, R8, R24 ;  /* 0x000000081408723c */ /* 0x048fe20000001818 */
[----:B------:R-:W3:Y:S11]  /*55980*/  LDL.LU.64 R24, [R1+0x56e8] ;  /* 0x0056e80001187983 */ /* 0x000ef60000300a00 */
[----:B------:R-:W-:Y:S11]  /*55990*/  @!UPT UIADD3 URZ, URZ, URZ, URZ ;  /* 0x0000003f3f3ff290 */ /* 0x000ff6000fffe03f */
[----:B------:R-:W-:Y:S01]  /*559a0*/  STL.64 [R1+0x910], R8 ;  /* 0x0009100801007387 */ /* 0x000fe20000100a00 */
[----:B------:R0:W-:Y:S03]  /*559b0*/  STL.64 [R1+0x918], R10 ;  /* 0x0009180a01007387 */ /* 0x0001e60000100a00 */
[----:B0-----:R-:W2:Y:S01]  /*559c0*/  LDL.LU.64 R10, [R1+0x56e0] ;  /* 0x0056e000010a7983 */ /* 0x001ea20000300a00 */
[----:B------:R-:W2:Y:S02]  /*559d0*/  LDL.LU.64 R8, [R1+0x56d8] ;  /* 0x0056d80001087983 */ /* 0x000ea40000300a00 */
[----:B------:R-:W-:Y:S02]  /*559e0*/  IMAD.MOV.U32 R17, RZ, RZ, R3 ;  /* 0x000000ffff117224 */ /* 0x000fe400078e0003 */
[----:B---3--:R-:W-:Y:S01]  /*559f0*/  IMAD.MOV.U32 R3, RZ, RZ, R25 ;  /* 0x000000ffff037224 */ /* 0x008fe200078e0019 */
[C---:B--2---:R-:W-:Y:S11]  /*55a00*/  HMMA.16816.F32 R8, R20.reuse, R24, R8 ;  /* 0x000000181408723c */ /* 0x044ff60000001808 */
[----:B------:R-:W-:Y:S11]  /*55a10*/  @!UPT UIADD3 URZ, URZ, URZ, URZ ;  /* 0x0000003f3f3ff290 */ /* 0x000ff6000fffe03f */
[----:B------:R-:W-:Y:S01]  /*55a20*/  @!UPT UIADD3 URZ, URZ, URZ, URZ ;  /* 0x0000003f3f3ff290 */ /* 0x000fe2000fffe03f */
[----:B------:R0:W-:Y:S01]  /*55a30*/  STL.64 [R1+0x900], R8 ;  /* 0x0009000801007387 */ /* 0x0001e20000100a00 */
[----:B------:R1:W-:Y:S03]  /*55a40*/  STL.64 [R1+0x908], R10 ;  /* 0x0009080a01007387 */ /* 0x0003e60000100a00 */
[----:B0-----:R-:W2:Y:S01]  /*55a50*/  LDL.LU.64 R8, [R1+0x56d0] ;  /* 0x0056d00001087983 */ /* 0x001ea20000300a00 */
[----:B-1----:R-:W-:Y:S02]  /*55a60*/  IMAD.MOV.U32 R10, RZ, RZ, R24 ;  /* 0x000000ffff0a7224 */ /* 0x002fe400078e0018 */
[----:B------:R-:W4:Y:S02]  /*55a70*/  LDL.LU.64 R26, [R1+0x56c8] ;  /* 0x0056c800011a7983 */ /* 0x000f240000300a00 */
[----:B------:R-:W4:Y:S01]  /*55a80*/  LDL.LU.64 R24, [R1+0x56c0] ;  /* 0x0056c00001187983 */ /* 0x000f220000300a00 */
[----:B------:R-:W-:Y:S01]  /*55a90*/  STL [R1+0x55f8], R10 ;  /* 0x0055f80a01007387 */ /* 0x000fe20000100800 */
[C---:B----4-:R-:W-:Y:S03]  /*55aa0*/  HMMA.16816.F32 R24, R20.reuse, R12, R24 ;  /* 0x0000000c1418723c */ /* 0x050fe60000001818 */
[----:B--2---:R0:W-:Y:S04]  /*55ab0*/  STL.64 [R1+0x55f0], R8 ;  /* 0x0055f00801007387 */ /* 0x0041e80000100a00 */
[----:B0-----:R-:W2:Y:S11]  /*55ac0*/  LDL.64 R8, [R1+0x50] ;  /* 0x0000500001087983 */ /* 0x001eb60000100a00 */
[----:B------:R-:W-:Y:S05]  /*55ad0*/  @!UPT UIADD3 URZ, URZ, URZ, URZ ;  /* 0x0000003f3f3ff290 */ /* 0x000fea000fffe03f */
[----:B------:R0:W-:Y:S01]  /*55ae0*/  STL.64 [R1+0x8f0], R24 ;  /* 0x0008f01801007387 */ /* 0x0001e20000100a00 */
[----:B------:R1:W-:Y:S03]  /*55af0*/  STL.64 [R1+0x8f8], R26 ;  /* 0x0008f81a01007387 */ /* 0x0003e60000100a00 */
[----:B0-----:R-:W3:Y:S01]  /*55b00*/  LDL.LU.64 R24, [R1+0x56b8] ;  /* 0x0056b80001187983 */ /* 0x001ee20000300a00 */
[----:B-1----:R-:W-:Y:S02]  /*55b10*/  IMAD.MOV.U32 R27, RZ, RZ, R12 ;  /* 0x000000ffff1b7224 */ /* 0x002fe400078e000c */
[----:B------:R-:W-:Y:S02]  /*55b20*/  IMAD.MOV.U32 R26, RZ, RZ, R13 ;  /* 0x000000ffff1a7224 */ /* 0x000fe400078e000d */
[----:B------:R-:W4:Y:S03]  /*55b30*/  LDL.LU.64 R12, [R1+0x56b0] ;  /* 0x0056b000010c7983 */ /* 0x000f260000300a00 */
[----:B------:R-:W-:Y:S01]  /*55b40*/  STL.64 [R1+0x5618], R26 ;  /* 0x0056181a01007387 */ /* 0x000fe20000100a00 */
[C---:B----4-:R-:W-:Y:S01]  /*55b50*/  HMMA.16816.F32 R12, R20.reuse, R12, R4 ;  /* 0x0000000c140c723c */ /* 0x050fe20000001804 */
[----:B---3--:R0:W-:Y:S04]  /*55b60*/  STL.64 [R1+0x5610], R24 ;  /* 0x0056101801007387 */ /* 0x0081e80000100a00 */
[----:B0-----:R-:W2:Y:S01]  /*55b70*/  LDL.LU R24, [R1+0x1650] ;  /* 0x0016500001187983 */ /* 0x001ea20000300800 */
[----:B------:R-:W2:Y:S02]  /*55b80*/  LDL.LU R25, [R1+0x1654] ;  /* 0x0016540001197983 */ /* 0x000ea40000300800 */
[----:B------:R-:W2:Y:S02]  /*55b90*/  LDL.LU R26, [R1+0x1658] ;  /* 0x00165800011a7983 */ /* 0x000ea40000300800 */
[----:B------:R-:W2:Y:S01]  /*55ba0*/  LDL.LU R27, [R1+0x165c] ;  /* 0x00165c00011b7983 */ /* 0x000ea20000300800 */
[----:B------:R-:W3:Y:S01]  /*55bb0*/  LDL.LU.64 R6, [R1+0x56a8] ;  /* 0x0056a80001067983 */ /* 0x000ee20000300a00 */
[----:B------:R-:W3:Y:S11]  /*55bc0*/  LDL.LU.64 R4, [R1+0x56a0] ;  /* 0x0056a00001047983 */ /* 0x000ef60000300a00 */
[----:B------:R0:W-:Y:S01]  /*55bd0*/  STL.64 [R1+0x8e0], R12 ;  /* 0x0008e00c01007387 */ /* 0x0001e20000100a00 */
        /* <DEDUP_REMOVED lines=8> */
[----:B0-----:R-:W4:Y:S01]  /*55c60*/  LDL.LU.64 R14, [R1+0x5680] ;  /* 0x00568000010e7983 */ /* 0x001f220000300a00 */
[----:B------:R-:W4:Y:S02]  /*55c70*/  LDL.LU.64 R12, [R1+0x5678] ;  /* 0x00567800010c7983 */ /* 0x000f240000300a00 */
[C---:B----4-:R-:W-:Y:S01]  /*55c80*/  HMMA.16816.F32 R16, R20.reuse, R16, R12 ;  /* 0x000000101410723c */ /* 0x050fe2000000180c */
[----:B------:R-:W4:Y:S11]  /*55c90*/  LDL.LU.64 R12, [R1+0x5670] ;  /* 0x00567000010c7983 */ /* 0x000f360000300a00 */
[----:B------:R-:W-:Y:S11]  /*55ca0*/  @!UPT UIADD3 URZ, URZ, URZ, URZ ;  /* 0x0000003f3f3ff290 */ /* 0x000ff6000fffe03f */
[----:B------:R-:W-:Y:S01]  /*55cb0*/  STL.64 [R1+0x8c0], R16 ;  /* 0x0008c01001007387 */ /* 0x000fe20000100a00 */
[----:B------:R-:W-:Y:S02]  /*55cc0*/  STL.64 [R1+0x8c8], R18 ;  /* 0x0008c81201007387 */ /* 0x000fe40000100a00 */
[----:B------:R-:W0:Y:S04]  /*55cd0*/  LDSM.16.MT88.4 R16, [R28+0x8100] ;  /* 0x008100001c10783b */ /* 0x000e280000004200 */
[----:B------:R-:W-:Y:S01]  /*55ce0*/  STL [R1+0x55b0], R28 ;  /* 0x0055b01c01007387 */ /* 0x000fe20000100800 */
[----:B0-----:R-:W-:Y:S01]  /*55cf0*/  STL.64 [R1+0x54d0], R18 ;  /* 0x0054d01201007387 */ /* 0x001fe20000100a00 */
[----:B------:R0:W-:Y:S03]  /*55d00*/  STL.64 [R1+0x54c8], R16 ;  /* 0x0054c81001007387 */ /* 0x0001e60000100a00 */
[----:B0-----:R-:W3:Y:S04]  /*55d10*/  LDL R16, [R1+0x60] ;  /* 0x0000600001107983 */ /* 0x001ee80000100800 */
[----:B------:R-:W3:Y:S02]  /*55d20*/  LDL R17, [R1+0x64] ;  /* 0x0000640001117983 */ /* 0x000ee40000100800 */
[C---:B---3--:R-:W-:Y:S02]  /*55d30*/  HMMA.16816.F32 R16, R20.reuse, R16, R4 ;  /* 0x000000101410723c */ /* 0x048fe40000001804 */
[----:B------:R-:W3:Y:S01]  /*55d40*/  LDL.LU.64 R6, [R1+0x5668] ;  /* 0x0056680001067983 */ /* 0x000ee20000300a00 */
[----:B------:R-:W3:Y:S11]  /*55d50*/  LDL.LU.64 R4, [R1+0x5660] ;  /* 0x0056600001047983 */ /* 0x000ef60000300a00 */
[----:B------:R-:W-:Y:S09]  /*55d60*/  @!UPT UIADD3 URZ, URZ, URZ, URZ ;  /* 0x0000003f3f3ff290 */ /* 0x000ff2000fffe03f */
[----:B------:R-:W-:Y:S01]  /*55d70*/  STL.64 [R1+0x10c0], R16 ;  /* 0x0010c01001007387 */ /* 0x000fe20000100a00 */
[----:B------:R2:W-:Y:S02]  /*55d80*/  STL.64 [R1+0x10c8], R18 ;  /* 0x0010c81201007387 */ /* 0x0005e40000100a00 */
[C---:B--2---:R-:W-:Y:S01]  /*55d90*/  HMMA.16816.F32 R16, R20.reuse, R8, R24 ;  /* 0x000000081410723c */ /* 0x044fe20000001818 */
[----:B------:R-:W-:Y:S11]  /*55da0*/  IMAD.MOV.U32 R2, RZ, RZ, R8 ;  /* 0x000000ffff027224 */ /* 0x000ff600078e0008 */
[----:B------:R-:W-:Y:S11]  /*55db0*/  @!UPT UIADD3 URZ, URZ, URZ, URZ ;  /* 0x0000003f3f3ff290 */ /* 0x000ff6000fffe03f */
[----:B------:R4:W-:Y:S01]  /*55dc0*/  STL.64 [R1+0x10b0], R16 ;  /* 0x0010b01001007387 */ /* 0x0009e20000100a00 */
[----:B------:R0:W-:Y:S02]  /*55dd0*/  STL.64 [R1+0x10b8], R18 ;  /* 0x0010b81201007387 */ /* 0x0001e40000100a00 */
[----:B------:R-:W-:Y:S02]  /*55de0*/  STL [R1+0x55b4], R2 ;  /* 0x0055b40201007387 */ /* 0x000fe40000100800 */
[----:B----4-:R-:W-:Y:S02]  /*55df0*/  IMAD.MOV.U32 R17, RZ, RZ, R13 ;  /* 0x000000ffff117224 */ /* 0x010fe400078e000d */
[----:B0-----:R-:W-:Y:S01]  /*55e00*/  IMAD.MOV.U32 R18, RZ, RZ, R12 ;  /* 0x000000ffff127224 */ /* 0x001fe200078e000c */
[C---:B---3--:R-:W-:Y:S11]  /*55e10*/  HMMA.16816.F32 R4, R20.reuse, R12, R4 ;  /* 0x0000000c1404723c */ /* 0x048ff60000001804 */
        /* <DEDUP_REMOVED lines=8> */
[----:B------:R-:W2:Y:S01]  /*55ea0*/  LDL.64 R12, [R1+0x30] ;  /* 0x00003000010c7983 */ /* 0x000ea20000100a00 */
[----:B------:R-:W-:Y:S02]  /*55eb0*/  STL [R1+0x5634], R18 ;  /* 0x0056341201007387 */ /* 0x000fe40000100800 */
[----:B------:R0:W-:Y:S02]  /*55ec0*/  STL [R1+0x5630], R17 ;  /* 0x0056301101007387 */ /* 0x0001e40000100800 */
[----:B0-----:R-:W3:Y:S04]  /*55ed0*/  LDL.64 R16, [R1+0x10] ;  /* 0x0000100001107983 */ /* 0x001ee80000100a00 */
[----:B---3--:R0:W-:Y:S01]  /*55ee0*/  STL.64 [R1+0x5640], R16 ;  /* 0x0056401001007387 */ /* 0x0081e20000100a00 */
[----:B------:R-:W3:Y:S02]  /*55ef0*/  LDL R24, [R1] ;  /* 0x0000000001187983 */ /* 0x000ee40000100800 */
[----:B------:R-:W3:Y:S01]  /*55f00*/  LDL R25, [R1+0x4] ;  /* 0x0000040001197983 */ /* 0x000ee20000100800 */
[----:B0-----:R-:W4:Y:S04]  /*55f10*/  LDL R16, [R1+0x20] ;  /* 0x0000200001107983 */ /* 0x001f280000100800 */
[----:B---3--:R0:W-:Y:S04]  /*55f20*/  STL.64 [R1+0x5638], R24 ;  /* 0x0056381801007387 */ /* 0x0081e80000100a00 */
[----:B0-----:R-:W3:Y:S01]  /*55f30*/  LDL.LU R24, [R1+0x1610] ;  /* 0x0016100001187983 */ /* 0x001ee20000300800 */
[----:B------:R-:W3:Y:S02]  /*55f40*/  LDL.LU R25, [R1+0x1614] ;  /* 0x0016140001197983 */ /* 0x000ee40000300800 */
[----:B------:R-:W2:Y:S02]  /*55f50*/  LDL.LU R26, [R1+0x1618] ;  /* 0x00161800011a7983 */ /* 0x000ea40000300800 */
[----:B------:R-:W2:Y:S02]  /*55f60*/  LDL.LU R27, [R1+0x161c] ;  /* 0x00161c00011b7983 */ /* 0x000ea40000300800 */
[----:B------:R-:W-:Y:S01]  /*55f70*/  IMAD.MOV.U32 R0, RZ, RZ, R9 ;  /* 0x000000ffff007224 */ /* 0x000fe200078e0009 */
[----:B--2---:R-:W-:Y:S01]  /*55f80*/  STL.64 [R1+0x5650], R26 ;  /* 0x0056501a01007387 */ /* 0x004fe20000100a00 */
[----:B---3--:R0:W-:Y:S03]  /*55f90*/  STL.64 [R1+0x5648], R24 ;  /* 0x0056481801007387 */ /* 0x0081e60000100a00 */
[----:B0-----:R-:W4:Y:S01]  /*55fa0*/  LDL.LU R24, [R1+0x1620] ;  /* 0x0016200001187983 */ /* 0x001f220000300800 */
[----:B------:R-:W4:Y:S02]  /*55fb0*/  LDL.LU R25, [R1+0x1624] ;  /* 0x0016240001197983 */ /* 0x000f240000300800 */
[----:B------:R-:W4:Y:S02]  /*55fc0*/  LDL.LU R26, [R1+0x1628] ;  /* 0x00162800011a7983 */ /* 0x000f240000300800 */
[----:B------:R-:W4:Y:S01]  /*55fd0*/  LDL.LU R27, [R1+0x162c] ;  /* 0x00162c00011b7983 */ /* 0x000f220000300800 */
[----:B------:R-:W2:Y:S01]  /*55fe0*/  LDL.LU R8, [R1+0x1040] ;  /* 0x0010400001087983 */ /* 0x000ea20000300800 */
[----:B------:R-:W2:Y:S02]  /*55ff0*/  LDL.LU R9, [R1+0x1044] ;  /* 0x0010440001097983 */ /* 0x000ea40000300800 */
[----:B------:R-:W3:Y:S02]  /*56000*/  LDL.LU R10, [R1+0x1048] ;  /* 0x00104800010a7983 */ /* 0x000ee40000300800 */
[----:B------:R-:W3:Y:S01]  /*56010*/  LDL.LU R11, [R1+0x104c] ;  /* 0x00104c00010b7983 */ /* 0x000ee20000300800 */
[C---:B------:R-:W-:Y:S01]  /*56020*/  HMMA.16816.F32 R4, R20.reuse, R12, R4 ;  /* 0x0000000c1404723c */ /* 0x040fe20000001804 */
[----:B------:R-:W-:Y:S01]  /*56030*/  IMAD.MOV.U32 R17, RZ, RZ, R29 ;  /* 0x000000ffff117224 */ /* 0x000fe200078e001d */
[----:B---3--:R-:W-:Y:S01]  /*56040*/  STL.64 [R1+0x5608], R10 ;  /* 0x0056080a01007387 */ /* 0x008fe20000100a00 */
[----:B--2---:R0:W-:Y:S03]  /*56050*/  STL.64 [R1+0x5600], R8 ;  /* 0x0056000801007387 */ /* 0x0041e60000100a00 */
[----:B0-----:R-:W2:Y:S01]  /*56060*/  LDL.LU R8, [R1+0x1050] ;  /* 0x0010500001087983 */ /* 0x001ea20000300800 */
[----:B------:R-:W2:Y:S02]  /*56070*/  LDL.LU R9, [R1+0x1054] ;  /* 0x0010540001097983 */ /* 0x000ea40000300800 */
[----:B------:R-:W3:Y:S02]  /*56080*/  LDL.LU R10, [R1+0x1058] ;  /* 0x00105800010a7983 */ /* 0x000ee40000300800 */
[----:B------:R-:W3:Y:S01]  /*56090*/  LDL.LU R11, [R1+0x105c] ;  /* 0x00105c00010b7983 */ /* 0x000ee20000300800 */
[----:B----4-:R-:W-:Y:S01]  /*560a0*/  HMMA.16816.F32 R16, R20, R16, R24 ;  /* 0x000000101410723c */ /* 0x010fe20000001818 */
[----:B------:R-:W-:-:S02]  /*560b0*/  IMAD.MOV.U32 R2, RZ, RZ, R12 ;  /* 0x000000ffff027224 */ /* 0x000fc400078e000c */
[----:B------:R-:W-:-:S09]  /*560c0*/  IMAD.MOV.U32 R28, RZ, RZ, R13 ;  /* 0x000000ffff1c7224 */ /* 0x000fd200078e000d */
[----:B------:R-:W-:Y:S02]  /*560d0*/  IMAD.MOV.U32 R15, RZ, RZ, R6 ;  /* 0x000000ffff0f7224 */ /* 0x000fe400078e0006 */
[----:B------:R-:W-:Y:S01]  /*560e0*/  IMAD.MOV.U32 R14, RZ, RZ, R5 ;  /* 0x000000ffff0e7224 */ /* 0x000fe200078e0005 */
[----:B---3--:R-:W-:Y:S01]  /*560f0*/  STL.64 [R1+0x5628], R10 ;  /* 0x0056280a01007387 */ /* 0x008fe20000100a00 */
[----:B--2---:R0:W-:Y:S03]  /*56100*/  STL.64 [R1+0x5620], R8 ;  /* 0x0056200801007387 */ /* 0x0041e60000100a00 */
[----:B0-----:R-:W2:Y:S01]  /*56110*/  LDL.LU R8, [R1+0x1600] ;  /* 0x0016000001087983 */ /* 0x001ea20000300800 */
[----:B------:R-:W2:Y:S02]  /*56120*/  LDL.LU R9, [R1+0x1604] ;  /* 0x0016040001097983 */ /* 0x000ea40000300800 */
[----:B------:R-:W2:Y:S02]  /*56130*/  LDL.LU R10, [R1+0x1608] ;  /* 0x00160800010a7983 */ /* 0x000ea40000300800 */
[----:B------:R-:W2:Y:S01]  /*56140*/  LDL.LU R11, [R1+0x160c] ;  /* 0x00160c00010b7983 */ /* 0x000ea20000300800 */
[----:B------:R-:W3:Y:S01]  /*56150*/  LDL.LU.64 R12, [R1+0x5658] ;  /* 0x00565800010c7983 */ /* 0x000ee20000300a00 */
[----:B------:R0:W-:Y:S02]  /*56160*/  STL [R1+0x1090], R4 ;  /* 0x0010900401007387 */ /* 0x0001e40000100800 */
[----:B------:R1:W-:Y:S01]  /*56170*/  STL [R1+0x109c], R7 ;  /* 0x00109c0701007387 */ /* 0x0003e20000100800 */
[----:B0-----:R-:W4:Y:S01]  /*56180*/  LDL.LU R4, [R1+0xfd0] ;  /* 0x000fd00001047983 */ /* 0x001f220000300800 */
[----:B------:R-:W4:Y:S02]  /*56190*/  LDL.LU R5, [R1+0xfd4] ;  /* 0x000fd40001057983 */ /* 0x000f240000300800 */
[----:B------:R-:W4:Y:S02]  /*561a0*/  LDL.LU R6, [R1+0xfd8] ;  /* 0x000fd80001067983 */ /* 0x000f240000300800 */
[----:B-1----:R-:W4:Y:S01]  /*561b0*/  LDL.LU R7, [R1+0xfdc] ;  /* 0x000fdc0001077983 */ /* 0x002f220000300800 */
[----:B------:R-:W-:Y:S01]  /*561c0*/  STL [R1+0x4a7c], R15 ;  /* 0x004a7c0f01007387 */ /* 0x000fe20000100800 */
[----:B------:R-:W-:Y:S02]  /*561d0*/  STL [R1+0x4a78], R14 ;  /* 0x004a780e01007387 */ /* 0x000fe40000100800 */
[----:B------:R-:W2:Y:S02]  /*561e0*/  LDL.LU.64 R26, [R1+0x5650] ;  /* 0x00565000011a7983 */ /* 0x000ea40000300a00 */
[----:B------:R-:W2:Y:S01]  /*561f0*/  LDL.LU.64 R24, [R1+0x5648] ;  /* 0x0056480001187983 */ /* 0x000ea20000300a00 */
[----:B------:R0:W-:Y:S01]  /*56200*/  STL.64 [R1+0x1080], R16 ;  /* 0x0010801001007387 */ /* 0x0001e20000100a00 */
[----:B------:R1:W-:Y:S03]  /*56210*/  STL.64 [R1+0x1088], R18 ;  /* 0x0010881201007387 */ /* 0x0003e60000100a00 */
[----:B0-----:R-:W2:Y:S02]  /*56220*/  LDL.LU.64 R16, [R1+0x5640] ;  /* 0x0056400001107983 */ /* 0x001ea40000300a00 */
[C---:B--2---:R-:W-:Y:S01]  /*56230*/  HMMA.16816.F32 R24, R20.reuse, R16, R24 ;  /* 0x000000101418723c */ /* 0x044fe20000001818 */
[----:B-1----:R-:W-:Y:S11]  /*56240*/  IMAD.MOV.U32 R19, RZ, RZ, R17 ;  /* 0x000000ffff137224 */ /* 0x002ff600078e0011 */
[----:B------:R-:W-:Y:S11]  /*56250*/  @!UPT UIADD3 URZ, URZ, URZ, URZ ;  /* 0x0000003f3f3ff290 */ /* 0x000ff6000fffe03f */
[----:B------:R0:W-:Y:S01]  /*56260*/  STL.64 [R1+0x1070], R24 ;  /* 0x0010701801007387 */ /* 0x0001e20000100a00 */
[----:B------:R1:W-:Y:S03]  /*56270*/  STL.64 [R1+0x1078], R26 ;  /* 0x0010781a01007387 */ /* 0x0003e60000100a00 */
[----:B0-----:R-:W1:Y:S01]  /*56280*/  LDL.LU.64 R24, [R1+0x5638] ;  /* 0x0056380001187983 */ /* 0x001e620000300a00 */
[----:B------:R-:W2:Y:S02]  /*56290*/  LDL.LU R18, [R1+0x5634] ;  /* 0x0056340001127983 */ /* 0x000ea40000300800 */
[----:B------:R-:W3:Y:S02]  /*562a0*/  LDL.LU R17, [R1+0x5630] ;  /* 0x0056300001117983 */ /* 0x000ee40000300800 */
[----:B------:R-:W-:Y:S01]  /*562b0*/  IMAD.MOV.U32 R29, RZ, RZ, R16 ;  /* 0x000000ffff1d7224 */ /* 0x000fe200078e0010 */
[C---:B-1----:R-:W-:Y:S01]  /*562c0*/  HMMA.16816.F32 R24, R20.reuse, R24, R8 ;  /* 0x000000181418723c */ /* 0x042fe20000001808 */
[----:B--2---:R-:W-:Y:S01]  /*562d0*/  STL.64 [R1+0x55d8], R18 ;  /* 0x0055d81201007387 */ /* 0x004fe20000100a00 */
[----:B---3--:R0:W-:Y:S02]  /*562e0*/  STL [R1+0x55d0], R17 ;  /* 0x0055d01101007387 */ /* 0x0081e40000100800 */
[----:B------:R-:W2:Y:S01]  /*562f0*/  LDL.LU R16, [R1+0x8a0] ;  /* 0x0008a00001107983 */ /* 0x000ea20000300800 */
[----:B0-----:R-:W2:Y:S01]  /*56300*/  LDL.LU R17, [R1+0x8a4] ;  /* 0x0008a40001117983 */ /* 0x001ea20000300800 */
[----:B------:R-:W2:Y:S02]  /*56310*/  LDL.LU R18, [R1+0x8a8] ;  /* 0x0008a80001127983 */ /* 0x000ea40000300800 */
[----:B------:R-:W2:Y:S02]  /*56320*/  LDL.LU R19, [R1+0x8ac] ;  /* 0x0008ac0001137983 */ /* 0x000ea40000300800 */
[----:B------:R-:W3:Y:S01]  /*56330*/  LDL.LU.64 R10, [R1+0x5628] ;  /* 0x00562800010a7983 */ /* 0x000ee20000300a00 */
[----:B------:R-:W3:Y:S11]  /*56340*/  LDL.LU.64 R8, [R1+0x5620] ;  /* 0x0056200001087983 */ /* 0x000ef60000300a00 */
[----:B------:R-:W-:Y:S01]  /*56350*/  @!UPT UIADD3 URZ, URZ, URZ, URZ ;  /* 0x0000003f3f3ff290 */ /* 0x000fe2000fffe03f */
[----:B------:R-:W-:Y:S01]  /*56360*/  STL.64 [R1+0x1060], R24 ;  /* 0x0010601801007387 */ /* 0x000fe20000100a00 */
[----:B------:R0:W-:Y:S03]  /*56370*/  STL.64 [R1+0x1068], R26 ;  /* 0x0010681a01007387 */ /* 0x0001e60000100a00 */
[----:B0-----:R-:W2:Y:S01]  /*56380*/  LDL.LU.64 R26, [R1+0x5618] ;  /* 0x00561800011a7983 */ /* 0x001ea20000300a00 */
[----:B------:R-:W3:Y:S02]  /*56390*/  LDL.LU.64 R24, [R1+0x5610] ;  /* 0x0056100001187983 */ /* 0x000ee40000300a00 */
[----:B---3--:R-:W-:Y:S11]  /*563a0*/  HMMA.16816.F32 R8, R20, R24, R8 ;  /* 0x000000181408723c */ /* 0x008ff60000001808 */
[----:B------:R-:W-:Y:S11]  /*563b0*/  @!UPT UIADD3 URZ, URZ, URZ, URZ ;  /* 0x0000003f3f3ff290 */ /* 0x000ff6000fffe03f */
[----:B------:R-:W-:Y:S01]  /*563c0*/  @!UPT UIADD3 URZ, URZ, URZ, URZ ;  /* 0x0000003f3f3ff290 */ /* 0x000fe2000fffe03f */
[----:B------:R-:W-:Y:S01]  /*563d0*/  STL.64 [R1+0x1050], R8 ;  /* 0x0010500801007387 */ /* 0x000fe20000100a00 */
[----:B------:R0:W-:Y:S03]  /*563e0*/  STL.64 [R1+0x1058], R10 ;  /* 0x0010580a01007387 */ /* 0x0001e60000100a00 */
[----:B0-----:R-:W3:Y:S01]  /*563f0*/  LDL.LU.64 R10, [R1+0x5608] ;  /* 0x00560800010a7983 */ /* 0x001ee20000300a00 */
[----:B------:R-:W3:Y:S02]  /*56400*/  LDL.LU.64 R8, [R1+0x5600] ;  /* 0x0056000001087983 */ /* 0x000ee40000300a00 */
[----:B------:R2:W-:Y:S02]  /*56410*/  STL.64 [R1+0x5518], R24 ;  /* 0x0055181801007387 */ /* 0x0005e40000100a00 */
[----:B--2---:R-:W-:Y:S02]  /*56420*/  IMAD.MOV.U32 R24, RZ, RZ, R27 ;  /* 0x000000ffff187224 */ /* 0x004fe400078e001b */
[----:B------:R-:W-:-:S05]  /*56430*/  IMAD.MOV.U32 R25, RZ, RZ, R26 ;  /* 0x000000ffff197224 */ /* 0x000fca00078e001a */
[----:B------:R0:W-:Y:S04]  /*56440*/  STL.64 [R1+0x55b8], R24 ;  /* 0x0055b81801007387 */ /* 0x0001e80000100a00 */
[----:B0-----:R-:W2:Y:S01]  /*56450*/  LDL.LU R24, [R1+0x890] ;  /* 0x0008900001187983 */ /* 0x001ea20000300800 */
[----:B------:R-:W2:Y:S02]  /*56460*/  LDL.LU R25, [R1+0x894] ;  /* 0x0008940001197983 */ /* 0x000ea40000300800 */
[----:B------:R-:W2:Y:S02]  /*56470*/  LDL.LU R26, [R1+0x898] ;  /* 0x00089800011a7983 */ /* 0x000ea40000300800 */
[----:B------:R-:W2:Y:S01]  /*56480*/  LDL.LU R27, [R1+0x89c] ;  /* 0x00089c00011b7983 */ /* 0x000ea20000300800 */
[C---:B---3--:R-:W-:Y:S01]  /*56490*/  HMMA.16816.F32 R8, R20.reuse, R12, R8 ;  /* 0x0000000c1408723c */ /* 0x048fe20000001808 */
[----:B--2---:R-:W-:Y:S01]  /*564a0*/  STL.64 [R1+0x55c8], R26 ;  /* 0x0055c81a01007387 */ /* 0x004fe20000100a00 */
[----:B------:R0:W-:Y:S03]  /*564b0*/  STL.64 [R1+0x55c0], R24 ;  /* 0x0055c01801007387 */ /* 0x0001e60000100a00 */
[----:B0-----:R-:W2:Y:S11]  /*564c0*/  LDL.64 R24, [R1+0xc0] ;  /* 0x0000c00001187983 */ /* 0x001eb60000100a00 */
[----:B------:R-:W-:Y:S07]  /*564d0*/  @!UPT UIADD3 URZ, URZ, URZ, URZ ;  /* 0x0000003f3f3ff290 */ /* 0x000fee000fffe03f */
[----:B------:R-:W-:Y:S02]  /*564e0*/  STL.64 [R1+0x1040], R8 ;  /* 0x0010400801007387 */ /* 0x000fe40000100a00 */
[----:B------:R0:W-:Y:S02]  /*564f0*/  STL.64 [R1+0x1048], R10 ;  /* 0x0010480a01007387 */ /* 0x0001e40000100a00 */
[----:B0-----:R-:W3:Y:S01]  /*56500*/  LDL.LU R10, [R1+0x55f8] ;  /* 0x0055f800010a7983 */ /* 0x001ee20000300800 */
[----:B------:R-:W4:Y:S02]  /*56510*/  LDL.LU.64 R8, [R1+0x55f0] ;  /* 0x0055f00001087983 */ /* 0x000f240000300a00 */
[----:B------:R0:W-:Y:S02]  /*56520*/  STL.64 [R1+0x54d8], R12 ;  /* 0x0054d80c01007387 */ /* 0x0001e40000100a00 */
[----:B0-----:R-:W2:Y:S01]  /*56530*/  LDL.LU R12, [R1+0x880] ;  /* 0x00088000010c7983 */ /* 0x001ea20000300800 */
[----:B------:R-:W2:Y:S02]  /*56540*/  LDL.LU R13, [R1+0x884] ;  /* 0x00088400010d7983 */ /* 0x000ea40000300800 */
[----:B------:R-:W2:Y:S02]  /*56550*/  LDL.LU R14, [R1+0x888] ;  /* 0x00088800010e7983 */ /* 0x000ea40000300800 */
[----:B------:R-:W2:Y:S01]  /*56560*/  LDL.LU R15, [R1+0x88c] ;  /* 0x00088c00010f7983 */ /* 0x000ea20000300800 */
[----:B----4-:R-:W-:Y:S01]  /*56570*/  HMMA.16816.F32 R20, R20, R8, R4 ;  /* 0x000000081414723c */ /* 0x010fe20000001804 */
[----:B------:R-:W4:Y:S01]  /*56580*/  LDL.LU.64 R6, [R1+0x55e8] ;  /* 0x0055e80001067983 */ /* 0x000f220000300a00 */
[----:B------:R-:W4:Y:S11]  /*56590*/  LDL.LU.64 R4, [R1+0x55e0] ;  /* 0x0055e00001047983 */ /* 0x000f360000300a00 */
[----:B------:R-:W-:Y:S10]  /*565a0*/  @!UPT UIADD3 URZ, URZ, URZ, URZ ;  /* 0x0000003f3f3ff290 */ /* 0x000ff4000fffe03f */
[----:B------:R0:W-:Y:S01]  /*565b0*/  STL.64 [R1+0x8b0], R20 ;  /* 0x0008b01401007387 */ /* 0x0001e20000100a00 */
[----:B------:R-:W-:Y:S02]  /*565c0*/  STL.64 [R1+0x8b8], R22 ;  /* 0x0008b81601007387 */ /* 0x000fe40000100a00 */
[----:B0-----:R-:W-:Y:S02]  /*565d0*/  IMAD.MOV.U32 R21, RZ, RZ, R3 ;  /* 0x000000ffff157224 */ /* 0x001fe400078e0003 */
[----:B--2---:R-:W-:Y:S01]  /*565e0*/  IMAD.MOV.U32 R3, RZ, RZ, R25 ;  /* 0x000000ffff037224 */ /* 0x004fe200078e0019 */
[----:B----4-:R-:W-:Y:S11]  /*565f0*/  HMMA.16816.F32 R16, R4, R24, R16 ;  /* 0x000000180410723c */ /* 0x010ff60000001810 */
[----:B------:R-:W-:Y:S11]  /*56600*/  @!UPT UIADD3 URZ, URZ, URZ, URZ ;  /* 0x0000003f3f3ff290 */ /* 0x000ff6000fffe03f */
[----:B------:R-:W-:Y:S01]  /*56610*/  @!UPT UIADD3 URZ, URZ, URZ, URZ ;  /* 0x0000003f3f3ff290 */ /* 0x000fe2000fffe03f */
[----:B------:R-:W-:Y:S01]  /*56620*/  STL.64 [R1+0x830], R16 ;  /* 0x0008301001007387 */ /* 0x000fe20000100a00 */
[----:B------:R0:W-:Y:S03]  /*56630*/  STL.64 [R1+0x838], R18 ;  /* 0x0008381201007387 */ /* 0x0001e60000100a00 */
[----:B0-----:R-:W2:Y:S01]  /*56640*/  LDL.LU.64 R18, [R1+0x55d8] ;  /* 0x0055d80001127983 */ /* 0x001ea20000300a00 */
[----:B------:R-:W4:Y:S02]  /*56650*/  LDL.LU R17, [R1+0x55d0] ;  /* 0x0055d00001117983 */ /* 0x000f240000300800 */
[----:B------:R-:W-:Y:S02]  /*56660*/  IMAD.MOV.U32 R16, RZ, RZ, R24 ;  /* 0x000000ffff107224 */ /* 0x000fe400078e0018 */
[----:B------:R-:W2:Y:S01]  /*56670*/  LDL.LU.64 R26, [R1+0x55c8] ;  /* 0x0055c800011a7983 */ /* 0x000ea20000300a00 */
[----:B------:R-:W2:Y:S01]  /*56680*/  LDL.LU.64 R24, [R1+0x55c0] ;  /* 0x0055c00001187983 */ /* 0x000ea20000300a00 */
[----:B---3--:R-:W-:-:S02]  /*56690*/  IMAD.MOV.U32 R20, RZ, RZ, R10 ;  /* 0x000000ffff147224 */ /* 0x008fc400078e000a */
[----:B------:R-:W-:Y:S05]  /*566a0*/  STL [R1+0x5590], R16 ;  /* 0x0055901001007387 */ /* 0x000fea0000100800 */
[C---:B--2---:R-:W-:Y:S01]  /*566b0*/  HMMA.16816.F32 R20, R4.reuse, R20, R24 ;  /* 0x000000140414723c */ /* 0x044fe20000001818 */
[----:B------:R-:W2:Y:S11]  /*566c0*/  LDL.LU.64 R24, [R1+0x55b8] ;  /* 0x0055b80001187983 */ /* 0x000eb60000300a00 */
[----:B------:R-:W-:Y:S11]  /*566d0*/  @!UPT UIADD3 URZ, URZ, URZ, URZ ;  /* 0x0000003f3f3ff290 */ /* 0x000ff6000fffe03f */
[----:B------:R-:W-:Y:S01]  /*566e0*/  STL.64 [R1+0x820], R20 ;  /* 0x0008201401007387 */ /* 0x000fe20000100a00 */
[----:B------:R-:W-:Y:S01]  /*566f0*/  STL.64 [R1+0x828], R22 ;  /* 0x0008281601007387 */ /* 0x000fe20000100a00 */
[----:B--2---:R-:W-:Y:S11]  /*56700*/  HMMA.16816.F32 R12, R4, R24, R12 ;  /* 0x00000018040c723c */ /* 0x004ff6000000180c */
[----:B------:R-:W-:Y:S11]  /*56710*/  @!UPT UIADD3 URZ, URZ, URZ, URZ ;  /* 0x0000003f3f3ff290 */ /* 0x000ff6000fffe03f */
[----:B------:R-:W-:Y:S01]  /*56720*/  @!UPT UIADD3 URZ, URZ, URZ, URZ ;  /* 0x0000003f3f3ff290 */ /* 0x000fe2000fffe03f */
[----:B------:R0:W-:Y:S01]  /*56730*/  STL.64 [R1+0x810], R12 ;  /* 0x0008100c01007387 */ /* 0x0001e20000100a00 */
[----:B------:R-:W-:Y:S02]  /*56740*/  IMAD.MOV.U32 R10, RZ, RZ, R14 ;  /* 0x000000ffff0a7224 */ /* 0x000fe400078e000e */
[----:B------:R-:W-:Y:S01]  /*56750*/  IMAD.MOV.U32 R11, RZ, RZ, R15 ;  /* 0x000000ffff0b7224 */ /* 0x000fe200078e000f */
        /* <DEDUP_REMOVED lines=10> */
[----:B------:R-:W2:Y:S01]  /*56800*/  LDL.LU R24, [R1+0x1540] ;  /* 0x0015400001187983 */ /* 0x000ea20000300800 */
[----:B------:R-:W2:Y:S02]  /*56810*/  LDL.LU R25, [R1+0x1544] ;  /* 0x0015440001197983 */ /* 0x000ea40000300800 */
[----:B------:R-:W2:Y:S02]  /*56820*/  LDL.LU R26, [R1+0x1548] ;  /* 0x00154800011a7983 */ /* 0x000ea40000300800 */
[----:B------:R-:W2:Y:S02]  /*56830*/  LDL.LU R27, [R1+0x154c] ;  /* 0x00154c00011b7983 */ /* 0x000ea40000300800 */
[----:B--2---:R-:W-:Y:S01]  /*56840*/  STL.64 [R1+0x5528], R26 ;  /* 0x0055281a01007387 */ /* 0x004fe20000100a00 */
[----:B------:R0:W-:Y:S02]  /*56850*/  STL.64 [R1+0x5520], R24 ;  /* 0x0055201801007387 */ /* 0x0001e40000100a00 */
[----:B0-----:R-:W-:-:S02]  /*56860*/  IMAD.MOV.U32 R24, RZ, RZ, R2 ;  /* 0x000000ffff187224 */ /* 0x001fc400078e0002 */
[----:B------:R-:W-:Y:S01]  /*56870*/  IMAD.MOV.U32 R25, RZ, RZ, R28 ;  /* 0x000000ffff197224 */ /* 0x000fe200078e001c */
[----:B------:R-:W2:Y:S01]  /*56880*/  LDL.LU R2, [R1+0x55b4] ;  /* 0x0055b40001027983 */ /* 0x000ea20000300800 */
[----:B------:R-:W2:Y:S03]  /*56890*/  LDL.LU R28, [R1+0x55b0] ;  /* 0x0055b000011c7983 */ /* 0x000ea60000300800 */
[----:B------:R0:W-:Y:S01]  /*568a0*/  STL.64 [R1+0x5538], R24 ;  /* 0x0055381801007387 */ /* 0x0001e20000100a00 */
[----:B---3--:R-:W-:Y:S02]  /*568b0*/  STL.64 [R1+0x54f8], R14 ;  /* 0x0054f80e01007387 */ /* 0x008fe40000100a00 */
[----:B------:R1:W-:Y:S02]  /*568c0*/  STL.64 [R1+0x54f0], R12 ;  /* 0x0054f00c01007387 */ /* 0x0003e40000100a00 */
[----:B0-----:R-:W-:-:S02]  /*568d0*/  IMAD.MOV.U32 R24, RZ, RZ, R18 ;  /* 0x000000ffff187224 */ /* 0x001fc400078e0012 */
[----:B----4-:R-:W-:Y:S02]  /*568e0*/  IMAD.MOV.U32 R25, RZ, RZ, R17 ;  /* 0x000000ffff197224 */ /* 0x010fe400078e0011 */
[----:B-1----:R-:W-:Y:S02]  /*568f0*/  IMAD.MOV.U32 R12, RZ, RZ, R29 ;  /* 0x000000ffff0c7224 */ /* 0x002fe400078e001d */
[----:B------:R-:W-:Y:S01]  /*56900*/  IMAD.MOV.U32 R13, RZ, RZ, R19 ;  /* 0x000000ffff0d7224 */ /* 0x000fe200078e0013 */
[----:B------:R-:W-:Y:S04]  /*56910*/  STL.64 [R1+0x5550], R24 ;  /* 0x0055501801007387 */ /* 0x000fe80000100a00 */
[----:B------:R0:W-:Y:S02]  /*56920*/  STL.64 [R1+0x5510], R12 ;  /* 0x0055100c01007387 */ /* 0x0001e40000100a00 */
[----:B0-----:R-:W3:Y:S04]  /*56930*/  LDL.64 R12, [R1+0x20] ;  /* 0x00002000010c7983 */ /* 0x001ee80000100a00 */
[----:B---3--:R0:W-:Y:S04]  /*56940*/  STL.64 [R1+0x5530], R12 ;  /* 0x0055300c01007387 */ /* 0x0081e80000100a00 */
[----:B0-----:R-:W3:Y:S01]  /*56950*/  LDL.LU R12, [R1+0x1550] ;  /* 0x00155000010c7983 */ /* 0x001ee20000300800 */
[----:B------:R-:W3:Y:S02]  /*56960*/  LDL.LU R13, [R1+0x1554] ;  /* 0x00155400010d7983 */ /* 0x000ee40000300800 */
[----:B------:R-:W4:Y:S02]  /*56970*/  LDL.LU R14, [R1+0x1558] ;  /* 0x00155800010e7983 */ /* 0x000f240000300800 */
[----:B------:R-:W4:Y:S01]  /*56980*/  LDL.LU R15, [R1+0x155c] ;  /* 0x00155c00010f7983 */ /* 0x000f220000300800 */
[----:B------:R-:W2:Y:S01]  /*56990*/  LDL.LU R16, [R1+0x860] ;  /* 0x0008600001107983 */ /* 0x000ea20000300800 */
[----:B------:R-:W2:Y:S02]  /*569a0*/  LDL.LU R17, [R1+0x864] ;  /* 0x0008640001117983 */ /* 0x000ea40000300800 */
[----:B------:R-:W2:Y:S02]  /*569b0*/  LDL.LU R18, [R1+0x868] ;  /* 0x0008680001127983 */ /* 0x000ea40000300800 */
[----:B------:R-:W2:Y:S02]  /*569c0*/  LDL.LU R19, [R1+0x86c] ;  /* 0x00086c0001137983 */ /* 0x000ea40000300800 */
[----:B--2---:R-:W-:Y:S01]  /*569d0*/  STL.64 [R1+0x55a0], R18 ;  /* 0x0055a01201007387 */ /* 0x004fe20000100a00 */
[----:B------:R0:W-:Y:S02]  /*569e0*/  STL.64 [R1+0x5598], R16 ;  /* 0x0055981001007387 */ /* 0x0001e40000100a00 */
[----:B------:R-:W2:Y:S01]  /*569f0*/  LDL.64 R20, [R1+0x70] ;  /* 0x0000700001147983 */ /* 0x000ea20000100a00 */
[----:B0-----:R-:W3:Y:S04]  /*56a00*/  LDL.64 R16, [R1+0x90] ;  /* 0x0000900001107983 */ /* 0x001ee80000100a00 */
[----:B--2---:R0:W-:Y:S04]  /*56a10*/  STL.64 [R1+0x5588], R20 ;  /* 0x0055881401007387 */ /* 0x0041e80000100a00 */
[----:B0-----:R-:W2:Y:S01]  /*56a20*/  LDL.64 R20, [R1+0x80] ;  /* 0x0000800001147983 */ /* 0x001ea20000100a00 */
[----:B------:R-:W-:-:S02]  /*56a30*/  IMAD.MOV.U32 R24, RZ, RZ, R2 ;  /* 0x000000ffff187224 */ /* 0x000fc400078e0002 */
[----:B------:R-:W-:Y:S01]  /*56a40*/  IMAD.MOV.U32 R25, RZ, RZ, R0 ;  /* 0x000000ffff197224 */ /* 0x000fe200078e0000 */
[----:B--2---:R0:W-:Y:S04]  /*56a50*/  STL.64 [R1+0x55a8], R20 ;  /* 0x0055a81401007387 */ /* 0x0041e80000100a00 */
[----:B0-----:R-:W2:Y:S01]  /*56a60*/  LDL.LU R20, [R1+0x870] ;  /* 0x0008700001147983 */ /* 0x001ea20000300800 */
[----:B------:R-:W2:Y:S02]  /*56a70*/  LDL.LU R21, [R1+0x874] ;  /* 0x0008740001157983 */ /* 0x000ea40000300800 */
[----:B------:R-:W2:Y:S02]  /*56a80*/  LDL.LU R22, [R1+0x878] ;  /* 0x0008780001167983 */ /* 0x000ea40000300800 */
[----:B------:R-:W2:Y:S01]  /*56a90*/  LDL.LU R23, [R1+0x87c] ;  /* 0x00087c0001177983 */ /* 0x000ea20000300800 */
[----:B------:R0:W-:Y:S04]  /*56aa0*/  STL.64 [R1+0x5568], R24 ;  /* 0x0055681801007387 */ /* 0x0001e80000100a00 */
[----:B0-----:R-:W2:Y:S04]  /*56ab0*/  LDL.64 R24, [R1+0x60] ;  /* 0x0000600001187983 */ /* 0x001ea80000100a00 */
[----:B--2---:R0:W-:Y:S04]  /*56ac0*/  STL.64 [R1+0x5580], R24 ;  /* 0x0055801801007387 */ /* 0x0041e80000100a00 */
        /* <DEDUP_REMOVED lines=9> */
[----:B------:R-:W4:Y:S01]  /*56b60*/  LDL.LU R15, [R1+0x156c] ;  /* 0x00156c00010f7983 */ /* 0x000f220000300800 */
[----:B------:R-:W-:Y:S01]  /*56b70*/  HMMA.16816.F32 R20, R4, R16, R20 ;  /* 0x000000100414723c */ /* 0x000fe20000001814 */
        /* <DEDUP_REMOVED lines=8> */
[----:B0-----:R-:W3:Y:S01]  /*56c00*/  LDL.LU R12, [R1+0x1580] ;  /* 0x00158000010c7983 */ /* 0x001ee20000300800 */
[----:B------:R-:W3:Y:S02]  /*56c10*/  LDL.LU R13, [R1+0x1584] ;  /* 0x00158400010d7983 */ /* 0x000ee40000300800 */
[----:B------:R-:W3:Y:S02]  /*56c20*/  LDL.LU R14, [R1+0x1588] ;  /* 0x00158800010e7983 */ /* 0x000ee40000300800 */
[----:B------:R-:W3:Y:S01]  /*56c30*/  LDL.LU R15, [R1+0x158c] ;  /* 0x00158c00010f7983 */ /* 0x000ee20000300800 */
[----:B------:R0:W-:Y:S01]  /*56c40*/  STL [R1+0x45c4], R11 ;  /* 0x0045c40b01007387 */ /* 0x0001e20000100800 */
[----:B------:R1:W-:Y:S02]  /*56c50*/  STL [R1+0x45c0], R10 ;  /* 0x0045c00a01007387 */ /* 0x0003e40000100800 */
[----:B------:R4:W-:Y:S02]  /*56c60*/  STL.64 [R1+0x800], R20 ;  /* 0x0008001401007387 */ /* 0x0009e40000100a00 */
[----:B------:R-:W-:Y:S02]  /*56c70*/  STL.64 [R1+0x808], R22 ;  /* 0x0008081601007387 */ /* 0x000fe40000100a00 */
[----:B0-----:R-:W-:-:S02]  /*56c80*/  IMAD.MOV.U32 R11, RZ, RZ, R16 ;  /* 0x000000ffff0b7224 */ /* 0x001fc400078e0010 */
[----:B-1----:R-:W-:Y:S01]  /*56c90*/  IMAD.MOV.U32 R10, RZ, RZ, R17 ;  /* 0x000000ffff0a7224 */ /* 0x002fe200078e0011 */
[----:B----4-:R-:W4:Y:S01]  /*56ca0*/  LDL.LU.64 R20, [R1+0x55a8] ;  /* 0x0055a80001147983 */ /* 0x010f220000300a00 */
[----:B------:R-:W4:Y:S02]  /*56cb0*/  LDL.LU.64 R18, [R1+0x55a0] ;  /* 0x0055a00001127983 */ /* 0x000f240000300a00 */
[----:B------:R-:W4:Y:S02]  /*56cc0*/  LDL.LU.64 R16, [R1+0x5598] ;  /* 0x0055980001107983 */ /* 0x000f240000300a00 */
[----:B------:R-:W-:Y:S01]  /*56cd0*/  STL.64 [R1+0x5508], R10 ;  /* 0x0055080a01007387 */ /* 0x000fe20000100a00 */
[----:B------:R0:W-:Y:S04]  /*56ce0*/  STL.64 [R1+0x5500], R8 ;  /* 0x0055000801007387 */ /* 0x0001e80000100a00 */
[----:B0-----:R-:W2:Y:S01]  /*56cf0*/  LDL.LU R8, [R1+0x1530] ;  /* 0x0015300001087983 */ /* 0x001ea20000300800 */
[----:B------:R-:W2:Y:S02]  /*56d00*/  LDL.LU R9, [R1+0x1534] ;  /* 0x0015340001097983 */ /* 0x000ea40000300800 */
[----:B------:R-:W2:Y:S02]  /*56d10*/  LDL.LU R10, [R1+0x1538] ;  /* 0x00153800010a7983 */ /* 0x000ea40000300800 */
[----:B------:R-:W2:Y:S01]  /*56d20*/  LDL.LU R11, [R1+0x153c] ;  /* 0x00153c00010b7983 */ /* 0x000ea20000300800 */
[C---:B----4-:R-:W-:Y:S11]  /*56d30*/  HMMA.16816.F32 R16, R4.reuse, R20, R16 ;  /* 0x000000140410723c */ /* 0x050ff60000001810 */
[----:B------:R-:W-:Y:S11]  /*56d40*/  @!UPT UIADD3 URZ, URZ, URZ, URZ ;  /* 0x0000003f3f3ff290 */ /* 0x000ff6000fffe03f */
[----:B------:R-:W-:Y:S01]  /*56d50*/  @!UPT UIADD3 URZ, URZ, URZ, URZ ;  /* 0x0000003f3f3ff290 */ /* 0x000fe2000fffe03f */
[----:B------:R0:W-:Y:S01]  /*56d60*/  STL.64 [R1+0x7f0], R16 ;  /* 0x0007f01001007387 */ /* 0x0001e20000100a00 */
[----:B------:R1:W-:Y:S03]  /*56d70*/  STL.64 [R1+0x7f8], R18 ;  /* 0x0007f81201007387 */ /* 0x0003e60000100a00 */
[----:B0-----:R-:W4:Y:S01]  /*56d80*/  LDL.LU R16, [R1+0x5590] ;  /* 0x0055900001107983 */ /* 0x001f220000300800 */
[----:B-1----:R-:W-:Y:S02]  /*56d90*/  IMAD.MOV.U32 R18, RZ, RZ, R20 ;  /* 0x000000ffff127224 */ /* 0x002fe400078e0014 */
[----:B------:R-:W-:Y:S02]  /*56da0*/  IMAD.MOV.U32 R17, RZ, RZ, R21 ;  /* 0x000000ffff117224 */ /* 0x000fe400078e0015 */
[----:B------:R-:W2:Y:S02]  /*56db0*/  LDL.LU.64 R20, [R1+0x5588] ;  /* 0x0055880001147983 */ /* 0x000ea40000300a00 */
        /* <DEDUP_REMOVED lines=8> */
[----:B------:R-:W0:Y:S04]  /*56e40*/  LDSM.16.MT88.4 R20, [R28+0x8180] ;  /* 0x008180001c14783b */ /* 0x000e280000004200 */
[----:B0-----:R-:W-:Y:S01]  /*56e50*/  STL.64 [R1+0x53a8], R22 ;  /* 0x0053a81601007387 */ /* 0x001fe20000100a00 */
[----:B------:R0:W-:Y:S03]  /*56e60*/  STL.64 [R1+0x53a0], R20 ;  /* 0x0053a01401007387 */ /* 0x0001e60000100a00 */
[----:B0-----:R-:W2:Y:S01]  /*56e70*/  LDL.64 R20, [R1] ;  /* 0x0000000001147983 */ /* 0x001ea20000100a00 */
[----:B---3--:R-:W-:Y:S01]  /*56e80*/  HMMA.16816.F32 R12, R4, R24, R12 ;  /* 0x00000018040c723c */ /* 0x008fe2000000180c */
        /* <DEDUP_REMOVED lines=37> */
[----:B------:R-:W3:Y:S02]  /*570e0*/  LDL.LU.64 R12, [R1+0x5510] ;  /* 0x00551000010c7983 */ /* 0x000ee40000300a00 */
[C---:B---3--:R-:W-:Y:S01]  /*570f0*/  HMMA.16816.F32 R12, R4.reuse, R12, R8 ;  /* 0x0000000c040c723c */ /* 0x048fe20000001808 */
[----:B------:R-:W3:Y:S01]  /*57100*/  LDL.LU.64 R10, [R1+0x5508] ;  /* 0x00550800010a7983 */ /* 0x000ee20000300a00 */
        /* <DEDUP_REMOVED lines=12> */
[----:B------:R-:W2:Y:S02]  /*571d0*/  LDL.LU.64 R12, [R1+0x54e0] ;  /* 0x0054e000010c7983 */ /* 0x000ea40000300a00 */
[----:B------:R0:W-:Y:S02]  /*571e0*/  STL.64 [R1+0x53d0], R20 ;  /* 0x0053d01401007387 */ /* 0x0001e40000100a00 */
[----:B0-----:R-:W3:Y:S01]  /*571f0*/  LDL.64 R20, [R1+0x10] ;  /* 0x0000100001147983 */ /* 0x001ee20000100a00 */
[----:B--2---:R-:W-:Y:S03]  /*57200*/  HMMA.16816.F32 R12, R4, R24, R12 ;  /* 0x00000018040c723c */ /* 0x004fe6000000180c */
[----:B---3--:R0:W-:Y:S02]  /*57210*/  STL.64 [R1+0x53e0], R20 ;  /* 0x0053e01401007387 */ /* 0x0081e40000100a00 */
[----:B0-----:R-:W-:-:S02]  /*57220*/  IMAD.MOV.U32 R20, RZ, RZ, R26 ;  /* 0x000000ffff147224 */ /* 0x001fc400078e001a */
[----:B------:R-:W-:-:S05]  /*57230*/  IMAD.MOV.U32 R21, RZ, RZ, R23 ;  /* 0x000000ffff157224 */ /* 0x000fca00078e0017 */
[----:B------:R-:W-:Y:S11]  /*57240*/  STL.64 [R1+0x53f8], R20 ;  /* 0x0053f81401007387 */ /* 0x000ff60000100a00 */
[----:B------:R0:W-:Y:S02]  /*57250*/  STL.64 [R1+0xf30], R12 ;  /* 0x000f300c01007387 */ /* 0x0001e40000100a00 */
[----:B------:R-:W-:Y:S01]  /*57260*/  STL.64 [R1+0xf38], R14 ;  /* 0x000f380e01007387 */ /* 0x000fe20000100a00 */
[----:B0-----:R-:W2:Y:S01]  /*57270*/  LDL.LU.64 R12, [R1+0x54d8] ;  /* 0x0054d800010c7983 */ /* 0x001ea20000300a00 */
[----:B------:R0:W-:Y:S03]  /*57280*/  STL.64 [R1+0x54a8], R24 ;  /* 0x0054a81801007387 */ /* 0x0001e60000100a00 */
[----:B0-----:R-:W2:Y:S01]  /*57290*/  LDL.LU R24, [R1+0xf20] ;  /* 0x000f200001187983 */ /* 0x001ea20000300800 */
[----:B------:R-:W2:Y:S02]  /*572a0*/  LDL.LU R25, [R1+0xf24] ;  /* 0x000f240001197983 */ /* 0x000ea40000300800 */
[----:B------:R-:W2:Y:S02]  /*572b0*/  LDL.LU R26, [R1+0xf28] ;  /* 0x000f2800011a7983 */ /* 0x000ea40000300800 */
[----:B------:R-:W2:Y:S01]  /*572c0*/  LDL.LU R27, [R1+0xf2c] ;  /* 0x000f2c00011b7983 */ /* 0x000ea20000300800 */
[----:B------:R-:W3:Y:S01]  /*572d0*/  LDL.64 R20, [R1+0x30] ;  /* 0x0000300001147983 */ /* 0x000ee20000100a00 */
[----:B--2---:R-:W-:Y:S03]  /*572e0*/  HMMA.16816.F32 R24, R4, R12, R24 ;  /* 0x0000000c0418723c */ /* 0x004fe60000001818 */
[----:B---3--:R0:W-:Y:S11]  /*572f0*/  STL.64 [R1+0x5400], R20 ;  /* 0x0054001401007387 */ /* 0x0081f60000100a00 */
[----:B------:R-:W-:Y:S09]  /*57300*/  @!UPT UIADD3 URZ, URZ, URZ, URZ ;  /* 0x0000003f3f3ff290 */ /* 0x000ff2000fffe03f */
[----:B------:R-:W-:Y:S01]  /*57310*/  STL.64 [R1+0xf20], R24 ;  /* 0x000f201801007387 */ /* 0x000fe20000100a00 */
[----:B------:R-:W-:Y:S02]  /*57320*/  STL.64 [R1+0xf28], R26 ;  /* 0x000f281a01007387 */ /* 0x000fe40000100a00 */
[----:B0-----:R-:W2:Y:S02]  /*57330*/  LDL.64 R20, [R1+0x40] ;  /* 0x0000400001147983 */ /* 0x001ea40000100a00 */
[----:B--2---:R-:W-:Y:S01]  /*57340*/  STL.64 [R1+0x5418], R20 ;  /* 0x0054181401007387 */ /* 0x004fe20000100a00 */
[----:B------:R0:W-:Y:S03]  /*57350*/  STL.64 [R1+0x53d8], R12 ;  /* 0x0053d80c01007387 */ /* 0x0001e60000100a00 */
[----:B0-----:R-:W2:Y:S01]  /*57360*/  LDL.LU R12, [R1+0x1450] ;  /* 0x00145000010c7983 */ /* 0x001ea20000300800 */
[----:B------:R-:W2:Y:S02]  /*57370*/  LDL.LU R13, [R1+0x1454] ;  /* 0x00145400010d7983 */ /* 0x000ea40000300800 */
[----:B------:R-:W3:Y:S02]  /*57380*/  LDL.LU R14, [R1+0x1458] ;  /* 0x00145800010e7983 */ /* 0x000ee40000300800 */
[----:B------:R-:W3:Y:S01]  /*57390*/  LDL.LU R15, [R1+0x145c] ;  /* 0x00145c00010f7983 */ /* 0x000ee20000300800 */
[----:B------:R-:W2:Y:S04]  /*573a0*/  LDL.64 R20, [R1+0x50] ;  /* 0x0000500001147983 */ /* 0x000ea80000100a00 */
[----:B--2---:R0:W-:Y:S02]  /*573b0*/  STL.64 [R1+0x5430], R20 ;  /* 0x0054301401007387 */ /* 0x0041e40000100a00 */
[----:B0-----:R-:W-:-:S02]  /*573c0*/  IMAD.MOV.U32 R20, RZ, RZ, R22 ;  /* 0x000000ffff147224 */ /* 0x001fc400078e0016 */
[----:B------:R-:W-:-:S05]  /*573d0*/  IMAD.MOV.U32 R21, RZ, RZ, R19 ;  /* 0x000000ffff157224 */ /* 0x000fca00078e0013 */
[----:B------:R0:W-:Y:S04]  /*573e0*/  STL.64 [R1+0x5448], R20 ;  /* 0x0054481401007387 */ /* 0x0001e80000100a00 */
[----:B0-----:R-:W2:Y:S01]  /*573f0*/  LDL.LU R20, [R1+0x770] ;  /* 0x0007700001147983 */ /* 0x001ea20000300800 */
[----:B------:R-:W2:Y:S02]  /*57400*/  LDL.LU R21, [R1+0x774] ;  /* 0x0007740001157983 */ /* 0x000ea40000300800 */
[----:B------:R-:W2:Y:S02]  /*57410*/  LDL.LU R22, [R1+0x778] ;  /* 0x0007780001167983 */ /* 0x000ea40000300800 */
[----:B------:R-:W2:Y:S02]  /*57420*/  LDL.LU R23, [R1+0x77c] ;  /* 0x00077c0001177983 */ /* 0x000ea40000300800 */
[----:B--2---:R-:W-:Y:S01]  /*57430*/  STL.64 [R1+0x5458], R22 ;  /* 0x0054581601007387 */ /* 0x004fe20000100a00 */
[----:B------:R0:W-:Y:S02]  /*57440*/  STL.64 [R1+0x5450], R20 ;  /* 0x0054501401007387 */ /* 0x0001e40000100a00 */
[----:B0-----:R-:W-:-:S02]  /*57450*/  IMAD.MOV.U32 R20, RZ, RZ, R18 ;  /* 0x000000ffff147224 */ /* 0x001fc400078e0012 */
[----:B------:R-:W-:-:S05]  /*57460*/  IMAD.MOV.U32 R21, RZ, RZ, R17 ;  /* 0x000000ffff157224 */ /* 0x000fca00078e0011 */
[----:B------:R-:W-:Y:S01]  /*57470*/  STL.64 [R1+0x5470], R20 ;  /* 0x0054701401007387 */ /* 0x000fe20000100a00 */
[----:B---3--:R-:W-:Y:S02]  /*57480*/  STL.64 [R1+0x53f0], R14 ;  /* 0x0053f00e01007387 */ /* 0x008fe40000100a00 */
[----:B------:R0:W-:Y:S02]  /*57490*/  STL.64 [R1+0x53e8], R12 ;  /* 0x0053e80c01007387 */ /* 0x0001e40000100a00 */
[----:B0-----:R-:W2:Y:S01]  /*574a0*/  LDL.LU R12, [R1+0x1460] ;  /* 0x00146000010c7983 */ /* 0x001ea20000300800 */
[----:B------:R-:W2:Y:S02]  /*574b0*/  LDL.LU R13, [R1+0x1464] ;  /* 0x00146400010d7983 */ /* 0x000ea40000300800 */
[----:B------:R-:W3:Y:S02]  /*574c0*/  LDL.LU R14, [R1+0x1468] ;  /* 0x00146800010e7983 */ /* 0x000ee40000300800 */
[----:B------:R-:W3:Y:S02]  /*574d0*/  LDL.LU R15, [R1+0x146c] ;  /* 0x00146c00010f7983 */ /* 0x000ee40000300800 */
[----:B------:R-:W-:-:S02]  /*574e0*/  IMAD.MOV.U32 R20, RZ, RZ, R11 ;  /* 0x000000ffff147224 */ /* 0x000fc400078e000b */
[----:B------:R-:W-:-:S05]  /*574f0*/  IMAD.MOV.U32 R21, RZ, RZ, R10 ;  /* 0x000000ffff157224 */ /* 0x000fca00078e000a */
[----:B------:R-:W-:Y:S04]  /*57500*/  STL.64 [R1+0x5488], R20 ;  /* 0x0054881401007387 */ /* 0x000fe80000100a00 */
        /* <DEDUP_REMOVED lines=11> */
[----:B------:R-:W-:Y:S02]  /*575c0*/  STL.64 [R1+0x54b0], R24 ;  /* 0x0054b01801007387 */ /* 0x000fe40000100a00 */
[----:B------:R-:W2:Y:S02]  /*575d0*/  LDL.64 R20, [R1+0xa0] ;  /* 0x0000a00001147983 */ /* 0x000ea40000100a00 */
[----:B--2---:R0:W-:Y:S04]  /*575e0*/  STL.64 [R1+0x54a0], R20 ;  /* 0x0054a01401007387 */ /* 0x0041e80000100a00 */
[----:B0-----:R-:W2:Y:S01]  /*575f0*/  LDL.64 R20, [R1+0xb0] ;  /* 0x0000b00001147983 */ /* 0x001ea20000100a00 */
[----:B----4-:R-:W-:-:S03]  /*57600*/  IMAD.MOV.U32 R24, RZ, RZ, R16 ;  /* 0x000000ffff187224 */ /* 0x010fc600078e0010 */
[----:B--2---:R0:W-:Y:S04]  /*57610*/  STL.64 [R1+0x54c0], R20 ;  /* 0x0054c01401007387 */ /* 0x0041e80000100a00 */
[----:B0-----:R-:W2:Y:S01]  /*57620*/  LDL.LU R20, [R1+0x7c0] ;  /* 0x0007c00001147983 */ /* 0x001ea20000300800 */
[----:B------:R-:W2:Y:S02]  /*57630*/  LDL.LU R21, [R1+0x7c4] ;  /* 0x0007c40001157983 */ /* 0x000ea40000300800 */
[----:B------:R-:W2:Y:S02]  /*57640*/  LDL.LU R22, [R1+0x7c8] ;  /* 0x0007c80001167983 */ /* 0x000ea40000300800 */
[----:B------:R-:W2:Y:S01]  /*57650*/  LDL.LU R23, [R1+0x7cc] ;  /* 0x0007cc0001177983 */ /* 0x000ea20000300800 */
[----:B------:R-:W4:Y:S01]  /*57660*/  LDL.LU R16, [R1+0x840] ;  /* 0x0008400001107983 */ /* 0x000f220000300800 */
[----:B------:R-:W4:Y:S02]  /*57670*/  LDL.LU R17, [R1+0x844] ;  /* 0x0008440001117983 */ /* 0x000f240000300800 */
[----:B------:R-:W4:Y:S02]  /*57680*/  LDL.LU R18, [R1+0x848] ;  /* 0x0008480001127983 */ /* 0x000f240000300800 */
[----:B------:R-:W4:Y:S01]  /*57690*/  LDL.LU R19, [R1+0x84c] ;  /* 0x00084c0001137983 */ /* 0x000f220000300800 */
[----:B---3--:R-:W-:Y:S01]  /*576a0*/  STL.64 [R1+0x5428], R14 ;  /* 0x0054280e01007387 */ /* 0x008fe20000100a00 */
[----:B------:R0:W-:Y:S03]  /*576b0*/  STL.64 [R1+0x5420], R12 ;  /* 0x0054200c01007387 */ /* 0x0001e60000100a00 */
[----:B0-----:R-:W3:Y:S01]  /*576c0*/  LDL.LU R12, [R1+0x1490] ;  /* 0x00149000010c7983 */ /* 0x001ee20000300800 */
[----:B------:R-:W3:Y:S02]  /*576d0*/  LDL.LU R13, [R1+0x1494] ;  /* 0x00149400010d7983 */ /* 0x000ee40000300800 */
[----:B------:R-:W2:Y:S02]  /*576e0*/  LDL.LU R14, [R1+0x1498] ;  /* 0x00149800010e7983 */ /* 0x000ea40000300800 */
[----:B------:R-:W2:Y:S02]  /*576f0*/  LDL.LU R15, [R1+0x149c] ;  /* 0x00149c00010f7983 */ /* 0x000ea40000300800 */
[----:B--2---:R-:W-:Y:S01]  /*57700*/  STL.64 [R1+0x5440], R14 ;  /* 0x0054400e01007387 */ /* 0x004fe20000100a00 */
[----:B---3--:R0:W-:Y:S03]  /*57710*/  STL.64 [R1+0x5438], R12 ;  /* 0x0054380c01007387 */ /* 0x0081e60000100a00 */
        /* <DEDUP_REMOVED lines=25> */
[----:B------:R-:W-:-:S09]  /*578b0*/  IMAD.MOV.U32 R25, RZ, RZ, R3 ;  /* 0x000000ffff197224 */ /* 0x000fd200078e0003 */
[----:B------:R-:W-:Y:S01]  /*578c0*/  STL.64 [R1+0x7d0], R4 ;  /* 0x0007d00401007387 */ /* 0x000fe20000100a00 */
[----:B------:R-:W-:Y:S01]  /*578d0*/  STL.64 [R1+0x7d8], R6 ;  /* 0x0007d80601007387 */ /* 0x000fe20000100a00 */
[C---:B---3--:R-:W-:Y:S03]  /*578e0*/  HMMA.16816.F32 R24, R16.reuse, R24, R20 ;  /* 0x000000181018723c */ /* 0x048fe60000001814 */
[----:B------:R-:W3:Y:S11]  /*578f0*/  LDL.LU.64 R20, [R1+0x54c0] ;  /* 0x0054c00001147983 */ /* 0x000ef60000300a00 */
[----:B------:R-:W-:Y:S09]  /*57900*/  @!UPT UIADD3 URZ, URZ, URZ, URZ ;  /* 0x0000003f3f3ff290 */ /* 0x000ff2000fffe03f */
[----:B------:R-:W-:Y:S01]  /*57910*/  STL.64 [R1+0x750], R24 ;  /* 0x0007501801007387 */ /* 0x000fe20000100a00 */
[----:B------:R0:W-:Y:S03]  /*57920*/  STL.64 [R1+0x758], R26 ;  /* 0x0007581a01007387 */ /* 0x0001e60000100a00 */
[----:B0-----:R-:W4:Y:S01]  /*57930*/  LDL.LU.64 R26, [R1+0x54b8] ;  /* 0x0054b800011a7983 */ /* 0x001f220000300a00 */
[----:B------:R-:W4:Y:S02]  /*57940*/  LDL.LU.64 R24, [R1+0x54b0] ;  /* 0x0054b00001187983 */ /* 0x000f240000300a00 */
[----:B---3--:R-:W-:Y:S01]  /*57950*/  IMAD.MOV.U32 R3, RZ, RZ, R21 ;  /* 0x000000ffff037224 */ /* 0x008fe200078e0015 */
[C---:B----4-:R-:W-:Y:S11]  /*57960*/  HMMA.16816.F32 R24, R16.reuse, R20, R24 ;  /* 0x000000141018723c */ /* 0x050ff60000001818 */
[----:B------:R-:W-:Y:S11]  /*57970*/  @!UPT UIADD3 URZ, URZ, URZ, URZ ;  /* 0x0000003f3f3ff290 */ /* 0x000ff6000fffe03f */
[----:B------:R-:W-:Y:S01]  /*57980*/  @!UPT UIADD3 URZ, URZ, URZ, URZ ;  /* 0x0000003f3f3ff290 */ /* 0x000fe2000fffe03f */
[----:B------:R0:W-:Y:S01]  /*57990*/  STL.64 [R1+0x740], R24 ;  /* 0x0007401801007387 */ /* 0x0001e20000100a00 */
[----:B------:R1:W-:Y:S03]  /*579a0*/  STL.64 [R1+0x748], R26 ;  /* 0x0007481a01007387 */ /* 0x0003e60000100a00 */
[----:B0-----:R-:W3:Y:S01]  /*579b0*/  LDL.LU.64 R24, [R1+0x54a8] ;  /* 0x0054a80001187983 */ /* 0x001ee20000300a00 */
[----:B-1----:R-:W-:Y:S02]  /*579c0*/  IMAD.MOV.U32 R26, RZ, RZ, R20 ;  /* 0x000000ffff1a7224 */ /* 0x002fe400078e0014 */
[----:B------:R-:W2:Y:S02]  /*579d0*/  LDL.LU.64 R20, [R1+0x54a0] ;  /* 0x0054a00001147983 */ /* 0x000ea40000300a00 */
        /* <DEDUP_REMOVED lines=21> */
[----:B0-----:R-:W4:Y:S01]  /*57b30*/  LDL.LU.64 R22, [R1+0x5458] ;  /* 0x0054580001167983 */ /* 0x001f220000300a00 */
[----:B------:R-:W4:Y:S02]  /*57b40*/  LDL.LU.64 R20, [R1+0x5450] ;  /* 0x0054500001147983 */ /* 0x000f240000300a00 */
[----:B------:R-:W-:Y:S02]  /*57b50*/  IMAD.MOV.U32 R4, RZ, RZ, R2 ;  /* 0x000000ffff047224 */ /* 0x000fe400078e0002 */
[----:B------:R-:W-:-:S07]  /*57b60*/  IMAD.MOV.U32 R5, RZ, RZ, R0 ;  /* 0x000000ffff057224 */ /* 0x000fce00078e0000 */
[C---:B----4-:R-:W-:Y:S01]  /*57b70*/  HMMA.16816.F32 R4, R16.reuse, R4, R20 ;  /* 0x000000041004723c */ /* 0x050fe20000001814 */
[----:B------:R-:W2:Y:S11]  /*57b80*/  LDL.LU.64 R20, [R1+0x5448] ;  /* 0x0054480001147983 */ /* 0x000eb60000300a00 */
[----:B------:R-:W-:Y:S11]  /*57b90*/  @!UPT UIADD3 URZ, URZ, URZ, URZ ;  /* 0x0000003f3f3ff290 */ /* 0x000ff6000fffe03f */
[----:B------:R-:W-:Y:S01]  /*57ba0*/  STL.64 [R1+0x700], R4 ;  /* 0x0007000401007387 */ /* 0x000fe20000100a00 */
[----:B------:R-:W-:Y:S02]  /*57bb0*/  STL.64 [R1+0x708], R6 ;  /* 0x0007080601007387 */ /* 0x000fe40000100a00 */
[----:B------:R-:W0:Y:S02]  /*57bc0*/  LDSM.16.MT88.4 R4, [R28+0x8200] ;  /* 0x008200001c04783b */ /* 0x000e240000004200 */
[----:B0-----:R-:W-:Y:S02]  /*57bd0*/  STL.64 [R1+0x5288], R6 ;  /* 0x0052880601007387 */ /* 0x001fe40000100a00 */
[----:B------:R0:W-:Y:S02]  /*57be0*/  STL.64 [R1+0x5280], R4 ;  /* 0x0052800401007387 */ /* 0x0001e40000100a00 */
[----:B0-----:R-:W4:Y:S01]  /*57bf0*/  LDL.LU R4, [R1+0x1470] ;  /* 0x0014700001047983 */ /* 0x001f220000300800 */
[----:B------:R-:W4:Y:S02]  /*57c00*/  LDL.LU R5, [R1+0x1474] ;  /* 0x0014740001057983 */ /* 0x000f240000300800 */
[----:B------:R-:W4:Y:S02]  /*57c10*/  LDL.LU R6, [R1+0x1478] ;  /* 0x0014780001067983 */ /* 0x000f240000300800 */
[----:B------:R-:W4:Y:S01]  /*57c20*/  LDL.LU R7, [R1+0x147c] ;  /* 0x00147c0001077983 */ /* 0x000f220000300800 */
[C---:B--2---:R-:W-:Y:S01]  /*57c30*/  HMMA.16816.F32 R20, R16.reuse, R20, R12 ;  /* 0x000000141014723c */ /* 0x044fe2000000180c */
[----:B------:R-:W2:Y:S01]  /*57c40*/  LDL.LU.64 R14, [R1+0x5440] ;  /* 0x00544000010e7983 */ /* 0x000ea20000300a00 */
[----:B------:R-:W2:Y:S11]  /*57c50*/  LDL.LU.64 R12, [R1+0x5438] ;  /* 0x00543800010c7983 */ /* 0x000eb60000300a00 */
[----:B------:R-:W-:Y:S10]  /*57c60*/  @!UPT UIADD3 URZ, URZ, URZ, URZ ;  /* 0x0000003f3f3ff290 */ /* 0x000ff4000fffe03f */
        /* <DEDUP_REMOVED lines=27> */
[----:B------:R-:W2:Y:S02]  /*57e20*/  LDL.LU.64 R20, [R1+0x53f8] ;  /* 0x0053f80001147983 */ /* 0x000ea40000300a00 */
[C---:B--2---:R-:W-:Y:S02]  /*57e30*/  HMMA.16816.F32 R20, R16.reuse, R20, R12 ;  /* 0x000000141014723c */ /* 0x044fe4000000180c */
[----:B------:R-:W2:Y:S01]  /*57e40*/  LDL.LU.64 R14, [R1+0x53f0] ;  /* 0x0053f000010e7983 */ /* 0x000ea20000300a00 */
[----:B------:R-:W2:Y:S11]  /*57e50*/  LDL.LU.64 R12, [R1+0x53e8] ;  /* 0x0053e800010c7983 */ /* 0x000eb60000300a00 */
[----:B------:R-:W-:Y:S09]  /*57e60*/  @!UPT UIADD3 URZ, URZ, URZ, URZ ;  /* 0x0000003f3f3ff290 */ /* 0x000ff2000fffe03f */
[----:B------:R0:W-:Y:S01]  /*57e70*/  STL.64 [R1+0xe40], R20 ;  /* 0x000e401401007387 */ /* 0x0001e20000100a00 */
[----:B------:R-:W-:Y:S03]  /*57e80*/  STL.64 [R1+0xe48], R22 ;  /* 0x000e481601007387 */ /* 0x000fe60000100a00 */
[----:B0-----:R-:W2:Y:S02]  /*57e90*/  LDL.LU.64 R20, [R1+0x53e0] ;  /* 0x0053e00001147983 */ /* 0x001ea40000300a00 */
[----:B--2---:R-:W-:Y:S11]  /*57ea0*/  HMMA.16816.F32 R12, R16, R20, R12 ;  /* 0x00000014100c723c */ /* 0x004ff6000000180c */
[----:B------:R-:W-:Y:S11]  /*57eb0*/  @!UPT UIADD3 URZ, URZ, URZ, URZ ;  /* 0x0000003f3f3ff290 */ /* 0x000ff6000fffe03f */
[----:B------:R-:W-:Y:S01]  /*57ec0*/  @!UPT UIADD3 URZ, URZ, URZ, URZ ;  /* 0x0000003f3f3ff290 */ /* 0x000fe2000fffe03f */
[----:B------:R0:W-:Y:S01]  /*57ed0*/  STL.64 [R1+0xe30], R12 ;  /* 0x000e300c01007387 */ /* 0x0001e20000100a00 */
[----:B------:R1:W-:Y:S03]  /*57ee0*/  STL.64 [R1+0xe38], R14 ;  /* 0x000e380e01007387 */ /* 0x0003e60000100a00 */
[----:B0-----:R-:W2:Y:S01]  /*57ef0*/  LDL.LU.64 R12, [R1+0x53d8] ;  /* 0x0053d800010c7983 */ /* 0x001ea20000300a00 */
[----:B-1----:R-:W-:Y:S02]  /*57f00*/  IMAD.MOV.U32 R14, RZ, RZ, R20 ;  /* 0x000000ffff0e7224 */ /* 0x002fe400078e0014 */
[----:B------:R-:W-:Y:S02]  /*57f10*/  IMAD.MOV.U32 R10, RZ, RZ, R21 ;  /* 0x000000ffff0a7224 */ /* 0x000fe400078e0015 */
[----:B------:R-:W4:Y:S01]  /*57f20*/  LDL.LU.64 R20, [R1+0x53d0] ;  /* 0x0053d00001147983 */ /* 0x000f220000300a00 */
[----:B------:R-:W-:Y:S03]  /*57f30*/  STL [R1+0x53c8], R14 ;  /* 0x0053c80e01007387 */ /* 0x000fe60000100800 */
[----:B--2---:R0:W-:Y:S04]  /*57f40*/  STL.64 [R1+0x53c0], R12 ;  /* 0x0053c00c01007387 */ /* 0x0041e80000100a00 */
[----:B0-----:R-:W3:Y:S01]  /*57f50*/  LDL.LU R12, [R1+0xe10] ;  /* 0x000e1000010c7983 */ /* 0x001ee20000300800 */
[----:B------:R-:W3:Y:S02]  /*57f60*/  LDL.LU R13, [R1+0xe14] ;  /* 0x000e1400010d7983 */ /* 0x000ee40000300800 */
[----:B------:R-:W3:Y:S02]  /*57f70*/  LDL.LU R14, [R1+0xe18] ;  /* 0x000e1800010e7983 */ /* 0x000ee40000300800 */
[----:B------:R-:W3:Y:S01]  /*57f80*/  LDL.LU R15, [R1+0xe1c] ;  /* 0x000e1c00010f7983 */ /* 0x000ee20000300800 */
[----:B------:R-:W-:Y:S01]  /*57f90*/  STL [R1+0x53b8], R10 ;  /* 0x0053b80a01007387 */ /* 0x000fe20000100800 */
[----:B------:R0:W-:Y:S03]  /*57fa0*/  STL.64 [R1+0x53b0], R8 ;  /* 0x0053b00801007387 */ /* 0x0001e60000100a00 */
[----:B0-----:R-:W2:Y:S01]  /*57fb0*/  LDL.LU R8, [R1+0x1440] ;  /* 0x0014400001087983 */ /* 0x001ea20000300800 */
[----:B------:R-:W2:Y:S02]  /*57fc0*/  LDL.LU R9, [R1+0x1444] ;  /* 0x0014440001097983 */ /* 0x000ea40000300800 */
[----:B------:R-:W2:Y:S02]  /*57fd0*/  LDL.LU R10, [R1+0x1448] ;  /* 0x00144800010a7983 */ /* 0x000ea40000300800 */
[----:B------:R-:W2:Y:S02]  /*57fe0*/  LDL.LU R11, [R1+0x144c] ;  /* 0x00144c00010b7983 */ /* 0x000ea40000300800 */
[----:B----4-:R-:W-:-:S02]  /*57ff0*/  IMAD.MOV.U32 R5, RZ, RZ, R20 ;  /* 0x000000ffff057224 */ /* 0x010fc400078e0014 */
[----:B------:R-:W-:Y:S01]  /*58000*/  IMAD.MOV.U32 R4, RZ, RZ, R21 ;  /* 0x000000ffff047224 */ /* 0x000fe200078e0015 */
[C---:B--2---:R-:W-:Y:S11]  /*58010*/  HMMA.16816.F32 R8, R16.reuse, R20, R8 ;  /* 0x000000141008723c */ /* 0x044ff60000001808 */
[----:B------:R-:W-:Y:S11]  /*58020*/  @!UPT UIADD3 URZ, URZ, URZ, URZ ;  /* 0x0000003f3f3ff290 */ /* 0x000ff6000fffe03f */
[----:B------:R-:W-:Y:S01]  /*58030*/  @!UPT UIADD3 URZ, URZ, URZ, URZ ;  /* 0x0000003f3f3ff290 */ /* 0x000fe2000fffe03f */
[----:B------:R0:W-:Y:S01]  /*58040*/  STL.64 [R1+0xe20], R8 ;  /* 0x000e200801007387 */ /* 0x0001e20000100a00 */
[----:B------:R1:W-:Y:S02]  /*58050*/  STL.64 [R1+0xe28], R10 ;  /* 0x000e280a01007387 */ /* 0x0003e40000100a00 */
[----:B------:R-:W2:Y:S02]  /*58060*/  LDL.LU R20, [R1+0x760] ;  /* 0x0007600001147983 */ /* 0x000ea40000300800 */
[----:B------:R-:W2:Y:S01]  /*58070*/  LDL.LU R21, [R1+0x764] ;  /* 0x0007640001157983 */ /* 0x000ea20000300800 */
[----:B------:R-:W2:Y:S01]  /*58080*/  LDL.LU R22, [R1+0x768] ;  /* 0x0007680001167983 */ /* 0x000ea20000300800 */
[----:B------:R-:W2:Y:S03]  /*58090*/  LDL.LU R23, [R1+0x76c] ;  /* 0x00076c0001177983 */ /* 0x000ea60000300800 */
[----:B0-----:R-:W4:Y:S01]  /*580a0*/  LDL.LU R8, [R1+0xe00] ;  /* 0x000e000001087983 */ /* 0x001f220000300800 */
[----:B------:R-:W4:Y:S02]  /*580b0*/  LDL.LU R9, [R1+0xe04] ;  /* 0x000e040001097983 */ /* 0x000f240000300800 */
[----:B-1----:R-:W4:Y:S02]  /*580c0*/  LDL.LU R10, [R1+0xe08] ;  /* 0x000e0800010a7983 */ /* 0x002f240000300800 */
[----:B------:R-:W4:Y:S01]  /*580d0*/  LDL.LU R11, [R1+0xe0c] ;  /* 0x000e0c00010b7983 */ /* 0x000f220000300800 */
[----:B------:R0:W-:Y:S01]  /*580e0*/  STL.64 [R1+0x5330], R4 ;  /* 0x0053300401007387 */ /* 0x0001e20000100a00 */
[----:B------:R1:W-:Y:S03]  /*580f0*/  STL.64 [R1+0x5350], R6 ;  /* 0x0053500601007387 */ /* 0x0003e60000100a00 */
[----:B0-----:R-:W2:Y:S01]  /*58100*/  LDL.LU R4, [R1+0x6b0] ;  /* 0x0006b00001047983 */ /* 0x001ea20000300800 */
[----:B------:R-:W2:Y:S02]  /*58110*/  LDL.LU R5, [R1+0x6b4] ;  /* 0x0006b40001057983 */ /* 0x000ea40000300800 */
[----:B-1----:R-:W2:Y:S02]  /*58120*/  LDL.LU R6, [R1+0x6b8] ;  /* 0x0006b80001067983 */ /* 0x002ea40000300800 */
[----:B------:R-:W2:Y:S01]  /*58130*/  LDL.LU R7, [R1+0x6bc] ;  /* 0x0006bc0001077983 */ /* 0x000ea20000300800 */
[----:B---3--:R-:W-:Y:S01]  /*58140*/  HMMA.16816.F32 R12, R16, R24, R12 ;  /* 0x00000018100c723c */ /* 0x008fe2000000180c */
[----:B--2---:R-:W-:Y:S01]  /*58150*/  STL.64 [R1+0x5360], R6 ;  /* 0x0053600601007387 */ /* 0x004fe20000100a00 */
[----:B------:R0:W-:Y:S03]  /*58160*/  STL.64 [R1+0x5358], R4 ;  /* 0x0053580401007387 */ /* 0x0001e60000100a00 */
[----:B0-----:R-:W2:Y:S01]  /*58170*/  LDL R4, [R1+0xa0] ;  /* 0x0000a00001047983 */ /* 0x001ea20000100800 */
[----:B------:R-:W-:-:S05]  /*58180*/  IMAD.MOV.U32 R5, RZ, RZ, R27 ;  /* 0x000000ffff057224 */ /* 0x000fca00078e001b */
[----:B--2---:R0:W-:Y:S02]  /*58190*/  STL.64 [R1+0x5370], R4 ;  /* 0x0053700401007387 */ /* 0x0041e40000100a00 */
[----:B0-----:R-:W-:Y:S02]  /*581a0*/  IMAD.MOV.U32 R4, RZ, RZ, R26 ;  /* 0x000000ffff047224 */ /* 0x001fe400078e001a */
[----:B------:R-:W-:-:S05]  /*581b0*/  IMAD.MOV.U32 R5, RZ, RZ, R3 ;  /* 0x000000ffff057224 */ /* 0x000fca00078e0003 */
[----:B------:R0:W-:Y:S04]  /*581c0*/  STL.64 [R1+0x5388], R4 ;  /* 0x0053880401007387 */ /* 0x0001e80000100a00 */
[----:B0-----:R-:W2:Y:S01]  /*581d0*/  LDL.64 R4, [R1+0xc0] ;  /* 0x0000c00001047983 */ /* 0x001ea20000100a00 */
        /* <DEDUP_REMOVED lines=25> */
[----:B0-----:R-:W4:Y:S01]  /*58370*/  LDL.LU R10, [R1+0x53b8] ;  /* 0x0053b800010a7983 */ /* 0x001f220000300800 */
[----:B------:R-:W2:Y:S02]  /*58380*/  LDL.LU.64 R8, [R1+0x53b0] ;  /* 0x0053b00001087983 */ /* 0x000ea40000300a00 */
[----:B--2---:R-:W-:Y:S01]  /*58390*/  HMMA.16816.F32 R16, R16, R8, R20 ;  /* 0x000000081010723c */ /* 0x004fe20000001814 */
[----:B------:R-:W2:Y:S01]  /*583a0*/  LDL.LU.64 R22, [R1+0x53a8] ;  /* 0x0053a80001167983 */ /* 0x000ea20000300a00 */
[----:B------:R-:W2:Y:S02]  /*583b0*/  LDL.LU.64 R20, [R1+0x53a0] ;  /* 0x0053a00001147983 */ /* 0x000ea40000300a00 */
[----:B------:R-:W-:-:S02]  /*583c0*/  IMAD.MOV.U32 R15, RZ, RZ, R4 ;  /* 0x000000ffff0f7224 */ /* 0x000fc400078e0004 */
[----:B------:R-:W-:Y:S11]  /*583d0*/  IMAD.MOV.U32 R3, RZ, RZ, R5 ;  /* 0x000000ffff037224 */ /* 0x000ff600078e0005 */
[----:B------:R-:W-:Y:S06]  /*583e0*/  @!UPT UIADD3 URZ, URZ, URZ, URZ ;  /* 0x0000003f3f3ff290 */ /* 0x000fec000fffe03f */
[----:B------:R0:W-:Y:S01]  /*583f0*/  STL.64 [R1+0x6f0], R16 ;  /* 0x0006f01001007387 */ /* 0x0001e20000100a00 */
[----:B------:R-:W-:Y:S03]  /*58400*/  STL.64 [R1+0x6f8], R18 ;  /* 0x0006f81201007387 */ /* 0x000fe60000100a00 */
[----:B0-----:R-:W3:Y:S01]  /*58410*/  LDL.64 R16, [R1+0x90] ;  /* 0x0000900001107983 */ /* 0x001ee20000100a00 */
        /* <DEDUP_REMOVED lines=8> */
[----:B------:R-:W-:Y:S01]  /*584a0*/  STL [R1+0x52b8], R15 ;  /* 0x0052b80f01007387 */ /* 0x000fe20000100800 */
[----:B------:R-:W-:Y:S01]  /*584b0*/  STL.64 [R1+0x52b0], R12 ;  /* 0x0052b00c01007387 */ /* 0x000fe20000100a00 */
        /* <DEDUP_REMOVED lines=17> */
[----:B------:R-:W-:Y:S01]  /*585d0*/  STL.64 [R1+0x640], R4 ;  /* 0x0006400401007387 */ /* 0x000fe20000100a00 */
[----:B------:R0:W-:Y:S03]  /*585e0*/  STL.64 [R1+0x648], R6 ;  /* 0x0006480601007387 */ /* 0x0001e60000100a00 */
[----:B0-----:R-:W3:Y:S01]  /*585f0*/  LDL.LU.64 R6, [R1+0x5350] ;  /* 0x0053500001067983 */ /* 0x001ee20000300a00 */
[----:B------:R-:W2:Y:S02]  /*58600*/  LDL.64 R12, [R1+0x20] ;  /* 0x00002000010c7983 */ /* 0x000ea40000100a00 */
[----:B------:R-:W-:Y:S01]  /*58610*/  IMAD.MOV.U32 R26, RZ, RZ, R16 ;  /* 0x000000ffff1a7224 */ /* 0x000fe200078e0010 */
[----:B--2---:R3:W-:Y:S04]  /*58620*/  STL.64 [R1+0x52d0], R12 ;  /* 0x0052d00c01007387 */ /* 0x0047e80000100a00 */
[----:B------:R-:W-:Y:S02]  /*58630*/  STL [R1+0x52a8], R26 ;  /* 0x0052a81a01007387 */ /* 0x000fe40000100800 */
[----:B------:R0:W-:Y:S02]  /*58640*/  STL.64 [R1+0x52a0], R24 ;  /* 0x0052a01801007387 */ /* 0x0001e40000100a00 */
[----:B---3--:R-:W-:-:S02]  /*58650*/  IMAD.MOV.U32 R12, RZ, RZ, R7 ;  /* 0x000000ffff0c7224 */ /* 0x008fc400078e0007 */
[----:B------:R-:W-:Y:S01]  /*58660*/  IMAD.MOV.U32 R13, RZ, RZ, R6 ;  /* 0x000000ffff0d7224 */ /* 0x000fe200078e0006 */
[----:B0-----:R-:W2:Y:S01]  /*58670*/  LDL.LU R24, [R1+0x1370] ;  /* 0x0013700001187983 */ /* 0x001ea20000300800 */
[----:B------:R-:W2:Y:S02]  /*58680*/  LDL.LU R25, [R1+0x1374] ;  /* 0x0013740001197983 */ /* 0x000ea40000300800 */
[----:B------:R-:W3:Y:S02]  /*58690*/  LDL.LU R26, [R1+0x1378] ;  /* 0x00137800011a7983 */ /* 0x000ee40000300800 */
[----:B------:R-:W3:Y:S01]  /*586a0*/  LDL.LU R27, [R1+0x137c] ;  /* 0x00137c00011b7983 */ /* 0x000ee20000300800 */
[----:B------:R-:W-:Y:S01]  /*586b0*/  STL [R1+0x52f0], R14 ;  /* 0x0052f00e01007387 */ /* 0x000fe20000100800 */
        /* <DEDUP_REMOVED lines=10> */
[----:B--2---:R-:W-:Y:S01]  /*58760*/  STL.64 [R1+0x5340], R6 ;  /* 0x0053400601007387 */ /* 0x004fe20000100a00 */
[----:B------:R0:W-:Y:S02]  /*58770*/  STL.64 [R1+0x5338], R4 ;  /* 0x0053380401007387 */ /* 0x0001e40000100a00 */
[----:B------:R-:W2:Y:S01]  /*58780*/  LDL.64 R16, [R1+0x70] ;  /* 0x0000700001107983 */ /* 0x000ea20000100a00 */
[----:B0-----:R-:W3:Y:S04]  /*58790*/  LDL R4, [R1+0x80] ;  /* 0x0000800001047983 */ /* 0x001ee80000100800 */
[----:B------:R-:W3:Y:S04]  /*587a0*/  LDL R5, [R1+0x84] ;  /* 0x0000840001057983 */ /* 0x000ee80000100800 */
[----:B--2---:R0:W-:Y:S04]  /*587b0*/  STL.64 [R1+0x5348], R16 ;  /* 0x0053481001007387 */ /* 0x0041e80000100a00 */
[----:B0-----:R-:W2:Y:S01]  /*587c0*/  LDL.LU R16, [R1+0x6a0] ;  /* 0x0006a00001107983 */ /* 0x001ea20000300800 */
[----:B------:R-:W2:Y:S02]  /*587d0*/  LDL.LU R17, [R1+0x6a4] ;  /* 0x0006a40001117983 */ /* 0x000ea40000300800 */
[----:B------:R-:W2:Y:S02]  /*587e0*/  LDL.LU R18, [R1+0x6a8] ;  /* 0x0006a80001127983 */ /* 0x000ea40000300800 */
[----:B------:R-:W2:Y:S01]  /*587f0*/  LDL.LU R19, [R1+0x6ac] ;  /* 0x0006ac0001137983 */ /* 0x000ea20000300800 */
[----:B------:R-:W-:Y:S01]  /*58800*/  STL.64 [R1+0x5300], R14 ;  /* 0x0053000e01007387 */ /* 0x000fe20000100a00 */
[----:B------:R0:W-:Y:S02]  /*58810*/  STL.64 [R1+0x52f8], R12 ;  /* 0x0052f80c01007387 */ /* 0x0001e40000100a00 */
[----:B0-----:R-:W-:-:S02]  /*58820*/  IMAD.MOV.U32 R12, RZ, RZ, R2 ;  /* 0x000000ffff0c7224 */ /* 0x001fc400078e0002 */
[----:B------:R-:W-:-:S05]  /*58830*/  IMAD.MOV.U32 R13, RZ, RZ, R0 ;  /* 0x000000ffff0d7224 */ /* 0x000fca00078e0000 */
[----:B------:R0:W-:Y:S04]  /*58840*/  STL.64 [R1+0x5318], R12 ;  /* 0x0053180c01007387 */ /* 0x0001e80000100a00 */
[----:B0-----:R-:W2:Y:S01]  /*58850*/  LDL.64 R12, [R1+0x60] ;  /* 0x00006000010c7983 */ /* 0x001ea20000100a00 */
[----:B---3--:R-:W-:Y:S02]  /*58860*/  STL.64 [R1+0x52c8], R26 ;  /* 0x0052c81a01007387 */ /* 0x008fe40000100a00 */
[----:B------:R0:W-:Y:S02]  /*58870*/  STL.64 [R1+0x52c0], R24 ;  /* 0x0052c01801007387 */ /* 0x0001e40000100a00 */
        /* <DEDUP_REMOVED lines=23> */
[----:B------:R-:W-:Y:S01]  /*589f0*/  STL [R1+0x5298], R11 ;  /* 0x0052980b01007387 */ /* 0x000fe20000100800 */
[----:B------:R-:W-:Y:S02]  /*58a00*/  STL.64 [R1+0x5290], R8 ;  /* 0x0052900801007387 */ /* 0x000fe40000100a00 */
[----:B------:R-:W3:Y:S02]  /*58a10*/  LDL.LU.64 R16, [R1+0x5348] ;  /* 0x0053480001107983 */ /* 0x000ee40000300a00 */
[----:B------:R-:W-:Y:S01]  /*58a20*/  STL.64 [R1+0x630], R4 ;  /* 0x0006300401007387 */ /* 0x000fe20000100a00 */
[----:B------:R0:W-:Y:S04]  /*58a30*/  STL.64 [R1+0x638], R6 ;  /* 0x0006380601007387 */ /* 0x0001e80000100a00 */
[----:B0-----:R-:W3:Y:S01]  /*58a40*/  LDL.LU.64 R6, [R1+0x5340] ;  /* 0x0053400001067983 */ /* 0x001ee20000300a00 */
[----:B------:R-:W3:Y:S02]  /*58a50*/  LDL.LU.64 R4, [R1+0x5338] ;  /* 0x0053380001047983 */ /* 0x000ee40000300a00 */
[C---:B---3--:R-:W-:Y:S11]  /*58a60*/  HMMA.16816.F32 R4, R20.reuse, R16, R4 ;  /* 0x000000101404723c */ /* 0x048ff60000001804 */
[----:B------:R-:W-:Y:S11]  /*58a70*/  @!UPT UIADD3 URZ, URZ, URZ, URZ ;  /* 0x0000003f3f3ff290 */ /* 0x000ff6000fffe03f */
[----:B------:R-:W-:Y:S01]  /*58a80*/  @!UPT UIADD3 URZ, URZ, URZ, URZ ;  /* 0x0000003f3f3ff290 */ /* 0x000fe2000fffe03f */
[----:B------:R0:W-:Y:S01]  /*58a90*/  STL.64 [R1+0x620], R4 ;  /* 0x0006200401007387 */ /* 0x0001e20000100a00 */
[----:B------:R1:W-:Y:S03]  /*58aa0*/  STL.64 [R1+0x628], R6 ;  /* 0x0006280601007387 */ /* 0x0003e60000100a00 */
[----:B0-----:R-:W3:Y:S01]  /*58ab0*/  LDL.LU.64 R4, [R1+0x5330] ;  /* 0x0053300001047983 */ /* 0x001ee20000300a00 */
[----:B------:R-:W-:Y:S02]  /*58ac0*/  IMAD.MOV.U32 R2, RZ, RZ, R16 ;  /* 0x000000ffff027224 */ /* 0x000fe400078e0010 */
[----:B------:R-:W-:Y:S02]  /*58ad0*/  IMAD.MOV.U32 R0, RZ, RZ, R17 ;  /* 0x000000ffff007224 */ /* 0x000fe400078e0011 */
[----:B------:R-:W0:Y:S01]  /*58ae0*/  LDSM.16.MT88.4 R16, [R28+0x8280] ;  /* 0x008280001c10783b */ /* 0x000e220000004200 */
[----:B--2---:R-:W-:Y:S01]  /*58af0*/  HMMA.16816.F32 R24, R20, R12, R24 ;  /* 0x0000000c1418723c */ /* 0x004fe20000001818 */
[----:B---3--:R-:W-:-:S02]  /*58b00*/  IMAD.MOV.U32 R9, RZ, RZ, R4 ;  /* 0x000000ffff097224 */ /* 0x008fc400078e0004 */
[----:B------:R-:W-:Y:S01]  /*58b10*/  IMAD.MOV.U32 R8, RZ, RZ, R5 ;  /* 0x000000ffff087224 */ /* 0x000fe200078e0005 */
[----:B------:R-:W2:Y:S01]  /*58b20*/  LDL.LU R4, [R1+0xcf0] ;  /* 0x000cf00001047983 */ /* 0x000ea20000300800 */
[----:B------:R-:W2:Y:S02]  /*58b30*/  LDL.LU R5, [R1+0xcf4] ;  /* 0x000cf40001057983 */ /* 0x000ea40000300800 */
[----:B-1----:R-:W2:Y:S02]  /*58b40*/  LDL.LU R6, [R1+0xcf8] ;  /* 0x000cf80001067983 */ /* 0x002ea40000300800 */
[----:B------:R-:W2:Y:S01]  /*58b50*/  LDL.LU R7, [R1+0xcfc] ;  /* 0x000cfc0001077983 */ /* 0x000ea20000300800 */
[----:B0-----:R-:W-:Y:S01]  /*58b60*/  STL.64 [R1+0x5160], R18 ;  /* 0x0051601201007387 */ /* 0x001fe20000100a00 */
[----:B------:R0:W-:Y:S03]  /*58b70*/  STL.64 [R1+0x5158], R16 ;  /* 0x0051581001007387 */ /* 0x0001e60000100a00 */
[----:B0-----:R-:W3:Y:S09]  /*58b80*/  LDL R16, [R1+0x40] ;  /* 0x0000400001107983 */ /* 0x001ef20000100800 */
[----:B------:R-:W-:Y:S02]  /*58b90*/  STL.64 [R1+0xd60], R24 ;  /* 0x000d601801007387 */ /* 0x000fe40000100a00 */
[----:B------:R0:W-:Y:S02]  /*58ba0*/  STL.64 [R1+0xd68], R26 ;  /* 0x000d681a01007387 */ /* 0x0001e40000100a00 */
[----:B------:R-:W-:-:S02]  /*58bb0*/  IMAD.MOV.U32 R19, RZ, RZ, R12 ;  /* 0x000000ffff137224 */ /* 0x000fc400078e000c */
[----:B------:R-:W-:Y:S01]  /*58bc0*/  IMAD.MOV.U32 R18, RZ, RZ, R13 ;  /* 0x000000ffff127224 */ /* 0x000fe200078e000d */
[----:B0-----:R-:W2:Y:S01]  /*58bd0*/  LDL.LU.64 R26, [R1+0x5328] ;  /* 0x00532800011a7983 */ /* 0x001ea20000300a00 */
[----:B------:R-:W2:Y:S02]  /*58be0*/  LDL.LU.64 R24, [R1+0x5320] ;  /* 0x0053200001187983 */ /* 0x000ea40000300a00 */
[----:B------:R-:W2:Y:S02]  /*58bf0*/  LDL.LU.64 R12, [R1+0x5318] ;  /* 0x00531800010c7983 */ /* 0x000ea40000300a00 */
[----:B--2---:R-:W-:Y:S01]  /*58c00*/  HMMA.16816.F32 R12, R20, R12, R24 ;  /* 0x0000000c140c723c */ /* 0x004fe20000001818 */
[----:B------:R-:W2:Y:S01]  /*58c10*/  LDL.LU.64 R26, [R1+0x5310] ;  /* 0x00531000011a7983 */ /* 0x000ea20000300a00 */
[----:B------:R-:W2:Y:S11]  /*58c20*/  LDL.LU.64 R24, [R1+0x5308] ;  /* 0x0053080001187983 */ /* 0x000eb60000300a00 */
[----:B------:R-:W-:Y:S10]  /*58c30*/  @!UPT UIADD3 URZ, URZ, URZ, URZ ;  /* 0x0000003f3f3ff290 */ /* 0x000ff4000fffe03f */
[----:B------:R-:W-:Y:S01]  /*58c40*/  STL.64 [R1+0xd50], R12 ;  /* 0x000d500c01007387 */ /* 0x000fe20000100a00 */
[----:B------:R0:W-:Y:S03]  /*58c50*/  STL.64 [R1+0xd58], R14 ;  /* 0x000d580e01007387 */ /* 0x0001e60000100a00 */
[----:B0-----:R-:W3:Y:S01]  /*58c60*/  LDL.LU.64 R14, [R1+0x5300] ;  /* 0x00530000010e7983 */ /* 0x001ee20000300a00 */
[----:B------:R-:W3:Y:S02]  /*58c70*/  LDL.LU.64 R12, [R1+0x52f8] ;  /* 0x0052f800010c7983 */ /* 0x000ee40000300a00 */
[----:B------:R-:W-:-:S07]  /*58c80*/  IMAD.MOV.U32 R17, RZ, RZ, R29 ;  /* 0x000000ffff117224 */ /* 0x000fce00078e001d */
[----:B---3--:R-:W-:Y:S11]  /*58c90*/  HMMA.16816.F32 R12, R20, R16, R12 ;  /* 0x00000010140c723c */ /* 0x008ff6000000180c */
[----:B------:R-:W-:Y:S11]  /*58ca0*/  @!UPT UIADD3 URZ, URZ, URZ, URZ ;  /* 0x0000003f3f3ff290 */ /* 0x000ff6000fffe03f */
[----:B------:R-:W-:Y:S01]  /*58cb0*/  @!UPT UIADD3 URZ, URZ, URZ, URZ ;  /* 0x0000003f3f3ff290 */ /* 0x000fe2000fffe03f */
[----:B------:R-:W-:Y:S01]  /*58cc0*/  STL.64 [R1+0xd40], R12 ;  /* 0x000d400c01007387 */ /* 0x000fe20000100a00 */
[----:B------:R0:W-:Y:S03]  /*58cd0*/  STL.64 [R1+0xd48], R14 ;  /* 0x000d480e01007387 */ /* 0x0001e60000100a00 */
[----:B0-----:R-:W3:Y:S01]  /*58ce0*/  LDL.LU R14, [R1+0x52f0] ;  /* 0x0052f000010e7983 */ /* 0x001ee20000300800 */
[----:B------:R-:W2:Y:S02]  /*58cf0*/  LDL.LU.64 R12, [R1+0x52e8] ;  /* 0x0052e800010c7983 */ /* 0x000ea40000300a00 */
[----:B------:R3:W-:Y:S02]  /*58d00*/  STL.64 [R1+0x51e0], R16 ;  /* 0x0051e01001007387 */ /* 0x0007e40000100a00 */
[----:B------:R-:W-:Y:S02]  /*58d10*/  STL.64 [R1+0x5228], R18 ;  /* 0x0052281201007387 */ /* 0x000fe40000100a00 */
[----:B---3--:R-:W-:-:S02]  /*58d20*/  IMAD.MOV.U32 R16, RZ, RZ, R14 ;  /* 0x000000ffff107224 */ /* 0x008fc400078e000e */
[C---:B--2---:R-:W-:Y:S01]  /*58d30*/  HMMA.16816.F32 R12, R20.reuse, R12, R24 ;  /* 0x0000000c140c723c */ /* 0x044fe20000001818 */
[----:B------:R-:W2:Y:S01]  /*58d40*/  LDL.LU.64 R26, [R1+0x52e0] ;  /* 0x0052e000011a7983 */ /* 0x000ea20000300a00 */
[----:B------:R-:W2:Y:S11]  /*58d50*/  LDL.LU.64 R24, [R1+0x52d8] ;  /* 0x0052d80001187983 */ /* 0x000eb60000300a00 */
[----:B------:R-:W-:Y:S10]  /*58d60*/  @!UPT UIADD3 URZ, URZ, URZ, URZ ;  /* 0x0000003f3f3ff290 */ /* 0x000ff4000fffe03f */
[----:B------:R0:W-:Y:S01]  /*58d70*/  STL.64 [R1+0xd30], R12 ;  /* 0x000d300c01007387 */ /* 0x0001e20000100a00 */
[----:B------:R-:W-:Y:S03]  /*58d80*/  STL.64 [R1+0xd38], R14 ;  /* 0x000d380e01007387 */ /* 0x000fe60000100a00 */
[----:B0-----:R-:W2:Y:S02]  /*58d90*/  LDL.LU.64 R12, [R1+0x52d0] ;  /* 0x0052d000010c7983 */ /* 0x001ea40000300a00 */
[C---:B--2---:R-:W-:Y:S11]  /*58da0*/  HMMA.16816.F32 R24, R20.reuse, R12, R24 ;  /* 0x0000000c1418723c */ /* 0x044ff60000001818 */
[----:B------:R-:W-:Y:S11]  /*58db0*/  @!UPT UIADD3 URZ, URZ, URZ, URZ ;  /* 0x0000003f3f3ff290 */ /* 0x000ff6000fffe03f */
[----:B------:R-:W-:Y:S01]  /*58dc0*/  @!UPT UIADD3 URZ, URZ, URZ, URZ ;  /* 0x0000003f3f3ff290 */ /* 0x000fe2000fffe03f */
[----:B------:R-:W-:Y:S01]  /*58dd0*/  STL.64 [R1+0xd20], R24 ;  /* 0x000d201801007387 */ /* 0x000fe20000100a00 */
[----:B------:R0:W-:Y:S03]  /*58de0*/  STL.64 [R1+0xd28], R26 ;  /* 0x000d281a01007387 */ /* 0x0001e60000100a00 */
[----:B0-----:R-:W2:Y:S01]  /*58df0*/  LDL.LU.64 R26, [R1+0x52c8] ;  /* 0x0052c800011a7983 */ /* 0x001ea20000300a00 */
[----:B------:R-:W2:Y:S02]  /*58e00*/  LDL.LU.64 R24, [R1+0x52c0] ;  /* 0x0052c00001187983 */ /* 0x000ea40000300a00 */
[----:B----4-:R-:W-:Y:S02]  /*58e10*/  IMAD.MOV.U32 R17, RZ, RZ, R10 ;  /* 0x000000ffff117224 */ /* 0x010fe400078e000a */
[----:B------:R-:W-:Y:S01]  /*58e20*/  IMAD.MOV.U32 R14, RZ, RZ, R13 ;  /* 0x000000ffff0e7224 */ /* 0x000fe200078e000d */
[----:B------:R-:W3:Y:S01]  /*58e30*/  LDL.LU R15, [R1+0x52b8] ;  /* 0x0052b800010f7983 */ /* 0x000ee20000300800 */
[----:B------:R-:W4:Y:S03]  /*58e40*/  LDL.LU.64 R12, [R1+0x52b0] ;  /* 0x0052b000010c7983 */ /* 0x000f260000300a00 */
[C---:B--2---:R-:W-:Y:S01]  /*58e50*/  HMMA.16816.F32 R16, R20.reuse, R16, R24 ;  /* 0x000000101410723c */ /* 0x044fe20000001818 */
[----:B------:R-:W2:Y:S01]  /*58e60*/  LDL.LU R26, [R1+0x52a8] ;  /* 0x0052a800011a7983 */ /* 0x000ea20000300800 */
        /* <DEDUP_REMOVED lines=8> */
[----:B--2---:R-:W-:Y:S01]  /*58ef0*/  STL.64 [R1+0x5238], R18 ;  /* 0x0052381201007387 */ /* 0x004fe20000100a00 */
[----:B------:R0:W-:Y:S03]  /*58f00*/  STL.64 [R1+0x5230], R16 ;  /* 0x0052301001007387 */ /* 0x0001e60000100a00 */
[----:B0-----:R-:W2:Y:S04]  /*58f10*/  LDL.64 R16, [R1+0xa0] ;  /* 0x0000a00001107983 */ /* 0x001ea80000100a00 */
[----:B--2---:R0:W-:Y:S04]  /*58f20*/  STL.64 [R1+0x5250], R16 ;  /* 0x0052501001007387 */ /* 0x0041e80000100a00 */
[----:B0-----:R-:W2:Y:S04]  /*58f30*/  LDL.64 R16, [R1+0xb0] ;  /* 0x0000b00001107983 */ /* 0x001ea80000100a00 */
[----:B--2---:R0:W-:Y:S04]  /*58f40*/  STL.64 [R1+0x5268], R16 ;  /* 0x0052681001007387 */ /* 0x0041e80000100a00 */
[----:B0-----:R-:W2:Y:S01]  /*58f50*/  LDL.LU R16, [R1+0x1360] ;  /* 0x0013600001107983 */ /* 0x001ea20000300800 */
[----:B------:R-:W2:Y:S02]  /*58f60*/  LDL.LU R17, [R1+0x1364] ;  /* 0x0013640001117983 */ /* 0x000ea40000300800 */
[----:B------:R-:W2:Y:S02]  /*58f70*/  LDL.LU R18, [R1+0x1368] ;  /* 0x0013680001127983 */ /* 0x000ea40000300800 */
[----:B------:R-:W2:Y:S01]  /*58f80*/  LDL.LU R19, [R1+0x136c] ;  /* 0x00136c0001137983 */ /* 0x000ea20000300800 */
[C---:B------:R-:W-:Y:S08]  /*58f90*/  HMMA.16816.F32 R4, R20.reuse, R24, R4 ;  /* 0x000000181404723c */ /* 0x040ff00000001804 */
[----:B--2---:R-:W-:Y:S01]  /*58fa0*/  HMMA.16816.F32 R16, R20, R8, R16 ;  /* 0x000000081410723c */ /* 0x004fe20000001810 */
[----:B------:R-:W4:Y:S11]  /*58fb0*/  LDL.LU R8, [R1+0xce0] ;  /* 0x000ce00001087983 */ /* 0x000f360000300800 */
[----:B------:R-:W-:Y:S11]  /*58fc0*/  @!UPT UIADD3 URZ, URZ, URZ, URZ ;  /* 0x0000003f3f3ff290 */ /* 0x000ff6000fffe03f */
[----:B------:R-:W-:Y:S01]  /*58fd0*/  STL.64 [R1+0xd00], R16 ;  /* 0x000d001001007387 */ /* 0x000fe20000100a00 */
[----:B------:R-:W-:Y:S02]  /*58fe0*/  STL.64 [R1+0xd08], R18 ;  /* 0x000d081201007387 */ /* 0x000fe40000100a00 */
[----:B------:R-:W4:Y:S02]  /*58ff0*/  LDL.LU R9, [R1+0xce4] ;  /* 0x000ce40001097983 */ /* 0x000f240000300800 */
[----:B------:R-:W4:Y:S01]  /*59000*/  LDL.LU R10, [R1+0xce8] ;  /* 0x000ce800010a7983 */ /* 0x000f220000300800 */
[----:B------:R-:W4:Y:S01]  /*59010*/  LDL.LU R11, [R1+0xcec] ;  /* 0x000cec00010b7983 */ /* 0x000f220000300800 */
[----:B------:R0:W-:Y:S02]  /*59020*/  STL.64 [R1+0xcf0], R4 ;  /* 0x000cf00401007387 */ /* 0x0001e40000100a00 */
[----:B------:R1:W-:Y:S01]  /*59030*/  STL.64 [R1+0xcf8], R6 ;  /* 0x000cf80601007387 */ /* 0x0003e20000100a00 */
[----:B0-----:R-:W2:Y:S01]  /*59040*/  LDL.LU R4, [R1+0x680] ;  /* 0x0006800001047983 */ /* 0x001ea20000300800 */
[----:B------:R-:W2:Y:S02]  /*59050*/  LDL.LU R5, [R1+0x684] ;  /* 0x0006840001057983 */ /* 0x000ea40000300800 */
[----:B-1----:R-:W2:Y:S02]  /*59060*/  LDL.LU R6, [R1+0x688] ;  /* 0x0006880001067983 */ /* 0x002ea40000300800 */
[----:B------:R-:W2:Y:S01]  /*59070*/  LDL.LU R7, [R1+0x68c] ;  /* 0x00068c0001077983 */ /* 0x000ea20000300800 */
[----:B------:R0:W-:Y:S02]  /*59080*/  STL.64 [R1+0x51c8], R24 ;  /* 0x0051c81801007387 */ /* 0x0001e40000100a00 */
[----:B0-----:R-:W-:-:S02]  /*59090*/  IMAD.MOV.U32 R24, RZ, RZ, R2 ;  /* 0x000000ffff187224 */ /* 0x001fc400078e0002 */
[----:B------:R-:W-:-:S05]  /*590a0*/  IMAD.MOV.U32 R25, RZ, RZ, R0 ;  /* 0x000000ffff197224 */ /* 0x000fca00078e0000 */
[----:B------:R0:W-:Y:S04]  /*590b0*/  STL.64 [R1+0x5210], R24 ;  /* 0x0052101801007387 */ /* 0x0001e80000100a00 */
[----:B0-----:R-:W2:Y:S01]  /*590c0*/  LDL.64 R24, [R1+0x80] ;  /* 0x0000800001187983 */ /* 0x001ea20000100a00 */
[----:B------:R-:W-:Y:S03]  /*590d0*/  STL [R1+0x5248], R26 ;  /* 0x0052481a01007387 */ /* 0x000fe60000100800 */
[----:B--2---:R0:W-:Y:S04]  /*590e0*/  STL.64 [R1+0x5240], R24 ;  /* 0x0052401801007387 */ /* 0x0041e80000100a00 */
        /* <DEDUP_REMOVED lines=19> */
[----:B0-----:R-:W4:Y:S01]  /*59220*/  LDL.LU R11, [R1+0x5298] ;  /* 0x00529800010b7983 */ /* 0x001f220000300800 */
[----:B------:R-:W2:Y:S02]  /*59230*/  LDL.LU.64 R8, [R1+0x5290] ;  /* 0x0052900001087983 */ /* 0x000ea40000300a00 */
[----:B------:R-:W-:Y:S02]  /*59240*/  STL [R1+0x5220], R14 ;  /* 0x0052200e01007387 */ /* 0x000fe40000100800 */
[----:B------:R0:W-:Y:S02]  /*59250*/  STL.64 [R1+0x5218], R12 ;  /* 0x0052180c01007387 */ /* 0x0001e40000100a00 */
[----:B---3--:R-:W-:Y:S01]  /*59260*/  IMAD.MOV.U32 R16, RZ, RZ, R15 ;  /* 0x000000ffff107224 */ /* 0x008fe200078e000f */
[----:B0-----:R-:W3:Y:S01]  /*59270*/  LDL.LU R12, [R1+0x5c0] ;  /* 0x0005c000010c7983 */ /* 0x001ee20000300800 */
[----:B------:R-:W3:Y:S02]  /*59280*/  LDL.LU R13, [R1+0x5c4] ;  /* 0x0005c400010d7983 */ /* 0x000ee40000300800 */
[----:B------:R-:W3:Y:S02]  /*59290*/  LDL.LU R14, [R1+0x5c8] ;  /* 0x0005c800010e7983 */ /* 0x000ee40000300800 */
[----:B------:R-:W3:Y:S01]  /*592a0*/  LDL.LU R15, [R1+0x5cc] ;  /* 0x0005cc00010f7983 */ /* 0x000ee20000300800 */
[----:B--2---:R-:W-:Y:S01]  /*592b0*/  HMMA.16816.F32 R20, R20, R8, R4 ;  /* 0x000000081414723c */ /* 0x004fe20000001804 */
[----:B------:R-:W2:Y:S01]  /*592c0*/  LDL.LU.64 R6, [R1+0x5288] ;  /* 0x0052880001067983 */ /* 0x000ea20000300a00 */
[----:B------:R-:W2:Y:S02]  /*592d0*/  LDL.LU.64 R4, [R1+0x5280] ;  /* 0x0052800001047983 */ /* 0x000ea40000300a00 */
[----:B------:R-:W-:Y:S11]  /*592e0*/  IMAD.MOV.U32 R17, RZ, RZ, R3 ;  /* 0x000000ffff117224 */ /* 0x000ff600078e0003 */
[----:B------:R-:W-:Y:S08]  /*592f0*/  @!UPT UIADD3 URZ, URZ, URZ, URZ ;  /* 0x0000003f3f3ff290 */ /* 0x000ff0000fffe03f */
[----:B------:R0:W-:Y:S01]  /*59300*/  STL.64 [R1+0x610], R20 ;  /* 0x0006101401007387 */ /* 0x0001e20000100a00 */
[----:B------:R1:W-:Y:S03]  /*59310*/  STL.64 [R1+0x618], R22 ;  /* 0x0006181601007387 */ /* 0x0003e60000100a00 */
[----:B0-----:R-:W3:Y:S01]  /*59320*/  LDL.LU R20, [R1+0x5b0] ;  /* 0x0005b00001147983 */ /* 0x001ee20000300800 */
[----:B------:R-:W3:Y:S02]  /*59330*/  LDL.LU R21, [R1+0x5b4] ;  /* 0x0005b40001157983 */ /* 0x000ee40000300800 */
[----:B-1----:R-:W3:Y:S02]  /*59340*/  LDL.LU R22, [R1+0x5b8] ;  /* 0x0005b80001167983 */ /* 0x002ee40000300800 */
[----:B------:R-:W3:Y:S01]  /*59350*/  LDL.LU R23, [R1+0x5bc] ;  /* 0x0005bc0001177983 */ /* 0x000ee20000300800 */
        /* <DEDUP_REMOVED lines=22> */
[----:B0-----:R-:W2:Y:S01]  /*594c0*/  LDL.LU R26, [R1+0x5248] ;  /* 0x00524800011a7983 */ /* 0x001ea20000300800 */
[----:B------:R-:W3:Y:S02]  /*594d0*/  LDL.LU.64 R24, [R1+0x5240] ;  /* 0x0052400001187983 */ /* 0x000ee40000300a00 */
[----:B------:R-:W3:Y:S02]  /*594e0*/  LDL.LU.64 R18, [R1+0x5238] ;  /* 0x0052380001127983 */ /* 0x000ee40000300a00 */
[----:B------:R-:W3:Y:S01]  /*594f0*/  LDL.LU.64 R16, [R1+0x5230] ;  /* 0x0052300001107983 */ /* 0x000ee20000300a00 */
[----:B------:R-:W-:Y:S01]  /*59500*/  STL [R1+0x51f0], R10 ;  /* 0x0051f00a01007387 */ /* 0x000fe20000100800 */
[----:B------:R4:W-:Y:S02]  /*59510*/  STL.64 [R1+0x51e8], R8 ;  /* 0x0051e80801007387 */ /* 0x0009e40000100a00 */
[----:B----4-:R-:W-:-:S02]  /*59520*/  IMAD.MOV.U32 R9, RZ, RZ, R11 ;  /* 0x000000ffff097224 */ /* 0x010fc400078e000b */
[----:B--2---:R-:W-:-:S07]  /*59530*/  IMAD.MOV.U32 R8, RZ, RZ, R26 ;  /* 0x000000ffff087224 */ /* 0x004fce00078e001a */
[C---:B---3--:R-:W-:Y:S01]  /*59540*/  HMMA.16816.F32 R8, R4.reuse, R8, R16 ;  /* 0x000000080408723c */ /* 0x048fe20000001810 */
[----:B------:R-:W2:Y:S11]  /*59550*/  LDL.LU.64 R18, [R1+0x5228] ;  /* 0x0052280001127983 */ /* 0x000eb60000300a00 */
[----:B------:R-:W-:Y:S11]  /*59560*/  @!UPT UIADD3 URZ, URZ, URZ, URZ ;  /* 0x0000003f3f3ff290 */ /* 0x000ff6000fffe03f */
[----:B------:R0:W-:Y:S01]  /*59570*/  STL.64 [R1+0x4e0], R8 ;  /* 0x0004e00801007387 */ /* 0x0001e20000100a00 */
[----:B------:R1:W-:Y:S03]  /*59580*/  STL.64 [R1+0x4e8], R10 ;  /* 0x0004e80a01007387 */ /* 0x0003e60000100a00 */
[----:B0-----:R-:W3:Y:S01]  /*59590*/  LDL.LU R8, [R1+0xcb0] ;  /* 0x000cb00001087983 */ /* 0x001ee20000300800 */
[----:B------:R-:W3:Y:S02]  /*595a0*/  LDL.LU R9, [R1+0xcb4] ;  /* 0x000cb40001097983 */ /* 0x000ee40000300800 */
[----:B-1----:R-:W4:Y:S02]  /*595b0*/  LDL.LU R10, [R1+0xcb8] ;  /* 0x000cb800010a7983 */ /* 0x002f240000300800 */
[----:B------:R-:W4:Y:S01]  /*595c0*/  LDL.LU R11, [R1+0xcbc] ;  /* 0x000cbc00010b7983 */ /* 0x000f220000300800 */
[----:B------:R-:W-:Y:S01]  /*595d0*/  HMMA.16816.F32 R12, R4, R24, R12 ;  /* 0x00000018040c723c */ /* 0x000fe2000000180c */
[----:B----4-:R-:W-:Y:S01]  /*595e0*/  STL.64 [R1+0x5200], R10 ;  /* 0x0052000a01007387 */ /* 0x010fe20000100a00 */
[----:B---3--:R2:W-:Y:S02]  /*595f0*/  STL.64 [R1+0x51f8], R8 ;  /* 0x0051f80801007387 */ /* 0x0085e40000100a00 */
[----:B------:R-:W3:Y:S02]  /*59600*/  LDL.64 R16, [R1+0x50] ;  /* 0x0000500001107983 */ /* 0x000ee40000100a00 */
[----:B------:R-:W-:-:S02]  /*59610*/  IMAD.MOV.U32 R29, RZ, RZ, R24 ;  /* 0x000000ffff1d7224 */ /* 0x000fc400078e0018 */
[----:B--2---:R-:W-:Y:S02]  /*59620*/  IMAD.MOV.U32 R9, RZ, RZ, R18 ;  /* 0x000000ffff097224 */ /* 0x004fe400078e0012 */
[----:B------:R-:W-:Y:S01]  /*59630*/  IMAD.MOV.U32 R8, RZ, RZ, R19 ;  /* 0x000000ffff087224 */ /* 0x000fe200078e0013 */
[----:B---3--:R0:W-:Y:S04]  /*59640*/  STL.64 [R1+0x5208], R16 ;  /* 0x0052081001007387 */ /* 0x0081e80000100a00 */
[----:B0-----:R-:W2:Y:S01]  /*59650*/  LDL.LU R16, [R1+0xcc0] ;  /* 0x000cc00001107983 */ /* 0x001ea20000300800 */
[----:B------:R-:W2:Y:S02]  /*59660*/  LDL.LU R17, [R1+0xcc4] ;  /* 0x000cc40001117983 */ /* 0x000ea40000300800 */
[----:B------:R-:W2:Y:S02]  /*59670*/  LDL.LU R18, [R1+0xcc8] ;  /* 0x000cc80001127983 */ /* 0x000ea40000300800 */
[----:B------:R-:W2:Y:S03]  /*59680*/  LDL.LU R19, [R1+0xccc] ;  /* 0x000ccc0001137983 */ /* 0x000ea60000300800 */
[----:B------:R-:W-:Y:S01]  /*59690*/  STL.64 [R1+0x4d0], R12 ;  /* 0x0004d00c01007387 */ /* 0x000fe20000100a00 */
[----:B------:R0:W-:Y:S03]  /*596a0*/  STL.64 [R1+0x4d8], R14 ;  /* 0x0004d80e01007387 */ /* 0x0001e60000100a00 */
[----:B0-----:R-:W3:Y:S01]  /*596b0*/  LDL.LU R14, [R1+0x5220] ;  /* 0x00522000010e7983 */ /* 0x001ee20000300800 */
[----:B------:R-:W4:Y:S02]  /*596c0*/  LDL.LU.64 R12, [R1+0x5218] ;  /* 0x00521800010c7983 */ /* 0x000f240000300a00 */
[----:B------:R-:W-:-:S02]  /*596d0*/  IMAD.MOV.U32 R15, RZ, RZ, R25 ;  /* 0x000000ffff0f7224 */ /* 0x000fc400078e0019 */
[----:B------:R-:W2:Y:S02]  /*596e0*/  LDL.LU.64 R24, [R1+0x5210] ;  /* 0x0052100001187983 */ /* 0x000ea40000300a00 */
[C---:B--2---:R-:W-:Y:S02]  /*596f0*/  HMMA.16816.F32 R24, R4.reuse, R24, R20 ;  /* 0x000000180418723c */ /* 0x044fe40000001814 */
[----:B------:R-:W0:Y:S04]  /*59700*/  LDSM.16.MT88.4 R20, [R28+0x8300] ;  /* 0x008300001c14783b */ /* 0x000e280000004200 */
[----:B0-----:R-:W-:Y:S11]  /*59710*/  STL.64 [R1+0x5000], R22 ;  /* 0x0050001601007387 */ /* 0x001ff60000100a00 */
[----:B------:R-:W-:Y:S06]  /*59720*/  @!UPT UIADD3 URZ, URZ, URZ, URZ ;  /* 0x0000003f3f3ff290 */ /* 0x000fec000fffe03f */
[----:B------:R-:W-:Y:S02]  /*59730*/  STL.64 [R1+0x4c0], R24 ;  /* 0x0004c01801007387 */ /* 0x000fe40000100a00 */
        /* <DEDUP_REMOVED lines=18> */
[----:B0-----:R-:W2:Y:S01]  /*59860*/  LDL.64 R20, [R1+0x10] ;  /* 0x0000100001147983 */ /* 0x001ea20000100a00 */
[----:B------:R-:W-:Y:S03]  /*59870*/  HMMA.16816.F32 R8, R4, R8, R16 ;  /* 0x000000080408723c */ /* 0x000fe60000001810 */
[----:B--2---:R0:W-:Y:S04]  /*59880*/  STL.64 [R1+0x51a8], R20 ;  /* 0x0051a81401007387 */ /* 0x0041e80000100a00 */
[----:B0-----:R-:W2:Y:S01]  /*59890*/  LDL R20, [R1+0x20] ;  /* 0x0000200001147983 */ /* 0x001ea20000100800 */
[----:B---3--:R-:W-:-:S05]  /*598a0*/  IMAD.MOV.U32 R21, RZ, RZ, R14 ;  /* 0x000000ffff157224 */ /* 0x008fca00078e000e */
[----:B--2---:R0:W-:Y:S04]  /*598b0*/  STL.64 [R1+0x51c0], R20 ;  /* 0x0051c01401007387 */ /* 0x0041e80000100a00 */
[----:B0-----:R-:W2:Y:S01]  /*598c0*/  LDL.64 R20, [R1+0x30] ;  /* 0x0000300001147983 */ /* 0x001ea20000100a00 */
[----:B------:R-:W3:Y:S05]  /*598d0*/  LDL.LU.64 R16, [R1+0x5208] ;  /* 0x0052080001107983 */ /* 0x000eea0000300a00 */
[----:B------:R-:W-:Y:S02]  /*598e0*/  STL.64 [R1+0xcc0], R8 ;  /* 0x000cc00801007387 */ /* 0x000fe40000100a00 */
[----:B------:R0:W-:Y:S02]  /*598f0*/  STL.64 [R1+0xcc8], R10 ;  /* 0x000cc80a01007387 */ /* 0x0001e40000100a00 */
[----:B0-----:R-:W3:Y:S01]  /*59900*/  LDL.LU.64 R10, [R1+0x5200] ;  /* 0x00520000010a7983 */ /* 0x001ee20000300a00 */
[----:B------:R-:W3:Y:S02]  /*59910*/  LDL.LU.64 R8, [R1+0x51f8] ;  /* 0x0051f80001087983 */ /* 0x000ee40000300a00 */
[C---:B---3--:R-:W-:Y:S11]  /*59920*/  HMMA.16816.F32 R8, R4.reuse, R16, R8 ;  /* 0x000000100408723c */ /* 0x048ff60000001808 */
[----:B------:R-:W-:Y:S11]  /*59930*/  @!UPT UIADD3 URZ, URZ, URZ, URZ ;  /* 0x0000003f3f3ff290 */ /* 0x000ff6000fffe03f */
[----:B------:R-:W-:Y:S01]  /*59940*/  @!UPT UIADD3 URZ, URZ, URZ, URZ ;  /* 0x0000003f3f3ff290 */ /* 0x000fe2000fffe03f */
[----:B------:R-:W-:Y:S01]  /*59950*/  STL.64 [R1+0xcb0], R8 ;  /* 0x000cb00801007387 */ /* 0x000fe20000100a00 */
[----:B------:R0:W-:Y:S03]  /*59960*/  STL.64 [R1+0xcb8], R10 ;  /* 0x000cb80a01007387 */ /* 0x0001e60000100a00 */
[----:B0-----:R-:W3:Y:S01]  /*59970*/  LDL.LU R10, [R1+0x51f0] ;  /* 0x0051f000010a7983 */ /* 0x001ee20000300800 */
[----:B------:R-:W2:Y:S02]  /*59980*/  LDL.LU.64 R8, [R1+0x51e8] ;  /* 0x0051e80001087983 */ /* 0x000ea40000300a00 */
[----:B------:R-:W-:Y:S02]  /*59990*/  IMAD.MOV.U32 R11, RZ, RZ, R17 ;  /* 0x000000ffff0b7224 */ /* 0x000fe400078e0011 */
[----:B------:R-:W-:Y:S02]  /*599a0*/  IMAD.MOV.U32 R14, RZ, RZ, R16 ;  /* 0x000000ffff0e7224 */ /* 0x000fe400078e0010 */
[----:B------:R-:W4:Y:S01]  /*599b0*/  LDL.LU.64 R16, [R1+0x51e0] ;  /* 0x0051e00001107983 */ /* 0x000f220000300a00 */
[----:B------:R-:W-:Y:S03]  /*599c0*/  STL [R1+0x50d0], R11 ;  /* 0x0050d00b01007387 */ /* 0x000fe60000100800 */
[----:B---3--:R-:W-:Y:S01]  /*599d0*/  STL [R1+0x51a0], R10 ;  /* 0x0051a00a01007387 */ /* 0x008fe20000100800 */
        /* <DEDUP_REMOVED lines=11> */
[----:B------:R-:W2:Y:S01]  /*59a90*/  LDL.LU R11, [R1+0xc8c] ;  /* 0x000c8c00010b7983 */ /* 0x000ea20000300800 */
[----:B------:R-:W-:Y:S01]  /*59aa0*/  STL [R1+0x50cc], R14 ;  /* 0x0050cc0e01007387 */ /* 0x000fe20000100800 */
[----:B------:R-:W3:Y:S02]  /*59ab0*/  LDL.LU.64 R26, [R1+0x51d8] ;  /* 0x0051d800011a7983 */ /* 0x000ee40000300a00 */
[----:B------:R-:W3:Y:S09]  /*59ac0*/  LDL.LU.64 R24, [R1+0x51d0] ;  /* 0x0051d00001187983 */ /* 0x000ef20000300a00 */
[----:B------:R0:W-:Y:S01]  /*59ad0*/  STL.64 [R1+0xca0], R16 ;  /* 0x000ca01001007387 */ /* 0x0001e20000100a00 */
[----:B------:R1:W-:Y:S04]  /*59ae0*/  STL.64 [R1+0xca8], R18 ;  /* 0x000ca81201007387 */ /* 0x0003e80000100a00 */
[----:B0-----:R-:W4:Y:S01]  /*59af0*/  LDL.LU R16, [R1+0xc50] ;  /* 0x000c500001107983 */ /* 0x001f220000300800 */
[----:B------:R-:W4:Y:S02]  /*59b00*/  LDL.LU R17, [R1+0xc54] ;  /* 0x000c540001117983 */ /* 0x000f240000300800 */
[----:B-1----:R-:W2:Y:S02]  /*59b10*/  LDL.LU R18, [R1+0xc58] ;  /* 0x000c580001127983 */ /* 0x002ea40000300800 */
[----:B------:R-:W2:Y:S01]  /*59b20*/  LDL.LU R19, [R1+0xc5c] ;  /* 0x000c5c0001137983 */ /* 0x000ea20000300800 */
[C---:B---3--:R-:W-:Y:S01]  /*59b30*/  HMMA.16816.F32 R24, R4.reuse, R20, R24 ;  /* 0x000000140418723c */ /* 0x048fe20000001818 */
[----:B--2---:R-:W-:Y:S01]  /*59b40*/  STL.64 [R1+0x5180], R18 ;  /* 0x0051801201007387 */ /* 0x004fe20000100a00 */
[----:B----4-:R0:W-:Y:S03]  /*59b50*/  STL.64 [R1+0x5178], R16 ;  /* 0x0051781001007387 */ /* 0x0101e60000100a00 */
[----:B0-----:R-:W2:Y:S11]  /*59b60*/  LDL.64 R16, [R1] ;  /* 0x0000000001107983 */ /* 0x001eb60000100a00 */
[----:B------:R-:W-:Y:S07]  /*59b70*/  @!UPT UIADD3 URZ, URZ, URZ, URZ ;  /* 0x0000003f3f3ff290 */ /* 0x000fee000fffe03f */
[----:B------:R0:W-:Y:S02]  /*59b80*/  STL.64 [R1+0xc90], R24 ;  /* 0x000c901801007387 */ /* 0x0001e40000100a00 */
[----:B------:R1:W-:Y:S01]  /*59b90*/  STL.64 [R1+0xc98], R26 ;  /* 0x000c981a01007387 */ /* 0x0003e20000100a00 */
[----:B0-----:R-:W3:Y:S01]  /*59ba0*/  LDL.LU.64 R24, [R1+0x51c8] ;  /* 0x0051c80001187983 */ /* 0x001ee20000300a00 */
[----:B-1----:R-:W-:Y:S02]  /*59bb0*/  IMAD.MOV.U32 R27, RZ, RZ, R20 ;  /* 0x000000ffff1b7224 */ /* 0x002fe400078e0014 */
[----:B------:R-:W-:Y:S02]  /*59bc0*/  IMAD.MOV.U32 R26, RZ, RZ, R21 ;  /* 0x000000ffff1a7224 */ /* 0x000fe400078e0015 */
[----:B------:R-:W4:Y:S02]  /*59bd0*/  LDL.LU.64 R20, [R1+0x51c0] ;  /* 0x0051c00001147983 */ /* 0x000f240000300a00 */
        /* <DEDUP_REMOVED lines=8> */
[----:B------:R-:W-:Y:S11]  /*59c60*/  IMAD.MOV.U32 R14, RZ, RZ, R21 ;  /* 0x000000ffff0e7224 */ /* 0x000ff600078e0015 */
[----:B------:R-:W-:Y:S11]  /*59c70*/  @!UPT UIADD3 URZ, URZ, URZ, URZ ;  /* 0x0000003f3f3ff290 */ /* 0x000ff6000fffe03f */
[----:B------:R-:W-:Y:S01]  /*59c80*/  STL.64 [R1+0xc70], R8 ;  /* 0x000c700801007387 */ /* 0x000fe20000100a00 */
[----:B------:R0:W-:Y:S03]  /*59c90*/  STL.64 [R1+0xc78], R10 ;  /* 0x000c780a01007387 */ /* 0x0001e60000100a00 */
[----:B0-----:R-:W4:Y:S01]  /*59ca0*/  LDL.LU R10, [R1+0x51a0] ;  /* 0x0051a000010a7983 */ /* 0x001f220000300800 */
[----:B------:R-:W2:Y:S02]  /*59cb0*/  LDL.LU.64 R8, [R1+0x5198] ;  /* 0x0051980001087983 */ /* 0x000ea40000300a00 */
[----:B------:R-:W-:Y:S02]  /*59cc0*/  IMAD.MOV.U32 R11, RZ, RZ, R20 ;  /* 0x000000ffff0b7224 */ /* 0x000fe400078e0014 */
[----:B------:R-:W2:Y:S01]  /*59cd0*/  LDL.LU.64 R22, [R1+0x5190] ;  /* 0x0051900001167983 */ /* 0x000ea20000300a00 */
[----:B------:R-:W2:Y:S02]  /*59ce0*/  LDL.LU.64 R20, [R1+0x5188] ;  /* 0x0051880001147983 */ /* 0x000ea40000300a00 */
[----:B------:R-:W-:Y:S01]  /*59cf0*/  STL [R1+0x5170], R11 ;  /* 0x0051700b01007387 */ /* 0x000fe20000100800 */
[----:B--2---:R-:W-:Y:S01]  /*59d00*/  HMMA.16816.F32 R20, R4, R16, R20 ;  /* 0x000000100414723c */ /* 0x004fe20000001814 */
[----:B------:R-:W-:Y:S11]  /*59d10*/  STL.64 [R1+0x5168], R8 ;  /* 0x0051680801007387 */ /* 0x000ff60000100a00 */
[----:B------:R-:W-:Y:S11]  /*59d20*/  @!UPT UIADD3 URZ, URZ, URZ, URZ ;  /* 0x0000003f3f3ff290 */ /* 0x000ff6000fffe03f */
[----:B------:R0:W-:Y:S01]  /*59d30*/  STL.64 [R1+0xc60], R20 ;  /* 0x000c601401007387 */ /* 0x0001e20000100a00 */
[----:B------:R-:W-:Y:S02]  /*59d40*/  STL.64 [R1+0xc68], R22 ;  /* 0x000c681601007387 */ /* 0x000fe40000100a00 */
[----:B------:R-:W3:Y:S02]  /*59d50*/  LDL.LU.64 R18, [R1+0x5180] ;  /* 0x0051800001127983 */ /* 0x000ee40000300a00 */
[----:B0-----:R-:W-:Y:S02]  /*59d60*/  IMAD.MOV.U32 R21, RZ, RZ, R16 ;  /* 0x000000ffff157224 */ /* 0x001fe400078e0010 */
[----:B------:R-:W-:Y:S02]  /*59d70*/  IMAD.MOV.U32 R20, RZ, RZ, R17 ;  /* 0x000000ffff147224 */ /* 0x000fe400078e0011 */
[----:B------:R-:W3:Y:S03]  /*59d80*/  LDL.LU.64 R16, [R1+0x5178] ;  /* 0x0051780001107983 */ /* 0x000ee60000300a00 */
[----:B------:R0:W-:Y:S02]  /*59d90*/  STL.64 [R1+0x50d8], R20 ;  /* 0x0050d81401007387 */ /* 0x0001e40000100a00 */
        /* <DEDUP_REMOVED lines=8> */
[----:B------:R0:W-:Y:S04]  /*59e20*/  STL.64 [R1+0x50f8], R20 ;  /* 0x0050f81401007387 */ /* 0x0001e80000100a00 */
[----:B0-----:R-:W2:Y:S04]  /*59e30*/  LDL.64 R20, [R1+0x90] ;  /* 0x0000900001147983 */ /* 0x001ea80000100a00 */
[----:B--2---:R4:W-:Y:S02]  /*59e40*/  STL.64 [R1+0x5110], R20 ;  /* 0x0051101401007387 */ /* 0x0049e40000100a00 */
[----:B----4-:R-:W-:-:S02]  /*59e50*/  IMAD.MOV.U32 R20, RZ, RZ, R10 ;  /* 0x000000ffff147224 */ /* 0x010fc400078e000a */
[----:B---3--:R-:W-:Y:S01]  /*59e60*/  HMMA.16816.F32 R8, R4, R24, R16 ;  /* 0x000000180408723c */ /* 0x008fe20000001810 */
[----:B------:R-:W-:-:S05]  /*59e70*/  IMAD.MOV.U32 R21, RZ, RZ, R3 ;  /* 0x000000ffff157224 */ /* 0x000fca00078e0003 */
[----:B------:R0:W-:Y:S02]  /*59e80*/  STL.64 [R1+0x5128], R20 ;  /* 0x0051281401007387 */ /* 0x0001e40000100a00 */
[----:B0-----:R-:W-:Y:S02]  /*59e90*/  IMAD.MOV.U32 R20, RZ, RZ, R2 ;  /* 0x000000ffff147224 */ /* 0x001fe400078e0002 */
[----:B------:R-:W-:-:S05]  /*59ea0*/  IMAD.MOV.U32 R21, RZ, RZ, R0 ;  /* 0x000000ffff157224 */ /* 0x000fca00078e0000 */
[----:B------:R0:W-:Y:S04]  /*59eb0*/  STL.64 [R1+0x5140], R20 ;  /* 0x0051401401007387 */ /* 0x0001e80000100a00 */
[----:B0-----:R-:W2:Y:S01]  /*59ec0*/  LDL.64 R20, [R1+0xc0] ;  /* 0x0000c00001147983 */ /* 0x001ea20000100a00 */
[----:B------:R-:W3:Y:S03]  /*59ed0*/  LDL.LU R16, [R1+0x5a0] ;  /* 0x0005a00001107983 */ /* 0x000ee60000300800 */
[----:B------:R0:W-:Y:S02]  /*59ee0*/  STL.64 [R1+0xc50], R8 ;  /* 0x000c500801007387 */ /* 0x0001e40000100a00 */
[----:B------:R1:W-:Y:S01]  /*59ef0*/  STL.64 [R1+0xc58], R10 ;  /* 0x000c580a01007387 */ /* 0x0003e20000100a00 */
[----:B------:R-:W3:Y:S01]  /*59f00*/  LDL.LU R17, [R1+0x5a4] ;  /* 0x0005a40001117983 */ /* 0x000ee20000300800 */
[----:B------:R-:W3:Y:S02]  /*59f10*/  LDL.LU R18, [R1+0x5a8] ;  /* 0x0005a80001127983 */ /* 0x000ee40000300800 */
[----:B------:R-:W3:Y:S01]  /*59f20*/  LDL.LU R19, [R1+0x5ac] ;  /* 0x0005ac0001137983 */ /* 0x000ee20000300800 */
        /* <DEDUP_REMOVED lines=38> */
[----:B------:R-:W3:Y:S02]  /*5a190*/  LDL.LU.64 R8, [R1+0x5168] ;  /* 0x0051680001087983 */ /* 0x000ee40000300a00 */
[----:B---3--:R-:W-:Y:S01]  /*5a1a0*/  HMMA.16816.F32 R4, R4, R8, R16 ;  /* 0x000000080404723c */ /* 0x008fe20000001810 */
        /* <DEDUP_REMOVED lines=42> */
[----:B------:R-:W2:Y:S11]  /*5a450*/  LDL.LU.64 R26, [R1+0x50f0] ;  /* 0x0050f000011a7983 */ /* 0x000eb60000300a00 */
[----:B------:R-:W-:Y:S09]  /*5a460*/  @!UPT UIADD3 URZ, URZ, URZ, URZ ;  /* 0x0000003f3f3ff290 */ /* 0x000ff2000fffe03f */
[----:B------:R-:W-:Y:S01]  /*5a470*/  STL.64 [R1+0x3e0], R20 ;  /* 0x0003e01401007387 */ /* 0x000fe20000100a00 */
[----:B------:R0:W-:Y:S03]  /*5a480*/  STL.64 [R1+0x3e8], R22 ;  /* 0x0003e81601007387 */ /* 0x0001e60000100a00 */
[----:B0-----:R-:W2:Y:S01]  /*5a490*/  LDL.LU.64 R22, [R1+0x50e8] ;  /* 0x0050e80001167983 */ /* 0x001ea20000300a00 */
[----:B------:R-:W2:Y:S02]  /*5a4a0*/  LDL.LU.64 R20, [R1+0x50e0] ;  /* 0x0050e00001147983 */ /* 0x000ea40000300a00 */
[----:B---3--:R-:W-:Y:S02]  /*5a4b0*/  IMAD.MOV.U32 R29, RZ, RZ, R4 ;  /* 0x000000ffff1d7224 */ /* 0x008fe400078e0004 */
[----:B------:R-:W-:Y:S01]  /*5a4c0*/  IMAD.MOV.U32 R15, RZ, RZ, R5 ;  /* 0x000000ffff0f7224 */ /* 0x000fe200078e0005 */
[----:B--2---:R-:W-:Y:S01]  /*5a4d0*/  HMMA.16816.F32 R20, R16, R4, R20 ;  /* 0x000000041014723c */ /* 0x004fe20000001814 */
[----:B------:R-:W0:Y:S11]  /*5a4e0*/  LDSM.16.MT88.4 R4, [R28+0x8380] ;  /* 0x008380001c04783b */ /* 0x000e360000004200 */
[----:B------:R-:W-:Y:S11]  /*5a4f0*/  @!UPT UIADD3 URZ, URZ, URZ, URZ ;  /* 0x0000003f3f3ff290 */ /* 0x000ff6000fffe03f */
[----:B------:R1:W-:Y:S01]  /*5a500*/  STL.64 [R1+0x3d0], R20 ;  /* 0x0003d01401007387 */ /* 0x0003e20000100a00 */
[----:B------:R-:W-:Y:S03]  /*5a510*/  STL.64 [R1+0x3d8], R22 ;  /* 0x0003d81601007387 */ /* 0x000fe60000100a00 */
[----:B-1----:R-:W2:Y:S01]  /*5a520*/  LDL.LU.64 R20, [R1+0x50d8] ;  /* 0x0050d80001147983 */ /* 0x002ea20000300a00 */
[----:B------:R-:W-:Y:S02]  /*5a530*/  STL [R1+0x50c8], R15 ;  /* 0x0050c80f01007387 */ /* 0x000fe40000100800 */
[----:B------:R-:W-:Y:S01]  /*5a540*/  STL.64 [R1+0x50c0], R12 ;  /* 0x0050c00c01007387 */ /* 0x000fe20000100a00 */
[----:B0-----:R-:W-:Y:S01]  /*5a550*/  STL.64 [R1+0x4ef0], R6 ;  /* 0x004ef00601007387 */ /* 0x001fe20000100a00 */
[----:B------:R0:W-:Y:S03]  /*5a560*/  STL.64 [R1+0x4ee8], R4 ;  /* 0x004ee80401007387 */ /* 0x0001e60000100a00 */
[----:B0-----:R-:W3:Y:S01]  /*5a570*/  LDL.LU R4, [R1+0x380] ;  /* 0x0003800001047983 */ /* 0x001ee20000300800 */
[----:B------:R-:W3:Y:S02]  /*5a580*/  LDL.LU R5, [R1+0x384] ;  /* 0x0003840001057983 */ /* 0x000ee40000300800 */
[----:B------:R-:W3:Y:S02]  /*5a590*/  LDL.LU R6, [R1+0x388] ;  /* 0x0003880001067983 */ /* 0x000ee40000300800 */
[----:B------:R-:W3:Y:S02]  /*5a5a0*/  LDL.LU R7, [R1+0x38c] ;  /* 0x00038c0001077983 */ /* 0x000ee40000300800 */
[----:B--2---:R-:W-:-:S02]  /*5a5b0*/  IMAD.MOV.U32 R24, RZ, RZ, R21 ;  /* 0x000000ffff187224 */ /* 0x004fc400078e0015 */
[----:B------:R-:W-:-:S05]  /*5a5c0*/  IMAD.MOV.U32 R25, RZ, RZ, R20 ;  /* 0x000000ffff197224 */ /* 0x000fca00078e0014 */
[----:B------:R4:W-:Y:S01]  /*5a5d0*/  STL.64 [R1+0x5040], R24 ;  /* 0x0050401801007387 */ /* 0x0009e20000100a00 */
[----:B------:R-:W2:Y:S02]  /*5a5e0*/  LDL.LU R20, [R1+0x3a0] ;  /* 0x0003a00001147983 */ /* 0x000ea40000300800 */
[----:B------:R-:W2:Y:S02]  /*5a5f0*/  LDL.LU R21, [R1+0x3a4] ;  /* 0x0003a40001157983 */ /* 0x000ea40000300800 */
[----:B------:R-:W2:Y:S01]  /*5a600*/  LDL.LU R22, [R1+0x3a8] ;  /* 0x0003a80001167983 */ /* 0x000ea20000300800 */
[----:B------:R-:W2:Y:S01]  /*5a610*/  LDL.LU R23, [R1+0x3ac] ;  /* 0x0003ac0001177983 */ /* 0x000ea20000300800 */
[----:B----4-:R-:W-:Y:S02]  /*5a620*/  IMAD.MOV.U32 R24, RZ, RZ, R11 ;  /* 0x000000ffff187224 */ /* 0x010fe400078e000b */
[----:B------:R-:W-:Y:S01]  /*5a630*/  IMAD.MOV.U32 R25, RZ, RZ, R14 ;  /* 0x000000ffff197224 */ /* 0x000fe200078e000e */
[----:B------:R-:W4:Y:S01]  /*5a640*/  LDL.LU R11, [R1+0x50d0] ;  /* 0x0050d000010b7983 */ /* 0x000f220000300800 */
[----:B------:R-:W3:Y:S03]  /*5a650*/  LDL.LU R14, [R1+0x50cc] ;  /* 0x0050cc00010e7983 */ /* 0x000ee60000300800 */
        /* <DEDUP_REMOVED lines=8> */
[----:B--2---:R0:W-:Y:S01]  /*5a6e0*/  STL.64 [R1+0x5070], R24 ;  /* 0x0050701801007387 */ /* 0x0041e20000100a00 */
[----:B------:R-:W-:Y:S02]  /*5a6f0*/  STL.64 [R1+0x5020], R22 ;  /* 0x0050201601007387 */ /* 0x000fe40000100a00 */
[----:B------:R1:W-:Y:S02]  /*5a700*/  STL.64 [R1+0x5018], R20 ;  /* 0x0050181401007387 */ /* 0x0003e40000100a00 */
[----:B0-----:R-:W-:-:S02]  /*5a710*/  IMAD.MOV.U32 R24, RZ, RZ, R27 ;  /* 0x000000ffff187224 */ /* 0x001fc400078e001b */
[----:B------:R-:W-:Y:S01]  /*5a720*/  IMAD.MOV.U32 R25, RZ, RZ, R26 ;  /* 0x000000ffff197224 */ /* 0x000fe200078e001a */
[----:B-1----:R-:W2:Y:S01]  /*5a730*/  LDL.LU R20, [R1+0xb40] ;  /* 0x000b400001147983 */ /* 0x002ea20000300800 */
[----:B------:R-:W2:Y:S02]  /*5a740*/  LDL.LU R21, [R1+0xb44] ;  /* 0x000b440001157983 */ /* 0x000ea40000300800 */
[----:B------:R-:W2:Y:S02]  /*5a750*/  LDL.LU R22, [R1+0xb48] ;  /* 0x000b480001167983 */ /* 0x000ea40000300800 */
[----:B------:R-:W2:Y:S01]  /*5a760*/  LDL.LU R23, [R1+0xb4c] ;  /* 0x000b4c0001177983 */ /* 0x000ea20000300800 */
[----:B------:R0:W-:Y:S04]  /*5a770*/  STL.64 [R1+0x5088], R24 ;  /* 0x0050881801007387 */ /* 0x0001e80000100a00 */
        /* <DEDUP_REMOVED lines=8> */
[----:B------:R-:W4:Y:S01]  /*5a800*/  LDL.LU R12, [R1+0x1240] ;  /* 0x00124000010c7983 */ /* 0x000f220000300800 */
[----:B---3--:R-:W-:-:S02]  /*5a810*/  IMAD.MOV.U32 R24, RZ, RZ, R14 ;  /* 0x000000ffff187224 */ /* 0x008fc400078e000e */
[----:B------:R-:W3:Y:S02]  /*5a820*/  LDL.LU R13, [R1+0x1244] ;  /* 0x00124400010d7983 */ /* 0x000ee40000300800 */
[----:B------:R-:W3:Y:S01]  /*5a830*/  LDL.LU R14, [R1+0x1248] ;  /* 0x00124800010e7983 */ /* 0x000ee20000300800 */
[----:B------:R-:W3:Y:S01]  /*5a840*/  LDL.LU R15, [R1+0x124c] ;  /* 0x00124c00010f7983 */ /* 0x000ee20000300800 */
[----:B------:R-:W3:Y:S03]  /*5a850*/  LDL.64 R8, [R1+0x60] ;  /* 0x0000600001087983 */ /* 0x000ee60000100a00 */
        /* <DEDUP_REMOVED lines=24> */
[----:B----4-:R-:W-:Y:S01]  /*5a9e0*/  IMAD.MOV.U32 R25, RZ, RZ, R11 ;  /* 0x000000ffff197224 */ /* 0x010fe200078e000b */
[----:B---3--:R-:W-:Y:S01]  /*5a9f0*/  HMMA.16816.F32 R12, R16, R8, R12 ;  /* 0x00000008100c723c */ /* 0x008fe2000000180c */
[----:B--2---:R-:W-:Y:S01]  /*5aa00*/  STL.64 [R1+0x50b0], R22 ;  /* 0x0050b01601007387 */ /* 0x004fe20000100a00 */
[----:B------:R0:W-:Y:S03]  /*5aa10*/  STL.64 [R1+0x50a8], R20 ;  /* 0x0050a81401007387 */ /* 0x0001e60000100a00 */
[----:B0-----:R-:W2:Y:S01]  /*5aa20*/  LDL.LU R20, [R1+0x1230] ;  /* 0x0012300001147983 */ /* 0x001ea20000300800 */
[----:B------:R-:W2:Y:S02]  /*5aa30*/  LDL.LU R21, [R1+0x1234] ;  /* 0x0012340001157983 */ /* 0x000ea40000300800 */
[----:B------:R-:W2:Y:S02]  /*5aa40*/  LDL.LU R22, [R1+0x1238] ;  /* 0x0012380001167983 */ /* 0x000ea40000300800 */
[----:B------:R-:W2:Y:S01]  /*5aa50*/  LDL.LU R23, [R1+0x123c] ;  /* 0x00123c0001177983 */ /* 0x000ea20000300800 */
[----:B------:R-:W-:Y:S01]  /*5aa60*/  STL.64 [R1+0x4fe8], R6 ;  /* 0x004fe80601007387 */ /* 0x000fe20000100a00 */
[----:B------:R-:W-:Y:S02]  /*5aa70*/  STL.64 [R1+0x4fe0], R4 ;  /* 0x004fe00401007387 */ /* 0x000fe40000100a00 */
[----:B------:R-:W-:Y:S09]  /*5aa80*/  STL [R1+0x47c0], R28 ;  /* 0x0047c01c01007387 */ /* 0x000ff20000100800 */
[----:B------:R-:W-:Y:S01]  /*5aa90*/  STL.64 [R1+0xbb0], R12 ;  /* 0x000bb00c01007387 */ /* 0x000fe20000100a00 */
[----:B------:R0:W-:Y:S01]  /*5aaa0*/  STL.64 [R1+0xbb8], R14 ;  /* 0x000bb80e01007387 */ /* 0x0001e20000100a00 */
[----:B------:R-:W-:-:S03]  /*5aab0*/  IMAD.MOV.U32 R11, RZ, RZ, R9 ;  /* 0x000000ffff0b7224 */ /* 0x000fc600078e0009 */
[----:B0-----:R-:W3:Y:S01]  /*5aac0*/  LDL.LU R15, [R1+0x50c8] ;  /* 0x0050c800010f7983 */ /* 0x001ee20000300800 */
[----:B------:R-:W4:Y:S02]  /*5aad0*/  LDL.LU.64 R12, [R1+0x50c0] ;  /* 0x0050c000010c7983 */ /* 0x000f240000300a00 */
[----:B------:R-:W-:Y:S02]  /*5aae0*/  IMAD.MOV.U32 R14, RZ, RZ, R8 ;  /* 0x000000ffff0e7224 */ /* 0x000fe400078e0008 */
[----:B------:R-:W3:Y:S01]  /*5aaf0*/  LDL.LU.64 R8, [R1+0x50b8] ;  /* 0x0050b80001087983 */ /* 0x000ee20000300a00 */
[C---:B--2---:R-:W-:Y:S03]  /*5ab00*/  HMMA.16816.F32 R24, R16.reuse, R24, R20 ;  /* 0x000000181018723c */ /* 0x044fe60000001814 */
[----:B------:R-:W2:Y:S01]  /*5ab10*/  LDL.LU.64 R22, [R1+0x50b0] ;  /* 0x0050b00001167983 */ /* 0x000ea20000300a00 */
[----:B------:R-:W2:Y:S11]  /*5ab20*/  LDL.LU.64 R20, [R1+0x50a8] ;  /* 0x0050a80001147983 */ /* 0x000eb60000300a00 */
[----:B------:R-:W-:Y:S08]  /*5ab30*/  @!UPT UIADD3 URZ, URZ, URZ, URZ ;  /* 0x0000003f3f3ff290 */ /* 0x000ff0000fffe03f */
        /* <DEDUP_REMOVED lines=17> */
[----:B------:R-:W-:Y:S03]  /*5ac50*/  STL.64 [R1+0xb88], R26 ;  /* 0x000b881a01007387 */ /* 0x000fe60000100a00 */
[----:B0-----:R-:W2:Y:S01]  /*5ac60*/  LDL.LU.64 R24, [R1+0x5070] ;  /* 0x0050700001187983 */ /* 0x001ea20000300a00 */
[----:B------:R-:W-:Y:S02]  /*5ac70*/  IMAD.MOV.U32 R4, RZ, RZ, R2 ;  /* 0x000000ffff047224 */ /* 0x000fe400078e0002 */
[----:B------:R-:W-:Y:S01]  /*5ac80*/  IMAD.MOV.U32 R5, RZ, RZ, R0 ;  /* 0x000000ffff057224 */ /* 0x000fe200078e0000 */
        /* <DEDUP_REMOVED lines=28> */
[----:B0-----:R-:W4:Y:S01]  /*5ae50*/  LDL.LU.64 R22, [R1+0x5020] ;  /* 0x0050200001167983 */ /* 0x001f220000300a00 */
[----:B------:R-:W4:Y:S02]  /*5ae60*/  LDL.LU.64 R20, [R1+0x5018] ;  /* 0x0050180001147983 */ /* 0x000f240000300a00 */
[----:B------:R0:W-:Y:S02]  /*5ae70*/  STL.64 [R1+0x4f50], R24 ;  /* 0x004f501801007387 */ /* 0x0001e40000100a00 */
[----:B0-----:R-:W2:Y:S04]  /*5ae80*/  LDL.64 R24, [R1+0xa0] ;  /* 0x0000a00001187983 */ /* 0x001ea80000100a00 */
[----:B--2---:R0:W-:Y:S04]  /*5ae90*/  STL.64 [R1+0x4fd8], R24 ;  /* 0x004fd81801007387 */ /* 0x0041e80000100a00 */
[----:B0-----:R-:W2:Y:S01]  /*5aea0*/  LDL.64 R24, [R1+0xb0] ;  /* 0x0000b00001187983 */ /* 0x001ea20000100a00 */
[C---:B----4-:R-:W-:Y:S03]  /*5aeb0*/  HMMA.16816.F32 R20, R16.reuse, R12, R20 ;  /* 0x0000000c1014723c */ /* 0x050fe60000001814 */
[----:B--2---:R0:W-:Y:S04]  /*5aec0*/  STL.64 [R1+0x4ff0], R24 ;  /* 0x004ff01801007387 */ /* 0x0041e80000100a00 */
[----:B0-----:R-:W2:Y:S01]  /*5aed0*/  LDL.LU R24, [R1+0x390] ;  /* 0x0003900001187983 */ /* 0x001ea20000300800 */
[----:B------:R-:W2:Y:S02]  /*5aee0*/  LDL.LU R25, [R1+0x394] ;  /* 0x0003940001197983 */ /* 0x000ea40000300800 */
[----:B------:R-:W2:Y:S02]  /*5aef0*/  LDL.LU R26, [R1+0x398] ;  /* 0x00039800011a7983 */ /* 0x000ea40000300800 */
[----:B------:R-:W2:Y:S11]  /*5af00*/  LDL.LU R27, [R1+0x39c] ;  /* 0x00039c00011b7983 */ /* 0x000eb60000300800 */
[----:B------:R-:W-:Y:S01]  /*5af10*/  STL.64 [R1+0xb30], R20 ;  /* 0x000b301401007387 */ /* 0x000fe20000100a00 */
[----:B------:R0:W-:Y:S03]  /*5af20*/  STL.64 [R1+0xb38], R22 ;  /* 0x000b381601007387 */ /* 0x0001e60000100a00 */
[----:B0-----:R-:W3:Y:S01]  /*5af30*/  LDL.LU.64 R22, [R1+0x5010] ;  /* 0x0050100001167983 */ /* 0x001ee20000300a00 */
[----:B------:R-:W3:Y:S02]  /*5af40*/  LDL.LU.64 R20, [R1+0x5008] ;  /* 0x0050080001147983 */ /* 0x000ee40000300a00 */
[----:B------:R-:W-:Y:S01]  /*5af50*/  STL.64 [R1+0x4f48], R12 ;  /* 0x004f480c01007387 */ /* 0x000fe20000100a00 */
        /* <DEDUP_REMOVED lines=22> */
[----:B------:R1:W-:Y:S02]  /*5b0c0*/  STL.64 [R1+0x398], R6 ;  /* 0x0003980601007387 */ /* 0x0003e40000100a00 */
[----:B0-----:R-:W-:Y:S02]  /*5b0d0*/  IMAD.MOV.U32 R5, RZ, RZ, R24 ;  /* 0x000000ffff057224 */ /* 0x001fe400078e0018 */
[----:B------:R-:W-:Y:S02]  /*5b0e0*/  IMAD.MOV.U32 R4, RZ, RZ, R25 ;  /* 0x000000ffff047224 */ /* 0x000fe400078e0019 */
[----:B------:R-:W3:Y:S02]  /*5b0f0*/  LDL.LU.64 R24, [R1+0x4fd8] ;  /* 0x004fd80001187983 */ /* 0x000ee40000300a00 */
[----:B---3--:R-:W-:Y:S01]  /*5b100*/  HMMA.16816.F32 R16, R20, R24, R16 ;  /* 0x000000181410723c */ /* 0x008fe20000001810 */
[----:B-1----:R-:W-:-:S02]  /*5b110*/  IMAD.MOV.U32 R7, RZ, RZ, R24 ;  /* 0x000000ffff077224 */ /* 0x002fc400078e0018 */
[----:B------:R-:W-:Y:S11]  /*5b120*/  IMAD.MOV.U32 R6, RZ, RZ, R25 ;  /* 0x000000ffff067224 */ /* 0x000ff600078e0019 */
[----:B------:R-:W-:Y:S09]  /*5b130*/  @!UPT UIADD3 URZ, URZ, URZ, URZ ;  /* 0x0000003f3f3ff290 */ /* 0x000ff2000fffe03f */
[----:B------:R-:W-:Y:S01]  /*5b140*/  STL.64 [R1+0x380], R16 ;  /* 0x0003801001007387 */ /* 0x000fe20000100a00 */
[----:B------:R-:W-:Y:S02]  /*5b150*/  STL.64 [R1+0x388], R18 ;  /* 0x0003881201007387 */ /* 0x000fe40000100a00 */
[----:B------:R-:W-:Y:S02]  /*5b160*/  STL.64 [R1+0x4f00], R6 ;  /* 0x004f000601007387 */ /* 0x000fe40000100a00 */
[----:B------:R0:W-:Y:S02]  /*5b170*/  STL.64 [R1+0x4ef8], R4 ;  /* 0x004ef80401007387 */ /* 0x0001e40000100a00 */
[----:B0-----:R-:W2:Y:S01]  /*5b180*/  LDL.LU R4, [R1+0x9c0] ;  /* 0x0009c00001047983 */ /* 0x001ea20000300800 */
[----:B------:R-:W2:Y:S02]  /*5b190*/  LDL.LU R5, [R1+0x9c4] ;  /* 0x0009c40001057983 */ /* 0x000ea40000300800 */
[----:B------:R-:W3:Y:S02]  /*5b1a0*/  LDL.LU R6, [R1+0x9c8] ;  /* 0x0009c80001067983 */ /* 0x000ee40000300800 */
[----:B------:R-:W3:Y:S01]  /*5b1b0*/  LDL.LU R7, [R1+0x9cc] ;  /* 0x0009cc0001077983 */ /* 0x000ee20000300800 */
[----:B------:R-:W4:Y:S01]  /*5b1c0*/  LDL.LU R24, [R1+0xf10] ;  /* 0x000f100001187983 */ /* 0x000f220000300800 */
[----:B------:R-:W4:Y:S02]  /*5b1d0*/  LDL.LU R25, [R1+0xf14] ;  /* 0x000f140001197983 */ /* 0x000f240000300800 */
[----:B------:R-:W2:Y:S02]  /*5b1e0*/  LDL.LU R26, [R1+0xf18] ;  /* 0x000f1800011a7983 */ /* 0x000ea40000300800 */
[----:B------:R-:W2:Y:S02]  /*5b1f0*/  LDL.LU R27, [R1+0xf1c] ;  /* 0x000f1c00011b7983 */ /* 0x000ea40000300800 */
[----:B------:R-:W-:-:S02]  /*5b200*/  IMAD.MOV.U32 R16, RZ, RZ, R29 ;  /* 0x000000ffff107224 */ /* 0x000fc400078e001d */
[----:B------:R-:W-:Y:S01]  /*5b210*/  IMAD.MOV.U32 R17, RZ, RZ, R15 ;  /* 0x000000ffff117224 */ /* 0x000fe200078e000f */
[----:B--2---:R-:W-:Y:S01]  /*5b220*/  STL.64 [R1+0x4f60], R26 ;  /* 0x004f601a01007387 */ /* 0x004fe20000100a00 */
[----:B----4-:R0:W-:Y:S02]  /*5b230*/  STL.64 [R1+0x4f58], R24 ;  /* 0x004f581801007387 */ /* 0x0101e40000100a00 */
[----:B0-----:R-:W-:Y:S02]  /*5b240*/  IMAD.MOV.U32 R24, RZ, RZ, R10 ;  /* 0x000000ffff187224 */ /* 0x001fe400078e000a */
[----:B------:R-:W-:Y:S01]  /*5b250*/  IMAD.MOV.U32 R25, RZ, RZ, R28 ;  /* 0x000000ffff197224 */ /* 0x000fe200078e001c */
[----:B------:R-:W2:Y:S01]  /*5b260*/  LDL.LU R10, [R1+0x4fd4] ;  /* 0x004fd400010a7983 */ /* 0x000ea20000300800 */
[----:B------:R-:W4:Y:S02]  /*5b270*/  LDL.LU R29, [R1+0x4fd0] ;  /* 0x004fd000011d7983 */ /* 0x000f240000300800 */
[----:B------:R-:W-:Y:S01]  /*5b280*/  STL.64 [R1+0x4fa0], R16 ;  /* 0x004fa01001007387 */ /* 0x000fe20000100a00 */
[----:B------:R0:W-:Y:S04]  /*5b290*/  STL.64 [R1+0x4f78], R24 ;  /* 0x004f781801007387 */ /* 0x0001e80000100a00 */
[----:B0-----:R-:W2:Y:S01]  /*5b2a0*/  LDL.LU R24, [R1+0xff0] ;  /* 0x000ff00001187983 */ /* 0x001ea20000300800 */
[----:B------:R-:W2:Y:S02]  /*5b2b0*/  LDL.LU R25, [R1+0xff4] ;  /* 0x000ff40001197983 */ /* 0x000ea40000300800 */
[----:B------:R-:W2:Y:S02]  /*5b2c0*/  LDL.LU R26, [R1+0xff8] ;  /* 0x000ff800011a7983 */ /* 0x000ea40000300800 */
[----:B------:R-:W2:Y:S01]  /*5b2d0*/  LDL.LU R27, [R1+0xffc] ;  /* 0x000ffc00011b7983 */ /* 0x000ea20000300800 */
[----:B------:R-:W2:Y:S04]  /*5b2e0*/  LDL.64 R16, [R1+0x80] ;  /* 0x0000800001107983 */ /* 0x000ea80000100a00 */
[----:B--2---:R-:W-:Y:S01]  /*5b2f0*/  STL.64 [R1+0x4fb8], R16 ;  /* 0x004fb81001007387 */ /* 0x004fe20000100a00 */
[----:B------:R-:W-:Y:S02]  /*5b300*/  STL.64 [R1+0x4f88], R26 ;  /* 0x004f881a01007387 */ /* 0x000fe40000100a00 */
[----:B------:R0:W-:Y:S02]  /*5b310*/  STL.64 [R1+0x4f80], R24 ;  /* 0x004f801801007387 */ /* 0x0001e40000100a00 */
        /* <DEDUP_REMOVED lines=19> */
[----:B------:R-:W2:Y:S01]  /*5b450*/  LDL.64 R8, [R1+0x50] ;  /* 0x0000500001087983 */ /* 0x000ea20000100a00 */
[----:B------:R-:W-:-:S03]  /*5b460*/  IMAD.MOV.U32 R16, RZ, RZ, R10 ;  /* 0x000000ffff107224 */ /* 0x000fc600078e000a */
[----:B--2---:R0:W-:Y:S04]  /*5b470*/  STL.64 [R1+0x4f90], R8 ;  /* 0x004f900801007387 */ /* 0x0041e80000100a00 */
[----:B0-----:R-:W2:Y:S01]  /*5b480*/  LDL.LU R8, [R1+0x1000] ;  /* 0x0010000001087983 */ /* 0x001ea20000300800 */
[----:B------:R-:W2:Y:S02]  /*5b490*/  LDL.LU R9, [R1+0x1004] ;  /* 0x0010040001097983 */ /* 0x000ea40000300800 */
[----:B------:R-:W2:Y:S02]  /*5b4a0*/  LDL.LU R10, [R1+0x1008] ;  /* 0x00100800010a7983 */ /* 0x000ea40000300800 */
[----:B------:R-:W2:Y:S01]  /*5b4b0*/  LDL.LU R11, [R1+0x100c] ;  /* 0x00100c00010b7983 */ /* 0x000ea20000300800 */
[----:B------:R-:W2:Y:S04]  /*5b4c0*/  LDL.64 R12, [R1+0x30] ;  /* 0x00003000010c7983 */ /* 0x000ea80000100a00 */
[----:B--2---:R0:W-:Y:S04]  /*5b4d0*/  STL.64 [R1+0x4f68], R12 ;  /* 0x004f680c01007387 */ /* 0x0041e80000100a00 */
[----:B0-----:R-:W2:Y:S01]  /*5b4e0*/  LDL.LU R12, [R1+0xfe0] ;  /* 0x000fe000010c7983 */ /* 0x001ea20000300800 */
[----:B------:R-:W2:Y:S02]  /*5b4f0*/  LDL.LU R13, [R1+0xfe4] ;  /* 0x000fe400010d7983 */ /* 0x000ea40000300800 */
[----:B------:R-:W2:Y:S02]  /*5b500*/  LDL.LU R14, [R1+0xfe8] ;  /* 0x000fe800010e7983 */ /* 0x000ea40000300800 */
[----:B------:R-:W2:Y:S01]  /*5b510*/  LDL.LU R15, [R1+0xfec] ;  /* 0x000fec00010f7983 */ /* 0x000ea20000300800 */
[----:B---3--:R-:W-:Y:S01]  /*5b520*/  STL.64 [R1+0x4f10], R6 ;  /* 0x004f100601007387 */ /* 0x008fe20000100a00 */
[----:B------:R0:W-:Y:S03]  /*5b530*/  STL.64 [R1+0x4f08], R4 ;  /* 0x004f080401007387 */ /* 0x0001e60000100a00 */
[----:B0-----:R-:W3:Y:S01]  /*5b540*/  LDL.64 R4, [R1] ;  /* 0x0000000001047983 */ /* 0x001ee20000100a00 */
[----:B------:R-:W-:-:S07]  /*5b550*/  IMAD.MOV.U32 R17, RZ, RZ, R3 ;  /* 0x000000ffff117224 */ /* 0x000fce00078e0003 */
[----:B------:R-:W-:Y:S01]  /*5b560*/  HMMA.16816.F32 R16, R20, R16, R24 ;  /* 0x000000101410723c */ /* 0x000fe20000001818 */
[----:B---3--:R0:W-:Y:S04]  /*5b570*/  STL.64 [R1+0x4f28], R4 ;  /* 0x004f280401007387 */ /* 0x0081e80000100a00 */
[----:B0-----:R-:W3:Y:S04]  /*5b580*/  LDL.64 R4, [R1+0x10] ;  /* 0x0000100001047983 */ /* 0x001ee80000100a00 */
[----:B---3--:R-:W-:Y:S01]  /*5b590*/  STL.64 [R1+0x4f30], R4 ;  /* 0x004f300401007387 */ /* 0x008fe20000100a00 */
[----:B------:R-:W3:Y:S02]  /*5b5a0*/  LDL.LU.64 R26, [R1+0x4fc8] ;  /* 0x004fc800011a7983 */ /* 0x000ee40000300a00 */
[----:B------:R-:W3:Y:S11]  /*5b5b0*/  LDL.LU.64 R24, [R1+0x4fc0] ;  /* 0x004fc00001187983 */ /* 0x000ef60000300a00 */
[----:B------:R0:W-:Y:S01]  /*5b5c0*/  STL.64 [R1+0x370], R16 ;  /* 0x0003701001007387 */ /* 0x0001e20000100a00 */
[----:B------:R-:W-:Y:S04]  /*5b5d0*/  STL.64 [R1+0x378], R18 ;  /* 0x0003781201007387 */ /* 0x000fe80000100a00 */
[----:B0-----:R-:W3:Y:S01]  /*5b5e0*/  LDL.LU.64 R16, [R1+0x4fb8] ;  /* 0x004fb80001107983 */ /* 0x001ee20000300a00 */
[----:B------:R-:W-:-:S02]  /*5b5f0*/  IMAD.MOV.U32 R4, RZ, RZ, R2 ;  /* 0x000000ffff047224 */ /* 0x000fc400078e0002 */
[----:B------:R-:W-:Y:S01]  /*5b600*/  IMAD.MOV.U32 R5, RZ, RZ, R0 ;  /* 0x000000ffff057224 */ /* 0x000fe200078e0000 */
        /* <DEDUP_REMOVED lines=10> */
[----:B------:R-:W3:Y:S11]  /*5b6b0*/  LDL.LU.64 R24, [R1+0x4f98] ;  /* 0x004f980001187983 */ /* 0x000ef60000300a00 */
[----:B------:R-:W-:Y:S11]  /*5b6c0*/  @!UPT UIADD3 URZ, URZ, URZ, URZ ;  /* 0x0000003f3f3ff290 */ /* 0x000ff6000fffe03f */
[----:B------:R-:W-:Y:S01]  /*5b6d0*/  STL.64 [R1+0x350], R16 ;  /* 0x0003501001007387 */ /* 0x000fe20000100a00 */
[----:B------:R-:W-:Y:S02]  /*5b6e0*/  STL.64 [R1+0x358], R18 ;  /* 0x0003581201007387 */ /* 0x000fe40000100a00 */
[----:B----4-:R-:W0:Y:S02]  /*5b6f0*/  LDSM.16.MT88.4 R16, [R29+0x8000] ;  /* 0x008000001d10783b */ /* 0x010e240000004200 */
[----:B0-----:R-:W-:Y:S02]  /*5b700*/  STL.64 [R1+0x4dc8], R18 ;  /* 0x004dc81201007387 */ /* 0x001fe40000100a00 */
[----:B------:R0:W-:Y:S02]  /*5b710*/  STL.64 [R1+0x4dc0], R16 ;  /* 0x004dc01001007387 */ /* 0x0001e40000100a00 */
        /* <DEDUP_REMOVED lines=9> */
[----:B------:R-:W2:Y:S02]  /*5b7b0*/  LDL.LU R18, [R1+0xf08] ;  /* 0x000f080001127983 */ /* 0x000ea40000300800 */
[----:B------:R-:W2:Y:S01]  /*5b7c0*/  LDL.LU R19, [R1+0xf0c] ;  /* 0x000f0c0001137983 */ /* 0x000ea20000300800 */
[----:B------:R-:W3:Y:S11]  /*5b7d0*/  LDL.LU.64 R8, [R1+0x4f90] ;  /* 0x004f900001087983 */ /* 0x000ef60000300a00 */
[----:B------:R-:W-:Y:S01]  /*5b7e0*/  @!UPT UIADD3 URZ, URZ, URZ, URZ ;  /* 0x0000003f3f3ff290 */ /* 0x000fe2000fffe03f */
[----:B------:R-:W-:Y:S02]  /*5b7f0*/  STL.64 [R1+0xa30], R24 ;  /* 0x000a301801007387 */ /* 0x000fe40000100a00 */
[----:B------:R0:W-:Y:S02]  /*5b800*/  STL.64 [R1+0xa38], R26 ;  /* 0x000a381a01007387 */ /* 0x0001e40000100a00 */
[----:B0-----:R-:W3:Y:S01]  /*5b810*/  LDL.LU.64 R26, [R1+0x4f88] ;  /* 0x004f8800011a7983 */ /* 0x001ee20000300a00 */
[----:B------:R-:W3:Y:S02]  /*5b820*/  LDL.LU.64 R24, [R1+0x4f80] ;  /* 0x004f800001187983 */ /* 0x000ee40000300a00 */
[C---:B---3--:R-:W-:Y:S01]  /*5b830*/  HMMA.16816.F32 R24, R20.reuse, R8, R24 ;  /* 0x000000081418723c */ /* 0x048fe20000001818 */
[----:B------:R-:W-:Y:S02]  /*5b840*/  IMAD.MOV.U32 R28, RZ, RZ, R8 ;  /* 0x000000ffff1c7224 */ /* 0x000fe400078e0008 */
[----:B------:R-:W-:Y:S11]  /*5b850*/  IMAD.MOV.U32 R11, RZ, RZ, R9 ;  /* 0x000000ffff0b7224 */ /* 0x000ff600078e0009 */
[----:B------:R-:W-:Y:S09]  /*5b860*/  @!UPT UIADD3 URZ, URZ, URZ, URZ ;  /* 0x0000003f3f3ff290 */ /* 0x000ff2000fffe03f */
[----:B------:R0:W-:Y:S01]  /*5b870*/  STL.64 [R1+0xa20], R24 ;  /* 0x000a201801007387 */ /* 0x0001e20000100a00 */
[----:B------:R1:W-:Y:S03]  /*5b880*/  STL.64 [R1+0xa28], R26 ;  /* 0x000a281a01007387 */ /* 0x0003e60000100a00 */
[----:B0-----:R-:W1:Y:S01]  /*5b890*/  LDL.LU.64 R24, [R1+0x4f78] ;  /* 0x004f780001187983 */ /* 0x001e620000300a00 */
[----:B------:R-:W3:Y:S02]  /*5b8a0*/  LDL.LU.64 R8, [R1+0x4f70] ;  /* 0x004f700001087983 */ /* 0x000ee40000300a00 */
[----:B------:R-:W-:Y:S01]  /*5b8b0*/  STL [R1+0x4f20], R11 ;  /* 0x004f200b01007387 */ /* 0x000fe20000100800 */
[C---:B-1----:R-:W-:Y:S01]  /*5b8c0*/  HMMA.16816.F32 R24, R20.reuse, R24, R12 ;  /* 0x000000181418723c */ /* 0x042fe2000000180c */
[----:B---3--:R0:W-:Y:S04]  /*5b8d0*/  STL.64 [R1+0x4f18], R8 ;  /* 0x004f180801007387 */ /* 0x0081e80000100a00 */
[----:B0-----:R-:W3:Y:S01]  /*5b8e0*/  LDL.LU R8, [R1+0xee0] ;  /* 0x000ee00001087983 */ /* 0x001ee20000300800 */
[----:B------:R-:W3:Y:S02]  /*5b8f0*/  LDL.LU R9, [R1+0xee4] ;  /* 0x000ee40001097983 */ /* 0x000ee40000300800 */
[----:B------:R-:W3:Y:S02]  /*5b900*/  LDL.LU R10, [R1+0xee8] ;  /* 0x000ee800010a7983 */ /* 0x000ee40000300800 */
[----:B------:R-:W3:Y:S01]  /*5b910*/  LDL.LU R11, [R1+0xeec] ;  /* 0x000eec00010b7983 */ /* 0x000ee20000300800 */
[----:B------:R-:W4:Y:S11]  /*5b920*/  LDL.LU.64 R12, [R1+0x4f68] ;  /* 0x004f6800010c7983 */ /* 0x000f360000300a00 */
[----:B------:R-:W-:Y:S01]  /*5b930*/  @!UPT UIADD3 URZ, URZ, URZ, URZ ;  /* 0x0000003f3f3ff290 */ /* 0x000fe2000fffe03f */
[----:B------:R-:W-:Y:S01]  /*5b940*/  STL.64 [R1+0xa10], R24 ;  /* 0x000a101801007387 */ /* 0x000fe20000100a00 */
[----:B------:R0:W-:Y:S03]  /*5b950*/  STL.64 [R1+0xa18], R26 ;  /* 0x000a181a01007387 */ /* 0x0001e60000100a00 */
[----:B0-----:R-:W4:Y:S01]  /*5b960*/  LDL.LU.64 R26, [R1+0x4f60] ;  /* 0x004f6000011a7983 */ /* 0x001f220000300a00 */
[----:B------:R-:W4:Y:S01]  /*5b970*/  LDL.LU.64 R24, [R1+0x4f58] ;  /* 0x004f580001187983 */ /* 0x000f220000300a00 */
[C---:B--2---:R-:W-:Y:S08]  /*5b980*/  HMMA.16816.F32 R4, R20.reuse, R4, R16 ;  /* 0x000000041404723c */ /* 0x044ff00000001810 */
[C---:B----4-:R-:W-:Y:S01]  /*5b990*/  HMMA.16816.F32 R24, R20.reuse, R12, R24 ;  /* 0x0000000c1418723c */ /* 0x050fe20000001818 */
[----:B------:R-:W-:Y:S11]  /*5b9a0*/  IMAD.MOV.U32 R15, RZ, RZ, R13 ;  /* 0x000000ffff0f7224 */ /* 0x000ff600078e000d */
[----:B------:R-:W-:Y:S11]  /*5b9b0*/  @!UPT UIADD3 URZ, URZ, URZ, URZ ;  /* 0x0000003f3f3ff290 */ /* 0x000ff6000fffe03f */
[----:B------:R0:W-:Y:S01]  /*5b9c0*/  STL.64 [R1+0xa00], R24 ;  /* 0x000a001801007387 */ /* 0x0001e20000100a00 */
[----:B------:R1:W-:Y:S03]  /*5b9d0*/  STL.64 [R1+0xa08], R26 ;  /* 0x000a081a01007387 */ /* 0x0003e60000100a00 */
[----:B0-----:R-:W2:Y:S01]  /*5b9e0*/  LDL.LU.64 R24, [R1+0x4f50] ;  /* 0x004f500001187983 */ /* 0x001ea20000300a00 */
[----:B-1----:R-:W-:Y:S02]  /*5b9f0*/  IMAD.MOV.U32 R27, RZ, RZ, R12 ;  /* 0x000000ffff1b7224 */ /* 0x002fe400078e000c */
[----:B------:R-:W4:Y:S02]  /*5ba00*/  LDL.LU.64 R12, [R1+0x4f48] ;  /* 0x004f4800010c7983 */ /* 0x000f240000300a00 */
[----:B------:R-:W2:Y:S01]  /*5ba10*/  LDL.LU.64 R18, [R1+0x4f40] ;  /* 0x004f400001127983 */ /* 0x000ea20000300a00 */
[----:B------:R-:W2:Y:S01]  /*5ba20*/  LDL.LU.64 R16, [R1+0x4f38] ;  /* 0x004f380001107983 */ /* 0x000ea20000300a00 */
[----:B------:R0:W-:Y:S02]  /*5ba30*/  STL.64 [R1+0x9f0], R4 ;  /* 0x0009f00401007387 */ /* 0x0001e40000100a00 */
[----:B------:R-:W-:Y:S01]  /*5ba40*/  STL.64 [R1+0x9f8], R6 ;  /* 0x0009f80601007387 */ /* 0x000fe20000100a00 */
[----:B0-----:R-:W2:Y:S02]  /*5ba50*/  LDL.LU.64 R4, [R1+0x4f30] ;  /* 0x004f300001047983 */ /* 0x001ea40000300a00 */
[C---:B--2---:R-:W-:Y:S01]  /*5ba60*/  HMMA.16816.F32 R16, R20.reuse, R4, R16 ;  /* 0x000000041410723c */ /* 0x044fe20000001810 */
[----:B------:R-:W-:Y:S11]  /*5ba70*/  IMAD.MOV.U32 R3, RZ, RZ, R5 ;  /* 0x000000ffff037224 */ /* 0x000ff600078e0005 */
[----:B------:R-:W-:Y:S11]  /*5ba80*/  @!UPT UIADD3 URZ, URZ, URZ, URZ ;  /* 0x0000003f3f3ff290 */ /* 0x000ff6000fffe03f */
[----:B------:R-:W-:Y:S01]  /*5ba90*/  STL.64 [R1+0x9e0], R16 ;  /* 0x0009e01001007387 */ /* 0x000fe20000100a00 */
[----:B------:R0:W-:Y:S02]  /*5baa0*/  STL.64 [R1+0x9e8], R18 ;  /* 0x0009e81201007387 */ /* 0x0001e40000100a00 */
[----:B0-----:R-:W-:Y:S02]  /*5bab0*/  IMAD.MOV.U32 R18, RZ, RZ, R4 ;  /* 0x000000ffff127224 */ /* 0x001fe400078e0004 */
[----:B------:R-:W3:Y:S02]  /*5bac0*/  LDL.LU.64 R4, [R1+0x4f28] ;  /* 0x004f280001047983 */ /* 0x000ee40000300a00 */
[C---:B---3--:R-:W-:Y:S01]  /*5bad0*/  HMMA.16816.F32 R8, R20.reuse, R4, R8 ;  /* 0x000000041408723c */ /* 0x048fe20000001808 */
[----:B------:R-:W-:Y:S02]  /*5bae0*/  IMAD.MOV.U32 R26, RZ, RZ, R4 ;  /* 0x000000ffff1a7224 */ /* 0x000fe400078e0004 */
[----:B------:R-:W-:Y:S11]  /*5baf0*/  IMAD.MOV.U32 R19, RZ, RZ, R5 ;  /* 0x000000ffff137224 */ /* 0x000ff600078e0005 */
[----:B------:R-:W-:Y:S09]  /*5bb00*/  @!UPT UIADD3 URZ, URZ, URZ, URZ ;  /* 0x0000003f3f3ff290 */ /* 0x000ff2000fffe03f */
[----:B------:R-:W-:Y:S01]  /*5bb10*/  STL.64 [R1+0x9d0], R8 ;  /* 0x0009d00801007387 */ /* 0x000fe20000100a00 */
[----:B------:R0:W-:Y:S03]  /*5bb20*/  STL.64 [R1+0x9d8], R10 ;  /* 0x0009d80a01007387 */ /* 0x0001e60000100a00 */
[----:B0-----:R-:W2:Y:S01]  /*5bb30*/  LDL.LU R11, [R1+0x4f20] ;  /* 0x004f2000010b7983 */ /* 0x001ea20000300800 */
[----:B------:R-:W3:Y:S02]  /*5bb40*/  LDL.LU.64 R8, [R1+0x4f18] ;  /* 0x004f180001087983 */ /* 0x000ee40000300a00 */
[----:B------:R-:W2:Y:S02]  /*5bb50*/  LDL.LU.64 R6, [R1+0x4f10] ;  /* 0x004f100001067983 */ /* 0x000ea40000300a00 */
[----:B------:R-:W2:Y:S01]  /*5bb60*/  LDL.LU.64 R4, [R1+0x4f08] ;  /* 0x004f080001047983 */ /* 0x000ea20000300a00 */
[----:B------:R0:W-:Y:S01]  /*5bb70*/  STL.64 [R1+0x4e98], R18 ;  /* 0x004e981201007387 */ /* 0x0001e20000100a00 */
[----:B------:R-:W4:Y:S02]  /*5bb80*/  LDL.LU R16, [R1+0x9b0] ;  /* 0x0009b00001107983 */ /* 0x000f240000300800 */
[----:B------:R-:W4:Y:S01]  /*5bb90*/  LDL.LU R17, [R1+0x9b4] ;  /* 0x0009b40001117983 */ /* 0x000f220000300800 */
[----:B0-----:R-:W4:Y:S01]  /*5bba0*/  LDL.LU R18, [R1+0x9b8] ;  /* 0x0009b80001127983 */ /* 0x001f220000300800 */
[----:B------:R-:W4:Y:S01]  /*5bbb0*/  LDL.LU R19, [R1+0x9bc] ;  /* 0x0009bc0001137983 */ /* 0x000f220000300800 */
[C---:B--2---:R-:W-:Y:S11]  /*5bbc0*/  HMMA.16816.F32 R4, R20.reuse, R24, R4 ;  /* 0x000000181404723c */ /* 0x044ff60000001804 */
[----:B------:R-:W-:Y:S11]  /*5bbd0*/  @!UPT UIADD3 URZ, URZ, URZ, URZ ;  /* 0x0000003f3f3ff290 */ /* 0x000ff6000fffe03f */
[----:B------:R-:W-:Y:S01]  /*5bbe0*/  @!UPT UIADD3 URZ, URZ, URZ, URZ ;  /* 0x0000003f3f3ff290 */ /* 0x000fe2000fffe03f */
[----:B------:R-:W-:Y:S01]  /*5bbf0*/  STL.64 [R1+0x9c0], R4 ;  /* 0x0009c00401007387 */ /* 0x000fe20000100a00 */
[----:B------:R0:W-:Y:S03]  /*5bc00*/  STL.64 [R1+0x9c8], R6 ;  /* 0x0009c80601007387 */ /* 0x0001e60000100a00 */
[----:B0-----:R-:W2:Y:S01]  /*5bc10*/  LDL.LU.64 R6, [R1+0x4f00] ;  /* 0x004f000001067983 */ /* 0x001ea20000300a00 */
[----:B------:R-:W2:Y:S02]  /*5bc20*/  LDL.LU.64 R4, [R1+0x4ef8] ;  /* 0x004ef80001047983 */ /* 0x000ea40000300a00 */
[----:B------:R-:W-:Y:S02]  /*5bc30*/  STL.64 [R1+0x4df0], R24 ;  /* 0x004df01801007387 */ /* 0x000fe40000100a00 */
[----:B------:R4:W-:Y:S02]  /*5bc40*/  STL.64 [R1+0x4e48], R26 ;  /* 0x004e481a01007387 */ /* 0x0009e40000100a00 */
[----:B----4-:R-:W-:Y:S01]  /*5bc50*/  HMMA.16816.F32 R24, R20, R12, R16 ;  /* 0x0000000c1418723c */ /* 0x010fe20000001810 */
[----:B------:R-:W4:Y:S11]  /*5bc60*/  LDL.LU R16, [R1+0x2f0] ;  /* 0x0002f00001107983 */ /* 0x000f360000300800 */
[----:B------:R-:W-:Y:S11]  /*5bc70*/  @!UPT UIADD3 URZ, URZ, URZ, URZ ;  /* 0x0000003f3f3ff290 */ /* 0x000ff6000fffe03f */
[----:B------:R-:W-:Y:S01]  /*5bc80*/  STL.64 [R1+0x9b0], R24 ;  /* 0x0009b01801007387 */ /* 0x000fe20000100a00 */
[----:B------:R-:W-:Y:S02]  /*5bc90*/  STL.64 [R1+0x9b8], R26 ;  /* 0x0009b81a01007387 */ /* 0x000fe40000100a00 */
[----:B------:R-:W4:Y:S02]  /*5bca0*/  LDL.LU R17, [R1+0x2f4] ;  /* 0x0002f40001117983 */ /* 0x000f240000300800 */
[----:B------:R-:W2:Y:S01]  /*5bcb0*/  LDL.LU R18, [R1+0x2f8] ;  /* 0x0002f80001127983 */ /* 0x000ea20000300800 */
[----:B------:R-:W2:Y:S04]  /*5bcc0*/  LDL.LU R19, [R1+0x2fc] ;  /* 0x0002fc0001137983 */ /* 0x000ea80000300800 */
[----:B--2---:R-:W-:Y:S01]  /*5bcd0*/  STL.64 [R1+0x4ea8], R18 ;  /* 0x004ea81201007387 */ /* 0x004fe20000100a00 */
[----:B----4-:R0:W-:Y:S02]  /*5bce0*/  STL.64 [R1+0x4ea0], R16 ;  /* 0x004ea01001007387 */ /* 0x0101e40000100a00 */
[----:B0-----:R-:W-:-:S02]  /*5bcf0*/  IMAD.MOV.U32 R16, RZ, RZ, R7 ;  /* 0x000000ffff107224 */ /* 0x001fc400078e0007 */
[----:B------:R-:W-:-:S05]  /*5bd00*/  IMAD.MOV.U32 R17, RZ, RZ, R6 ;  /* 0x000000ffff117224 */ /* 0x000fca00078e0006 */
[----:B------:R-:W-:Y:S01]  /*5bd10*/  STL.64 [R1+0x4eb8], R16 ;  /* 0x004eb81001007387 */ /* 0x000fe20000100a00 */
[----:B------:R-:W-:Y:S02]  /*5bd20*/  STL [R1+0x4e68], R15 ;  /* 0x004e680f01007387 */ /* 0x000fe40000100800 */
[----:B------:R0:W-:Y:S02]  /*5bd30*/  STL.64 [R1+0x4e60], R12 ;  /* 0x004e600c01007387 */ /* 0x0001e40000100a00 */
[----:B0-----:R-:W2:Y:S01]  /*5bd40*/  LDL.LU R12, [R1+0x2d0] ;  /* 0x0002d000010c7983 */ /* 0x001ea20000300800 */
[----:B------:R-:W2:Y:S02]  /*5bd50*/  LDL.LU R13, [R1+0x2d4] ;  /* 0x0002d400010d7983 */ /* 0x000ea40000300800 */
[----:B------:R-:W4:Y:S02]  /*5bd60*/  LDL.LU R14, [R1+0x2d8] ;  /* 0x0002d800010e7983 */ /* 0x000f240000300800 */
[----:B------:R-:W4:Y:S02]  /*5bd70*/  LDL.LU R15, [R1+0x2dc] ;  /* 0x0002dc00010f7983 */ /* 0x000f240000300800 */
[----:B------:R-:W-:-:S02]  /*5bd80*/  IMAD.MOV.U32 R16, RZ, RZ, R5 ;  /* 0x000000ffff107224 */ /* 0x000fc400078e0005 */
[----:B------:R-:W-:-:S05]  /*5bd90*/  IMAD.MOV.U32 R17, RZ, RZ, R4 ;  /* 0x000000ffff117224 */ /* 0x000fca00078e0004 */
[----:B------:R0:W-:Y:S04]  /*5bda0*/  STL.64 [R1+0x4ed0], R16 ;  /* 0x004ed01001007387 */ /* 0x0001e80000100a00 */
[----:B----4-:R-:W-:Y:S01]  /*5bdb0*/  STL.64 [R1+0x4e78], R14 ;  /* 0x004e780e01007387 */ /* 0x010fe20000100a00 */
[----:B--2---:R1:W-:Y:S02]  /*5bdc0*/  STL.64 [R1+0x4e70], R12 ;  /* 0x004e700c01007387 */ /* 0x0043e40000100a00 */
[----:B------:R-:W3:Y:S02]  /*5bdd0*/  LDL.LU R4, [R1+0x320] ;  /* 0x0003200001047983 */ /* 0x000ee40000300800 */
[----:B------:R-:W3:Y:S01]  /*5bde0*/  LDL.LU R5, [R1+0x324] ;  /* 0x0003240001057983 */ /* 0x000ee20000300800 */
[----:B------:R-:W3:Y:S01]  /*5bdf0*/  LDL.LU R6, [R1+0x328] ;  /* 0x0003280001067983 */ /* 0x000ee20000300800 */
[----:B------:R-:W3:Y:S02]  /*5be00*/  LDL.LU R7, [R1+0x32c] ;  /* 0x00032c0001077983 */ /* 0x000ee40000300800 */
[----:B0-----:R-:W2:Y:S02]  /*5be10*/  LDL.64 R16, [R1+0xc0] ;  /* 0x0000c00001107983 */ /* 0x001ea40000100a00 */
[----:B-1----:R-:W-:-:S02]  /*5be20*/  IMAD.MOV.U32 R12, RZ, RZ, R2 ;  /* 0x000000ffff0c7224 */ /* 0x002fc400078e0002 */
[----:B------:R-:W-:-:S05]  /*5be30*/  IMAD.MOV.U32 R13, RZ, RZ, R0 ;  /* 0x000000ffff0d7224 */ /* 0x000fca00078e0000 */
[----:B------:R0:W-:Y:S04]  /*5be40*/  STL.64 [R1+0x4e90], R12 ;  /* 0x004e900c01007387 */ /* 0x0001e80000100a00 */
[----:B0-----:R-:W4:Y:S04]  /*5be50*/  LDL.64 R12, [R1+0x90] ;  /* 0x00009000010c7983 */ /* 0x001f280000100a00 */
[----:B----4-:R0:W-:Y:S04]  /*5be60*/  STL.64 [R1+0x4eb0], R12 ;  /* 0x004eb00c01007387 */ /* 0x0101e80000100a00 */
        /* <DEDUP_REMOVED lines=26> */
[----:B---3--:R-:W-:Y:S01]  /*5c010*/  HMMA.16816.F32 R20, R20, R8, R4 ;  /* 0x000000081414723c */ /* 0x008fe20000001804 */
[----:B----4-:R-:W-:Y:S01]  /*5c020*/  STL.64 [R1+0x4e88], R26 ;  /* 0x004e881a01007387 */ /* 0x010fe20000100a00 */
[----:B--2---:R0:W-:Y:S03]  /*5c030*/  STL.64 [R1+0x4e80], R24 ;  /* 0x004e801801007387 */ /* 0x0041e60000100a00 */
[----:B0-----:R-:W2:Y:S01]  /*5c040*/  LDL.LU R24, [R1+0x2e0] ;  /* 0x0002e00001187983 */ /* 0x001ea20000300800 */
[----:B------:R-:W2:Y:S02]  /*5c050*/  LDL.LU R25, [R1+0x2e4] ;  /* 0x0002e40001197983 */ /* 0x000ea40000300800 */
[----:B------:R-:W2:Y:S02]  /*5c060*/  LDL.LU R26, [R1+0x2e8] ;  /* 0x0002e800011a7983 */ /* 0x000ea40000300800 */
[----:B------:R-:W2:Y:S01]  /*5c070*/  LDL.LU R27, [R1+0x2ec] ;  /* 0x0002ec00011b7983 */ /* 0x000ea20000300800 */
[----:B------:R-:W3:Y:S01]  /*5c080*/  LDL.LU.64 R6, [R1+0x4ef0] ;  /* 0x004ef00001067983 */ /* 0x000ee20000300a00 */
[----:B------:R-:W3:Y:S11]  /*5c090*/  LDL.LU.64 R4, [R1+0x4ee8] ;  /* 0x004ee80001047983 */ /* 0x000ef60000300a00 */
[----:B------:R0:W-:Y:S02]  /*5c0a0*/  STL.64 [R1+0x340], R20 ;  /* 0x0003401401007387 */ /* 0x0001e40000100a00 */
[----:B------:R-:W-:Y:S02]  /*5c0b0*/  STL.64 [R1+0x348], R22 ;  /* 0x0003481601007387 */ /* 0x000fe40000100a00 */
[----:B------:R-:W-:-:S02]  /*5c0c0*/  IMAD.MOV.U32 R2, RZ, RZ, R16 ;  /* 0x000000ffff027224 */ /* 0x000fc400078e0010 */
[----:B------:R-:W-:Y:S01]  /*5c0d0*/  IMAD.MOV.U32 R0, RZ, RZ, R17 ;  /* 0x000000ffff007224 */ /* 0x000fe200078e0011 */
[----:B0-----:R-:W4:Y:S01]  /*5c0e0*/  LDL.64 R20, [R1+0x70] ;  /* 0x0000700001147983 */ /* 0x001f220000100a00 */
[C---:B---3--:R-:W-:Y:S11]  /*5c0f0*/  HMMA.16816.F32 R12, R4.reuse, R16, R12 ;  /* 0x00000010040c723c */ /* 0x048ff6000000180c */
[----:B------:R-:W-:Y:S11]  /*5c100*/  @!UPT UIADD3 URZ, URZ, URZ, URZ ;  /* 0x0000003f3f3ff290 */ /* 0x000ff6000fffe03f */
[----:B------:R-:W-:Y:S01]  /*5c110*/  @!UPT UIADD3 URZ, URZ, URZ, URZ ;  /* 0x0000003f3f3ff290 */ /* 0x000fe2000fffe03f */
        /* <DEDUP_REMOVED lines=27> */
[----:B------:R-:W2:Y:S03]  /*5c2d0*/  LDL.LU.64 R12, [R1+0x4e90] ;  /* 0x004e9000010c7983 */ /* 0x000ea60000300a00 */
[----:B------:R-:W-:Y:S01]  /*5c2e0*/  STL.64 [R1+0x4e20], R16 ;  /* 0x004e201001007387 */ /* 0x000fe20000100a00 */
[C---:B--2---:R-:W-:Y:S03]  /*5c2f0*/  HMMA.16816.F32 R12, R4.reuse, R12, R24 ;  /* 0x0000000c040c723c */ /* 0x044fe60000001818 */
[----:B------:R-:W2:Y:S01]  /*5c300*/  LDL.LU.64 R26, [R1+0x4e88] ;  /* 0x004e8800011a7983 */ /* 0x000ea20000300a00 */
[----:B------:R-:W2:Y:S11]  /*5c310*/  LDL.LU.64 R24, [R1+0x4e80] ;  /* 0x004e800001187983 */ /* 0x000eb60000300a00 */
[----:B------:R-:W-:Y:S08]  /*5c320*/  @!UPT UIADD3 URZ, URZ, URZ, URZ ;  /* 0x0000003f3f3ff290 */ /* 0x000ff0000fffe03f */
[----:B------:R-:W-:Y:S01]  /*5c330*/  STL.64 [R1+0x200], R12 ;  /* 0x0002000c01007387 */ /* 0x000fe20000100a00 */
[----:B------:R0:W-:Y:S03]  /*5c340*/  STL.64 [R1+0x208], R14 ;  /* 0x0002080e01007387 */ /* 0x0001e60000100a00 */
[----:B0-----:R-:W2:Y:S01]  /*5c350*/  LDL.LU.64 R14, [R1+0x4e78] ;  /* 0x004e7800010e7983 */ /* 0x001ea20000300a00 */
[----:B------:R-:W2:Y:S02]  /*5c360*/  LDL.LU.64 R12, [R1+0x4e70] ;  /* 0x004e7000010c7983 */ /* 0x000ea40000300a00 */
[----:B----4-:R-:W-:Y:S01]  /*5c370*/  IMAD.MOV.U32 R10, RZ, RZ, R21 ;  /* 0x000000ffff0a7224 */ /* 0x010fe200078e0015 */
[----:B--2---:R-:W-:Y:S11]  /*5c380*/  HMMA.16816.F32 R12, R4, R20, R12 ;  /* 0x00000014040c723c */ /* 0x004ff6000000180c */
[----:B------:R-:W-:Y:S11]  /*5c390*/  @!UPT UIADD3 URZ, URZ, URZ, URZ ;  /* 0x0000003f3f3ff290 */ /* 0x000ff6000fffe03f */
[----:B------:R-:W-:Y:S01]  /*5c3a0*/  @!UPT UIADD3 URZ, URZ, URZ, URZ ;  /* 0x0000003f3f3ff290 */ /* 0x000fe2000fffe03f */
[----:B------:R-:W-:Y:S01]  /*5c3b0*/  STL.64 [R1+0x1f0], R12 ;  /* 0x0001f00c01007387 */ /* 0x000fe20000100a00 */
[----:B------:R0:W-:Y:S03]  /*5c3c0*/  STL.64 [R1+0x1f8], R14 ;  /* 0x0001f80e01007387 */ /* 0x0001e60000100a00 */
[----:B0-----:R-:W2:Y:S01]  /*5c3d0*/  LDL.LU R15, [R1+0x4e68] ;  /* 0x004e6800010f7983 */ /* 0x001ea20000300800 */
[----:B------:R-:W4:Y:S02]  /*5c3e0*/  LDL.LU.64 R12, [R1+0x4e60] ;  /* 0x004e6000010c7983 */ /* 0x000f240000300a00 */
[----:B------:R-:W-:Y:S02]  /*5c3f0*/  IMAD.MOV.U32 R14, RZ, RZ, R20 ;  /* 0x000000ffff0e7224 */ /* 0x000fe400078e0014 */
[----:B------:R-:W0:Y:S01]  /*5c400*/  LDSM.16.MT88.4 R20, [R29+0x8080] ;  /* 0x008080001d14783b */ /* 0x000e220000004200 */
[----:B------:R-:W-:Y:S02]  /*5c410*/  STL [R1+0x4e40], R10 ;  /* 0x004e400a01007387 */ /* 0x000fe40000100800 */
[----:B------:R1:W-:Y:S02]  /*5c420*/  STL.64 [R1+0x4e38], R8 ;  /* 0x004e380801007387 */ /* 0x0003e40000100a00 */
[----:B-1----:R-:W2:Y:S04]  /*5c430*/  LDL R8, [R1+0x60] ;  /* 0x0000600001087983 */ /* 0x002ea80000100800 */
[----:B------:R-:W2:Y:S01]  /*5c440*/  LDL R9, [R1+0x64] ;  /* 0x0000640001097983 */ /* 0x000ea20000100800 */
[----:B------:R-:W-:Y:S03]  /*5c450*/  STL [R1+0x4de8], R14 ;  /* 0x004de80e01007387 */ /* 0x000fe60000100800 */
[----:B----4-:R-:W-:Y:S01]  /*5c460*/  STL.64 [R1+0x4de0], R12 ;  /* 0x004de00c01007387 */ /* 0x010fe20000100a00 */
[----:B0-----:R-:W-:Y:S02]  /*5c470*/  STL.64 [R1+0x4cd8], R22 ;  /* 0x004cd81601007387 */ /* 0x001fe40000100a00 */
[----:B------:R0:W-:Y:S02]  /*5c480*/  STL.64 [R1+0x4cd0], R20 ;  /* 0x004cd01401007387 */ /* 0x0001e40000100a00 */
[----:B0-----:R-:W4:Y:S04]  /*5c490*/  LDL.64 R20, [R1+0x20] ;  /* 0x0000200001147983 */ /* 0x001f280000100a00 */
[----:B----4-:R0:W-:Y:S02]  /*5c4a0*/  STL.64 [R1+0x4e28], R20 ;  /* 0x004e281401007387 */ /* 0x0101e40000100a00 */
[----:B0-----:R-:W-:-:S02]  /*5c4b0*/  IMAD.MOV.U32 R21, RZ, RZ, R11 ;  /* 0x000000ffff157224 */ /* 0x001fc400078e000b */
[C---:B--2---:R-:W-:Y:S01]  /*5c4c0*/  HMMA.16816.F32 R8, R4.reuse, R8, R24 ;  /* 0x000000080408723c */ /* 0x044fe20000001818 */
[----:B------:R-:W2:Y:S01]  /*5c4d0*/  LDL.LU.64 R26, [R1+0x4e58] ;  /* 0x004e5800011a7983 */ /* 0x000ea20000300a00 */
[----:B------:R-:W2:Y:S02]  /*5c4e0*/  LDL.LU.64 R24, [R1+0x4e50] ;  /* 0x004e500001187983 */ /* 0x000ea40000300a00 */
[----:B------:R-:W-:Y:S11]  /*5c4f0*/  IMAD.MOV.U32 R20, RZ, RZ, R28 ;  /* 0x000000ffff147224 */ /* 0x000ff600078e001c */
[----:B------:R-:W-:Y:S08]  /*5c500*/  @!UPT UIADD3 URZ, URZ, URZ, URZ ;  /* 0x0000003f3f3ff290 */ /* 0x000ff0000fffe03f */
[----:B------:R0:W-:Y:S01]  /*5c510*/  STL.64 [R1+0x9a0], R8 ;  /* 0x0009a00801007387 */ /* 0x0001e20000100a00 */
[----:B------:R1:W-:Y:S03]  /*5c520*/  STL.64 [R1+0x9a8], R10 ;  /* 0x0009a80a01007387 */ /* 0x0003e60000100a00 */
[----:B0-----:R-:W4:Y:S01]  /*5c530*/  LDL.LU R8, [R1+0x980] ;  /* 0x0009800001087983 */ /* 0x001f220000300800 */
[----:B------:R-:W4:Y:S02]  /*5c540*/  LDL.LU R9, [R1+0x984] ;  /* 0x0009840001097983 */ /* 0x000f240000300800 */
[----:B-1----:R-:W4:Y:S02]  /*5c550*/  LDL.LU R10, [R1+0x988] ;  /* 0x00098800010a7983 */ /* 0x002f240000300800 */
[----:B------:R-:W4:Y:S01]  /*5c560*/  LDL.LU R11, [R1+0x98c] ;  /* 0x00098c00010b7983 */ /* 0x000f220000300800 */
[----:B--2---:R-:W-:Y:S01]  /*5c570*/  HMMA.16816.F32 R20, R4, R20, R24 ;  /* 0x000000140414723c */ /* 0x004fe20000001818 */
[----:B------:R-:W2:Y:S01]  /*5c580*/  LDL.LU.64 R26, [R1+0x4e48] ;  /* 0x004e4800011a7983 */ /* 0x000ea20000300a00 */
[----:B------:R-:W-:Y:S11]  /*5c590*/  IMAD.MOV.U32 R17, RZ, RZ, R15 ;  /* 0x000000ffff117224 */ /* 0x000ff600078e000f */
[----:B------:R-:W-:Y:S10]  /*5c5a0*/  @!UPT UIADD3 URZ, URZ, URZ, URZ ;  /* 0x0000003f3f3ff290 */ /* 0x000ff4000fffe03f */
[----:B------:R-:W-:Y:S01]  /*5c5b0*/  STL.64 [R1+0x990], R20 ;  /* 0x0009901401007387 */ /* 0x000fe20000100a00 */
[----:B------:R-:W-:Y:S02]  /*5c5c0*/  STL.64 [R1+0x998], R22 ;  /* 0x0009981601007387 */ /* 0x000fe40000100a00 */
[----:B--2---:R-:W-:-:S05]  /*5c5d0*/  IMAD.MOV.U32 R16, RZ, RZ, R27 ;  /* 0x000000ffff107224 */ /* 0x004fca00078e001b */
[----:B------:R0:W-:Y:S04]  /*5c5e0*/  STL.64 [R1+0x4e30], R16 ;  /* 0x004e301001007387 */ /* 0x0001e80000100a00 */
[----:B0-----:R-:W4:Y:S01]  /*5c5f0*/  LDL.64 R16, [R1+0x40] ;  /* 0x0000400001107983 */ /* 0x001f220000100a00 */
        /* <DEDUP_REMOVED lines=8> */
[----:B------:R-:W-:-:S02]  /*5c680*/  IMAD.MOV.U32 R24, RZ, RZ, R26 ;  /* 0x000000ffff187224 */ /* 0x000fc400078e001a */
[----:B---3--:R-:W-:Y:S01]  /*5c690*/  IMAD.MOV.U32 R25, RZ, RZ, R19 ;  /* 0x000000ffff197224 */ /* 0x008fe200078e0013 */
[----:B--2---:R-:W-:Y:S01]  /*5c6a0*/  STL.64 [R1+0x4e00], R14 ;  /* 0x004e000e01007387 */ /* 0x004fe20000100a00 */
[----:B------:R0:W-:Y:S03]  /*5c6b0*/  STL.64 [R1+0x4df8], R12 ;  /* 0x004df80c01007387 */ /* 0x0001e60000100a00 */
[----:B------:R1:W-:Y:S01]  /*5c6c0*/  STL.64 [R1+0x4e08], R24 ;  /* 0x004e081801007387 */ /* 0x0003e20000100a00 */
[----:B0-----:R-:W2:Y:S01]  /*5c6d0*/  LDL.LU R12, [R1+0x940] ;  /* 0x00094000010c7983 */ /* 0x001ea20000300800 */
[----:B------:R-:W2:Y:S02]  /*5c6e0*/  LDL.LU R13, [R1+0x944] ;  /* 0x00094400010d7983 */ /* 0x000ea40000300800 */
[----:B------:R-:W3:Y:S02]  /*5c6f0*/  LDL.LU R14, [R1+0x948] ;  /* 0x00094800010e7983 */ /* 0x000ee40000300800 */
[----:B------:R-:W3:Y:S01]  /*5c700*/  LDL.LU R15, [R1+0x94c] ;  /* 0x00094c00010f7983 */ /* 0x000ee20000300800 */
[----:B----4-:R-:W-:Y:S01]  /*5c710*/  HMMA.16816.F32 R8, R4, R16, R8 ;  /* 0x000000100408723c */ /* 0x010fe20000001808 */
[----:B-1----:R-:W-:-:S02]  /*5c720*/  IMAD.MOV.U32 R25, RZ, RZ, R3 ;  /* 0x000000ffff197224 */ /* 0x002fc400078e0003 */
[----:B------:R-:W-:Y:S01]  /*5c730*/  IMAD.MOV.U32 R3, RZ, RZ, R17 ;  /* 0x000000ffff037224 */ /* 0x000fe200078e0011 */
[----:B---3--:R-:W-:Y:S01]  /*5c740*/  STL.64 [R1+0x4e18], R14 ;  /* 0x004e180e01007387 */ /* 0x008fe20000100a00 */
[----:B--2---:R0:W-:Y:S03]  /*5c750*/  STL.64 [R1+0x4e10], R12 ;  /* 0x004e100c01007387 */ /* 0x0041e60000100a00 */
[----:B0-----:R-:W2:Y:S01]  /*5c760*/  LDL.LU R12, [R1+0x950] ;  /* 0x00095000010c7983 */ /* 0x001ea20000300800 */
[----:B------:R-:W2:Y:S02]  /*5c770*/  LDL.LU R13, [R1+0x954] ;  /* 0x00095400010d7983 */ /* 0x000ea40000300800 */
[----:B------:R-:W2:Y:S02]  /*5c780*/  LDL.LU R14, [R1+0x958] ;  /* 0x00095800010e7983 */ /* 0x000ea40000300800 */
[----:B------:R-:W2:Y:S10]  /*5c790*/  LDL.LU R15, [R1+0x95c] ;  /* 0x00095c00010f7983 */ /* 0x000eb40000300800 */
[----:B------:R-:W-:Y:S01]  /*5c7a0*/  STL.64 [R1+0x980], R8 ;  /* 0x0009800801007387 */ /* 0x000fe20000100a00 */
[----:B------:R0:W-:Y:S03]  /*5c7b0*/  STL.64 [R1+0x988], R10 ;  /* 0x0009880a01007387 */ /* 0x0001e60000100a00 */
[----:B0-----:R-:W3:Y:S01]  /*5c7c0*/  LDL.LU R10, [R1+0x4e40] ;  /* 0x004e4000010a7983 */ /* 0x001ee20000300800 */
[----:B------:R-:W4:Y:S02]  /*5c7d0*/  LDL.LU.64 R8, [R1+0x4e38] ;  /* 0x004e380001087983 */ /* 0x000f240000300a00 */
[----:B------:R-:W-:-:S02]  /*5c7e0*/  IMAD.MOV.U32 R11, RZ, RZ, R16 ;  /* 0x000000ffff0b7224 */ /* 0x000fc400078e0010 */
[----:B------:R-:W2:Y:S01]  /*5c7f0*/  LDL.LU.64 R16, [R1+0x4e30] ;  /* 0x004e300001107983 */ /* 0x000ea20000300a00 */
[----:B------:R-:W-:-:S03]  /*5c800*/  IMAD.MOV.U32 R24, RZ, RZ, R18 ;  /* 0x000000ffff187224 */ /* 0x000fc600078e0012 */
[----:B---3--:R-:W-:Y:S01]  /*5c810*/  STL.64 [R1+0x4dd8], R10 ;  /* 0x004dd80a01007387 */ /* 0x008fe20000100a00 */
[----:B----4-:R0:W-:Y:S01]  /*5c820*/  STL.64 [R1+0x4dd0], R8 ;  /* 0x004dd00801007387 */ /* 0x0101e20000100a00 */
[C---:B--2---:R-:W-:Y:S02]  /*5c830*/  HMMA.16816.F32 R16, R4.reuse, R16, R20 ;  /* 0x000000100410723c */ /* 0x044fe40000001814 */
[----:B0-----:R-:W2:Y:S01]  /*5c840*/  LDL.LU R8, [R1+0x960] ;  /* 0x0009600001087983 */ /* 0x001ea20000300800 */
[----:B------:R-:W2:Y:S02]  /*5c850*/  LDL.LU R9, [R1+0x964] ;  /* 0x0009640001097983 */ /* 0x000ea40000300800 */
[----:B------:R-:W2:Y:S02]  /*5c860*/  LDL.LU R10, [R1+0x968] ;  /* 0x00096800010a7983 */ /* 0x000ea40000300800 */
[----:B------:R-:W2:Y:S01]  /*5c870*/  LDL.LU R11, [R1+0x96c] ;  /* 0x00096c00010b7983 */ /* 0x000ea20000300800 */
[----:B------:R-:W2:Y:S11]  /*5c880*/  LDL.LU.64 R20, [R1+0x4e28] ;  /* 0x004e280001147983 */ /* 0x000eb60000300a00 */
[----:B------:R-:W-:Y:S04]  /*5c890*/  @!UPT UIADD3 URZ, URZ, URZ, URZ ;  /* 0x0000003f3f3ff290 */ /* 0x000fe8000fffe03f */
[----:B------:R0:W-:Y:S01]  /*5c8a0*/  STL.64 [R1+0x970], R16 ;  /* 0x0009701001007387 */ /* 0x0001e20000100a00 */
[----:B------:R-:W-:Y:S03]  /*5c8b0*/  STL.64 [R1+0x978], R18 ;  /* 0x0009781201007387 */ /* 0x000fe60000100a00 */
[----:B0-----:R-:W3:Y:S01]  /*5c8c0*/  LDL.LU.64 R16, [R1+0x4e20] ;  /* 0x004e200001107983 */ /* 0x001ee20000300a00 */
[C---:B--2---:R-:W-:Y:S03]  /*5c8d0*/  HMMA.16816.F32 R8, R4.reuse, R20, R8 ;  /* 0x000000140408723c */ /* 0x044fe60000001808 */
[----:B------:R3:W-:Y:S04]  /*5c8e0*/  STL.64 [R1+0x4d30], R20 ;  /* 0x004d301401007387 */ /* 0x0007e80000100a00 */
[----:B---3--:R-:W-:Y:S11]  /*5c8f0*/  IMAD.MOV.U32 R21, RZ, RZ, R16 ;  /* 0x000000ffff157224 */ /* 0x008ff600078e0010 */
[----:B------:R-:W-:Y:S05]  /*5c900*/  @!UPT UIADD3 URZ, URZ, URZ, URZ ;  /* 0x0000003f3f3ff290 */ /* 0x000fea000fffe03f */
[----:B------:R0:W-:Y:S01]  /*5c910*/  STL.64 [R1+0x960], R8 ;  /* 0x0009600801007387 */ /* 0x0001e20000100a00 */
[----:B------:R1:W-:Y:S02]  /*5c920*/  STL.64 [R1+0x968], R10 ;  /* 0x0009680a01007387 */ /* 0x0003e40000100a00 */
[----:B------:R-:W-:Y:S02]  /*5c930*/  IMAD.MOV.U32 R20, RZ, RZ, R17 ;  /* 0x000000ffff147224 */ /* 0x000fe400078e0011 */
[----:B------:R-:W2:Y:S01]  /*5c940*/  LDL.LU R16, [R1+0x2c0] ;  /* 0x0002c00001107983 */ /* 0x000ea20000300800 */
[----:B------:R-:W2:Y:S01]  /*5c950*/  LDL.LU R17, [R1+0x2c4] ;  /* 0x0002c40001117983 */ /* 0x000ea20000300800 */
[----:B------:R-:W2:Y:S02]  /*5c960*/  LDL.LU R18, [R1+0x2c8] ;  /* 0x0002c80001127983 */ /* 0x000ea40000300800 */
[----:B------:R-:W2:Y:S01]  /*5c970*/  LDL.LU R19, [R1+0x2cc] ;  /* 0x0002cc0001137983 */ /* 0x000ea20000300800 */
[----:B0-----:R-:W3:Y:S01]  /*5c980*/  LDL.LU R8, [R1+0x920] ;  /* 0x0009200001087983 */ /* 0x001ee20000300800 */
[----:B------:R-:W3:Y:S02]  /*5c990*/  LDL.LU R9, [R1+0x924] ;  /* 0x0009240001097983 */ /* 0x000ee40000300800 */
[----:B-1----:R-:W3:Y:S02]  /*5c9a0*/  LDL.LU R10, [R1+0x928] ;  /* 0x00092800010a7983 */ /* 0x002ee40000300800 */
[----:B------:R-:W3:Y:S01]  /*5c9b0*/  LDL.LU R11, [R1+0x92c] ;  /* 0x00092c00010b7983 */ /* 0x000ee20000300800 */
[----:B------:R0:W-:Y:S04]  /*5c9c0*/  STL.64 [R1+0x4d80], R20 ;  /* 0x004d801401007387 */ /* 0x0001e80000100a00 */
[----:B0-----:R-:W4:Y:S01]  /*5c9d0*/  LDL.64 R20, [R1+0xa0] ;  /* 0x0000a00001147983 */ /* 0x001f220000100a00 */
[C---:B------:R-:W-:Y:S03]  /*5c9e0*/  HMMA.16816.F32 R24, R4.reuse, R24, R12 ;  /* 0x000000180418723c */ /* 0x040fe6000000180c */
[----:B----4-:R0:W-:Y:S04]  /*5c9f0*/  STL.64 [R1+0x4d98], R20 ;  /* 0x004d981401007387 */ /* 0x0101e80000100a00 */
[----:B0-----:R-:W4:Y:S01]  /*5ca00*/  LDL.LU R20, [R1+0xec0] ;  /* 0x000ec00001147983 */ /* 0x001f220000300800 */
[----:B------:R-:W4:Y:S02]  /*5ca10*/  LDL.LU R21, [R1+0xec4] ;  /* 0x000ec40001157983 */ /* 0x000f240000300800 */
[----:B------:R-:W2:Y:S02]  /*5ca20*/  LDL.LU R22, [R1+0xec8] ;  /* 0x000ec80001167983 */ /* 0x000ea40000300800 */
[----:B------:R-:W2:Y:S02]  /*5ca30*/  LDL.LU R23, [R1+0xecc] ;  /* 0x000ecc0001177983 */ /* 0x000ea40000300800 */
[----:B--2---:R-:W-:Y:S01]  /*5ca40*/  STL.64 [R1+0x4da8], R22 ;  /* 0x004da81601007387 */ /* 0x004fe20000100a00 */
[----:B----4-:R-:W-:Y:S02]  /*5ca50*/  STL.64 [R1+0x4da0], R20 ;  /* 0x004da01401007387 */ /* 0x010fe40000100a00 */
        /* <DEDUP_REMOVED lines=17> */
[----:B0-----:R-:W2:Y:S01]  /*5cb70*/  LDL.LU R14, [R1+0x4de8] ;  /* 0x004de800010e7983 */ /* 0x001ea20000300800 */
[----:B------:R-:W3:Y:S02]  /*5cb80*/  LDL.LU.64 R12, [R1+0x4de0] ;  /* 0x004de000010c7983 */ /* 0x000ee40000300a00 */
        /* <DEDUP_REMOVED lines=23> */
[----:B------:R-:W-:Y:S02]  /*5cd00*/  IMAD.MOV.U32 R20, RZ, RZ, R2 ;  /* 0x000000ffff147224 */ /* 0x000fe400078e0002 */
[----:B------:R-:W-:Y:S01]  /*5cd10*/  IMAD.MOV.U32 R21, RZ, RZ, R0 ;  /* 0x000000ffff157224 */ /* 0x000fe200078e0000 */
[----:B----4-:R-:W-:Y:S01]  /*5cd20*/  HMMA.16816.F32 R4, R4, R8, R16 ;  /* 0x000000080404723c */ /* 0x010fe20000001810 */
[----:B------:R-:W2:Y:S01]  /*5cd30*/  LDL.LU.64 R18, [R1+0x4dc8] ;  /* 0x004dc80001127983 */ /* 0x000ea20000300a00 */
[----:B------:R-:W2:Y:S11]  /*5cd40*/  LDL.LU.64 R16, [R1+0x4dc0] ;  /* 0x004dc00001107983 */ /* 0x000eb60000300a00 */
[----:B------:R-:W-:Y:S10]  /*5cd50*/  @!UPT UIADD3 URZ, URZ, URZ, URZ ;  /* 0x0000003f3f3ff290 */ /* 0x000ff4000fffe03f */
[----:B------:R0:W-:Y:S01]  /*5cd60*/  STL.64 [R1+0x1e0], R4 ;  /* 0x0001e00401007387 */ /* 0x0001e20000100a00 */
[----:B------:R-:W-:Y:S03]  /*5cd70*/  STL.64 [R1+0x1e8], R6 ;  /* 0x0001e80601007387 */ /* 0x000fe60000100a00 */
[----:B0-----:R-:W4:Y:S01]  /*5cd80*/  LDL.64 R4, [R1+0xb0] ;  /* 0x0000b00001047983 */ /* 0x001f220000100a00 */
[C---:B--2---:R-:W-:Y:S03]  /*5cd90*/  HMMA.16816.F32 R20, R16.reuse, R20, R24 ;  /* 0x000000141014723c */ /* 0x044fe60000001818 */
[----:B------:R-:W2:Y:S01]  /*5cda0*/  LDL.LU.64 R26, [R1+0x4db8] ;  /* 0x004db800011a7983 */ /* 0x000ea20000300a00 */
[----:B------:R-:W2:Y:S11]  /*5cdb0*/  LDL.LU.64 R24, [R1+0x4db0] ;  /* 0x004db00001187983 */ /* 0x000eb60000300a00 */
[----:B------:R-:W-:Y:S08]  /*5cdc0*/  @!UPT UIADD3 URZ, URZ, URZ, URZ ;  /* 0x0000003f3f3ff290 */ /* 0x000ff0000fffe03f */
        /* <DEDUP_REMOVED lines=8> */
[----:B------:R-:W-:Y:S03]  /*5ce50*/  STL.64 [R1+0x898], R22 ;  /* 0x0008981601007387 */ /* 0x000fe60000100a00 */
[----:B0-----:R-:W2:Y:S01]  /*5ce60*/  LDL.LU.64 R20, [R1+0x4d98] ;  /* 0x004d980001147983 */ /* 0x001ea20000300a00 */
[----:B------:R-:W-:Y:S02]  /*5ce70*/  IMAD.MOV.U32 R2, RZ, RZ, R4 ;  /* 0x000000ffff027224 */ /* 0x000fe400078e0004 */
[----:B------:R-:W-:Y:S02]  /*5ce80*/  IMAD.MOV.U32 R0, RZ, RZ, R5 ;  /* 0x000000ffff007224 */ /* 0x000fe400078e0005 */
[----:B------:R-:W-:Y:S02]  /*5ce90*/  IMAD.MOV.U32 R4, RZ, RZ, R14 ;  /* 0x000000ffff047224 */ /* 0x000fe400078e000e */
[----:B---3--:R-:W-:-:S05]  /*5cea0*/  IMAD.MOV.U32 R5, RZ, RZ, R10 ;  /* 0x000000ffff057224 */ /* 0x008fca00078e000a */
[----:B------:R0:W-:Y:S04]  /*5ceb0*/  STL.64 [R1+0x4d78], R4 ;  /* 0x004d780401007387 */ /* 0x0001e80000100a00 */
        /* <DEDUP_REMOVED lines=16> */
[----:B------:R-:W2:Y:S11]  /*5cfc0*/  LDL.LU R24, [R1+0x15f0] ;  /* 0x0015f00001187983 */ /* 0x000eb60000300800 */
[----:B------:R-:W-:Y:S09]  /*5cfd0*/  @!UPT UIADD3 URZ, URZ, URZ, URZ ;  /* 0x0000003f3f3ff290 */ /* 0x000ff2000fffe03f */
[----:B------:R0:W-:Y:S01]  /*5cfe0*/  STL.64 [R1+0x870], R20 ;  /* 0x0008701401007387 */ /* 0x0001e20000100a00 */
[----:B------:R-:W-:Y:S02]  /*5cff0*/  STL.64 [R1+0x878], R22 ;  /* 0x0008781601007387 */ /* 0x000fe40000100a00 */
[----:B------:R-:W2:Y:S02]  /*5d000*/  LDL.LU R25, [R1+0x15f4] ;  /* 0x0015f40001197983 */ /* 0x000ea40000300800 */
[----:B------:R-:W2:Y:S01]  /*5d010*/  LDL.LU R26, [R1+0x15f8] ;  /* 0x0015f800011a7983 */ /* 0x000ea20000300800 */
[----:B------:R-:W2:Y:S04]  /*5d020*/  LDL.LU R27, [R1+0x15fc] ;  /* 0x0015fc00011b7983 */ /* 0x000ea80000300800 */
[----:B0-----:R-:W4:Y:S04]  /*5d030*/  LDL.64 R20, [R1+0x30] ;  /* 0x0000300001147983 */ /* 0x001f280000100a00 */
[----:B----4-:R0:W-:Y:S04]  /*5d040*/  STL.64 [R1+0x4d38], R20 ;  /* 0x004d381401007387 */ /* 0x0101e80000100a00 */
[----:B0-----:R-:W3:Y:S02]  /*5d050*/  LDL.64 R20, [R1+0x80] ;  /* 0x0000800001147983 */ /* 0x001ee40000100a00 */
[----:B---3--:R-:W-:Y:S01]  /*5d060*/  HMMA.16816.F32 R4, R16, R20, R4 ;  /* 0x000000141004723c */ /* 0x008fe20000001804 */
[----:B------:R-:W-:-:S02]  /*5d070*/  IMAD.MOV.U32 R28, RZ, RZ, R20 ;  /* 0x000000ffff1c7224 */ /* 0x000fc400078e0014 */
[----:B------:R-:W-:-:S04]  /*5d080*/  IMAD.MOV.U32 R15, RZ, RZ, R21 ;  /* 0x000000ffff0f7224 */ /* 0x000fc800078e0015 */
[----:B------:R-:W-:Y:S02]  /*5d090*/  IMAD.MOV.U32 R20, RZ, RZ, R11 ;  /* 0x000000ffff147224 */ /* 0x000fe400078e000b */
[----:B------:R-:W-:Y:S11]  /*5d0a0*/  IMAD.MOV.U32 R21, RZ, RZ, R3 ;  /* 0x000000ffff157224 */ /* 0x000ff600078e0003 */
[----:B------:R-:W-:Y:S03]  /*5d0b0*/  @!UPT UIADD3 URZ, URZ, URZ, URZ ;  /* 0x0000003f3f3ff290 */ /* 0x000fe6000fffe03f */
[----:B------:R0:W-:Y:S01]  /*5d0c0*/  STL.64 [R1+0x860], R4 ;  /* 0x0008600401007387 */ /* 0x0001e20000100a00 */
[----:B------:R-:W-:Y:S03]  /*5d0d0*/  STL.64 [R1+0x868], R6 ;  /* 0x0008680601007387 */ /* 0x000fe60000100a00 */
[----:B0-----:R-:W3:Y:S01]  /*5d0e0*/  LDL.LU.64 R4, [R1+0x4d78] ;  /* 0x004d780001047983 */ /* 0x001ee20000300a00 */
[----:B------:R0:W-:Y:S03]  /*5d0f0*/  STL.64 [R1+0x4d58], R20 ;  /* 0x004d581401007387 */ /* 0x0001e60000100a00 */
[----:B0-----:R-:W4:Y:S01]  /*5d100*/  LDL.LU R20, [R1+0x15e0] ;  /* 0x0015e00001147983 */ /* 0x001f220000300800 */
[----:B------:R-:W4:Y:S02]  /*5d110*/  LDL.LU R21, [R1+0x15e4] ;  /* 0x0015e40001157983 */ /* 0x000f240000300800 */
[----:B------:R-:W2:Y:S02]  /*5d120*/  LDL.LU R22, [R1+0x15e8] ;  /* 0x0015e80001167983 */ /* 0x000ea40000300800 */
[----:B------:R-:W2:Y:S02]  /*5d130*/  LDL.LU R23, [R1+0x15ec] ;  /* 0x0015ec0001177983 */ /* 0x000ea40000300800 */
[----:B--2---:R-:W-:Y:S01]  /*5d140*/  STL.64 [R1+0x4d68], R22 ;  /* 0x004d681601007387 */ /* 0x004fe20000100a00 */
[----:B----4-:R0:W-:Y:S02]  /*5d150*/  STL.64 [R1+0x4d60], R20 ;  /* 0x004d601401007387 */ /* 0x0101e40000100a00 */
[----:B------:R-:W2:Y:S01]  /*5d160*/  LDL.64 R8, [R1+0x50] ;  /* 0x0000500001087983 */ /* 0x000ea20000100a00 */
[----:B0-----:R-:W4:Y:S01]  /*5d170*/  LDL.64 R20, [R1+0x60] ;  /* 0x0000600001147983 */ /* 0x001f220000100a00 */
[----:B------:R-:W-:Y:S02]  /*5d180*/  STL.64 [R1+0x4d00], R14 ;  /* 0x004d000e01007387 */ /* 0x000fe40000100a00 */
[----:B------:R0:W-:Y:S02]  /*5d190*/  STL.64 [R1+0x4cf8], R12 ;  /* 0x004cf80c01007387 */ /* 0x0001e40000100a00 */
[----:B0-----:R-:W2:Y:S04]  /*5d1a0*/  LDL.64 R12, [R1] ;  /* 0x00000000010c7983 */ /* 0x001ea80000100a00 */
[----:B--2---:R0:W-:Y:S04]  /*5d1b0*/  STL.64 [R1+0x4d18], R12 ;  /* 0x004d180c01007387 */ /* 0x0041e80000100a00 */
[----:B0-----:R-:W3:Y:S01]  /*5d1c0*/  LDL.LU R12, [R1+0xdd0] ;  /* 0x000dd000010c7983 */ /* 0x001ee20000300800 */
[----:B------:R-:W3:Y:S02]  /*5d1d0*/  LDL.LU R13, [R1+0xdd4] ;  /* 0x000dd400010d7983 */ /* 0x000ee40000300800 */
[----:B------:R-:W3:Y:S02]  /*5d1e0*/  LDL.LU R14, [R1+0xdd8] ;  /* 0x000dd800010e7983 */ /* 0x000ee40000300800 */
[----:B------:R-:W3:Y:S02]  /*5d1f0*/  LDL.LU R15, [R1+0xddc] ;  /* 0x000ddc00010f7983 */ /* 0x000ee40000300800 */
[C---:B---3--:R-:W-:Y:S01]  /*5d200*/  HMMA.16816.F32 R4, R16.reuse, R4, R12 ;  /* 0x000000041004723c */ /* 0x048fe2000000180c */
[----:B------:R-:W2:Y:S07]  /*5d210*/  LDL.64 R12, [R1+0x10] ;  /* 0x00001000010c7983 */ /* 0x000eae0000100a00 */
[----:B----4-:R-:W-:Y:S01]  /*5d220*/  HMMA.16816.F32 R24, R16, R20, R24 ;  /* 0x000000141018723c */ /* 0x010fe20000001818 */
[----:B--2---:R0:W-:Y:S11]  /*5d230*/  STL.64 [R1+0x4d40], R12 ;  /* 0x004d400c01007387 */ /* 0x0041f60000100a00 */
[----:B------:R-:W-:Y:S03]  /*5d240*/  @!UPT UIADD3 URZ, URZ, URZ, URZ ;  /* 0x0000003f3f3ff290 */ /* 0x000fe6000fffe03f */
[----:B------:R-:W-:Y:S02]  /*5d250*/  STL.64 [R1+0x850], R4 ;  /* 0x0008500401007387 */ /* 0x000fe40000100a00 */
[----:B------:R-:W-:Y:S02]  /*5d260*/  STL.64 [R1+0x858], R6 ;  /* 0x0008580601007387 */ /* 0x000fe40000100a00 */
[----:B------:R-:W1:Y:S04]  /*5d270*/  LDSM.16.MT88.4 R4, [R29+0x8100] ;  /* 0x008100001d04783b */ /* 0x000e680000004200 */
[----:B0-----:R-:W2:Y:S01]  /*5d280*/  LDL.LU R12, [R1+0x15d0] ;  /* 0x0015d000010c7983 */ /* 0x001ea20000300800 */
[----:B------:R-:W2:Y:S02]  /*5d290*/  LDL.LU R13, [R1+0x15d4] ;  /* 0x0015d400010d7983 */ /* 0x000ea40000300800 */
[----:B------:R-:W2:Y:S02]  /*5d2a0*/  LDL.LU R14, [R1+0x15d8] ;  /* 0x0015d800010e7983 */ /* 0x000ea40000300800 */
[----:B------:R-:W2:Y:S01]  /*5d2b0*/  LDL.LU R15, [R1+0x15dc] ;  /* 0x0015dc00010f7983 */ /* 0x000ea20000300800 */
[----:B-1----:R-:W-:Y:S01]  /*5d2c0*/  STL.64 [R1+0x4b80], R6 ;  /* 0x004b800601007387 */ /* 0x002fe20000100a00 */
[----:B------:R0:W-:Y:S03]  /*5d2d0*/  STL.64 [R1+0x4b78], R4 ;  /* 0x004b780401007387 */ /* 0x0001e60000100a00 */
[----:B0-----:R-:W3:Y:S01]  /*5d2e0*/  LDL.LU R4, [R1+0x15c0] ;  /* 0x0015c00001047983 */ /* 0x001ee20000300800 */
[----:B------:R-:W3:Y:S02]  /*5d2f0*/  LDL.LU R5, [R1+0x15c4] ;  /* 0x0015c40001057983 */ /* 0x000ee40000300800 */
[----:B------:R-:W3:Y:S02]  /*5d300*/  LDL.LU R6, [R1+0x15c8] ;  /* 0x0015c80001067983 */ /* 0x000ee40000300800 */
[----:B------:R-:W3:Y:S01]  /*5d310*/  LDL.LU R7, [R1+0x15cc] ;  /* 0x0015cc0001077983 */ /* 0x000ee20000300800 */
[----:B------:R0:W-:Y:S01]  /*5d320*/  STL.64 [R1+0x1030], R24 ;  /* 0x0010301801007387 */ /* 0x0001e20000100a00 */
[----:B------:R1:W-:Y:S03]  /*5d330*/  STL.64 [R1+0x1038], R26 ;  /* 0x0010381a01007387 */ /* 0x0003e60000100a00 */
[----:B0-----:R-:W4:Y:S01]  /*5d340*/  LDL.LU.64 R24, [R1+0x4d70] ;  /* 0x004d700001187983 */ /* 0x001f220000300a00 */
[----:B-1----:R-:W-:-:S02]  /*5d350*/  IMAD.MOV.U32 R26, RZ, RZ, R20 ;  /* 0x000000ffff1a7224 */ /* 0x002fc400078e0014 */
[----:B------:R-:W-:Y:S02]  /*5d360*/  IMAD.MOV.U32 R27, RZ, RZ, R21 ;  /* 0x000000ffff1b7224 */ /* 0x000fe400078e0015 */
[----:B------:R-:W2:Y:S01]  /*5d370*/  LDL.LU.64 R22, [R1+0x4d68] ;  /* 0x004d680001167983 */ /* 0x000ea20000300a00 */
[----:B------:R-:W2:Y:S02]  /*5d380*/  LDL.LU.64 R20, [R1+0x4d60] ;  /* 0x004d600001147983 */ /* 0x000ea40000300a00 */
[----:B------:R-:W-:Y:S02]  /*5d390*/  STL.64 [R1+0x4d10], R26 ;  /* 0x004d101a01007387 */ /* 0x000fe40000100a00 */
[----:B----4-:R0:W-:Y:S04]  /*5d3a0*/  STL.64 [R1+0x4d08], R24 ;  /* 0x004d081801007387 */ /* 0x0101e80000100a00 */
[----:B0-----:R-:W4:Y:S01]  /*5d3b0*/  LDL.LU R24, [R1+0x1590] ;  /* 0x0015900001187983 */ /* 0x001f220000300800 */
[----:B------:R-:W4:Y:S02]  /*5d3c0*/  LDL.LU R25, [R1+0x1594] ;  /* 0x0015940001197983 */ /* 0x000f240000300800 */
[----:B------:R-:W3:Y:S02]  /*5d3d0*/  LDL.LU R26, [R1+0x1598] ;  /* 0x00159800011a7983 */ /* 0x000ee40000300800 */
[----:B------:R-:W3:Y:S01]  /*5d3e0*/  LDL.LU R27, [R1+0x159c] ;  /* 0x00159c00011b7983 */ /* 0x000ee20000300800 */
[C---:B--2---:R-:W-:Y:S01]  /*5d3f0*/  HMMA.16816.F32 R20, R16.reuse, R8, R20 ;  /* 0x000000081014723c */ /* 0x044fe20000001814 */
[----:B------:R-:W-:Y:S01]  /*5d400*/  IMAD.MOV.U32 R11, RZ, RZ, R9 ;  /* 0x000000ffff0b7224 */ /* 0x000fe200078e0009 */
[----:B---3--:R-:W-:Y:S01]  /*5d410*/  STL.64 [R1+0x4d28], R26 ;  /* 0x004d281a01007387 */ /* 0x008fe20000100a00 */
[----:B----4-:R0:W-:Y:S03]  /*5d420*/  STL.64 [R1+0x4d20], R24 ;  /* 0x004d201801007387 */ /* 0x0101e60000100a00 */
[----:B0-----:R-:W2:Y:S01]  /*5d430*/  LDL.LU R24, [R1+0x15a0] ;  /* 0x0015a00001187983 */ /* 0x001ea20000300800 */
[----:B------:R-:W2:Y:S02]  /*5d440*/  LDL.LU R25, [R1+0x15a4] ;  /* 0x0015a40001197983 */ /* 0x000ea40000300800 */
[----:B------:R-:W2:Y:S02]  /*5d450*/  LDL.LU R26, [R1+0x15a8] ;  /* 0x0015a800011a7983 */ /* 0x000ea40000300800 */
[----:B------:R-:W2:Y:S11]  /*5d460*/  LDL.LU R27, [R1+0x15ac] ;  /* 0x0015ac00011b7983 */ /* 0x000eb60000300800 */
[----:B------:R-:W-:Y:S01]  /*5d470*/  @!UPT UIADD3 URZ, URZ, URZ, URZ ;  /* 0x0000003f3f3ff290 */ /* 0x000fe2000fffe03f */
[----:B------:R0:W-:Y:S01]  /*5d480*/  STL.64 [R1+0x1020], R20 ;  /* 0x0010201401007387 */ /* 0x0001e20000100a00 */
[----:B------:R1:W-:Y:S03]  /*5d490*/  STL.64 [R1+0x1028], R22 ;  /* 0x0010281601007387 */ /* 0x0003e60000100a00 */
[----:B0-----:R-:W1:Y:S01]  /*5d4a0*/  LDL.LU.64 R20, [R1+0x4d58] ;  /* 0x004d580001147983 */ /* 0x001e620000300a00 */
[----:B------:R-:W3:Y:S02]  /*5d4b0*/  LDL.LU R10, [R1+0x4d50] ;  /* 0x004d5000010a7983 */ /* 0x000ee40000300800 */
[----:B------:R-:W4:Y:S02]  /*5d4c0*/  LDL.LU.64 R8, [R1+0x4d48] ;  /* 0x004d480001087983 */ /* 0x000f240000300a00 */
[----:B------:R-:W-:Y:S01]  /*5d4d0*/  STL [R1+0x4ce8], R11 ;  /* 0x004ce80b01007387 */ /* 0x000fe20000100800 */
[C---:B-1----:R-:W-:Y:S01]  /*5d4e0*/  HMMA.16816.F32 R20, R16.reuse, R20, R12 ;  /* 0x000000141014723c */ /* 0x042fe2000000180c */
[----:B----4-:R-:W-:Y:S01]  /*5d4f0*/  STL.64 [R1+0x4ce0], R8 ;  /* 0x004ce00801007387 */ /* 0x010fe20000100a00 */
[----:B------:R-:W2:Y:S11]  /*5d500*/  LDL.LU.64 R12, [R1+0x4d40] ;  /* 0x004d4000010c7983 */ /* 0x000eb60000300a00 */
[----:B------:R-:W-:Y:S10]  /*5d510*/  @!UPT UIADD3 URZ, URZ, URZ, URZ ;  /* 0x0000003f3f3ff290 */ /* 0x000ff4000fffe03f */
[----:B------:R0:W-:Y:S01]  /*5d520*/  STL.64 [R1+0x1010], R20 ;  /* 0x0010101401007387 */ /* 0x0001e20000100a00 */
[----:B------:R-:W-:Y:S03]  /*5d530*/  STL.64 [R1+0x1018], R22 ;  /* 0x0010181601007387 */ /* 0x000fe60000100a00 */
[----:B0-----:R-:W4:Y:S02]  /*5d540*/  LDL.LU.64 R20, [R1+0x4d38] ;  /* 0x004d380001147983 */ /* 0x001f240000300a00 */
[C---:B----4-:R-:W-:Y:S01]  /*5d550*/  HMMA.16816.F32 R4, R16.reuse, R20, R4 ;  /* 0x000000141004723c */ /* 0x050fe20000001804 */
[----:B------:R-:W-:Y:S11]  /*5d560*/  IMAD.MOV.U32 R3, RZ, RZ, R21 ;  /* 0x000000ffff037224 */ /* 0x000ff600078e0015 */
[----:B------:R-:W-:Y:S11]  /*5d570*/  @!UPT UIADD3 URZ, URZ, URZ, URZ ;  /* 0x0000003f3f3ff290 */ /* 0x000ff6000fffe03f */
[----:B------:R0:W-:Y:S01]  /*5d580*/  STL.64 [R1+0x1000], R4 ;  /* 0x0010000401007387 */ /* 0x0001e20000100a00 */
[----:B------:R-:W-:Y:S02]  /*5d590*/  STL.64 [R1+0x1008], R6 ;  /* 0x0010080601007387 */ /* 0x000fe40000100a00 */
[----:B0-----:R-:W-:Y:S02]  /*5d5a0*/  IMAD.MOV.U32 R4, RZ, RZ, R20 ;  /* 0x000000ffff047224 */ /* 0x001fe400078e0014 */
[----:B------:R-:W4:Y:S01]  /*5d5b0*/  LDL.LU.64 R20, [R1+0x4d30] ;  /* 0x004d300001147983 */ /* 0x000f220000300a00 */
[----:B------:R-:W-:Y:S02]  /*5d5c0*/  STL [R1+0x4c14], R3 ;  /* 0x004c140301007387 */ /* 0x000fe40000100800 */
[----:B------:R0:W-:Y:S02]  /*5d5d0*/  STL [R1+0x4c10], R4 ;  /* 0x004c100401007387 */ /* 0x0001e40000100800 */
[----:B0-----:R-:W4:Y:S01]  /*5d5e0*/  LDL.LU R4, [R1+0x15b0] ;  /* 0x0015b00001047983 */ /* 0x001f220000300800 */
[----:B------:R-:W4:Y:S02]  /*5d5f0*/  LDL.LU R5, [R1+0x15b4] ;  /* 0x0015b40001057983 */ /* 0x000f240000300800 */
[----:B------:R-:W4:Y:S02]  /*5d600*/  LDL.LU R6, [R1+0x15b8] ;  /* 0x0015b80001067983 */ /* 0x000f240000300800 */
[----:B------:R-:W4:Y:S01]  /*5d610*/  LDL.LU R7, [R1+0x15bc] ;  /* 0x0015bc0001077983 */ /* 0x000f220000300800 */
[C---:B--2---:R-:W-:Y:S08]  /*5d620*/  HMMA.16816.F32 R24, R16.reuse, R12, R24 ;  /* 0x0000000c1018723c */ /* 0x044ff00000001818 */
[----:B----4-:R-:W-:Y:S11]  /*5d630*/  HMMA.16816.F32 R4, R16, R20, R4 ;  /* 0x000000141004723c */ /* 0x010ff60000001804 */
[----:B------:R-:W-:Y:S11]  /*5d640*/  @!UPT UIADD3 URZ, URZ, URZ, URZ ;  /* 0x0000003f3f3ff290 */ /* 0x000ff6000fffe03f */
[----:B------:R-:W-:Y:S01]  /*5d650*/  @!UPT UIADD3 URZ, URZ, URZ, URZ ;  /* 0x0000003f3f3ff290 */ /* 0x000fe2000fffe03f */
[----:B------:R0:W-:Y:S01]  /*5d660*/  STL.64 [R1+0xff0], R4 ;  /* 0x000ff00401007387 */ /* 0x0001e20000100a00 */
[----:B------:R1:W-:Y:S02]  /*5d670*/  STL.64 [R1+0xff8], R6 ;  /* 0x000ff80601007387 */ /* 0x0003e40000100a00 */
[----:B0-----:R-:W-:Y:S02]  /*5d680*/  IMAD.MOV.U32 R5, RZ, RZ, R21 ;  /* 0x000000ffff057224 */ /* 0x001fe400078e0015 */
[----:B-1----:R-:W-:Y:S02]  /*5d690*/  IMAD.MOV.U32 R6, RZ, RZ, R20 ;  /* 0x000000ffff067224 */ /* 0x002fe400078e0014 */
[----:B------:R-:W2:Y:S01]  /*5d6a0*/  LDL.LU R20, [R1+0xfc0] ;  /* 0x000fc00001147983 */ /* 0x000ea20000300800 */
[----:B------:R-:W2:Y:S02]  /*5d6b0*/  LDL.LU R21, [R1+0xfc4] ;  /* 0x000fc40001157983 */ /* 0x000ea40000300800 */
[----:B------:R-:W2:Y:S02]  /*5d6c0*/  LDL.LU R22, [R1+0xfc8] ;  /* 0x000fc80001167983 */ /* 0x000ea40000300800 */
[----:B------:R-:W2:Y:S01]  /*5d6d0*/  LDL.LU R23, [R1+0xfcc] ;  /* 0x000fcc0001177983 */ /* 0x000ea20000300800 */
[----:B------:R-:W-:Y:S01]  /*5d6e0*/  STL [R1+0x4c18], R6 ;  /* 0x004c180601007387 */ /* 0x000fe20000100800 */
[----:B------:R-:W-:Y:S02]  /*5d6f0*/  STL.64 [R1+0xfe0], R24 ;  /* 0x000fe01801007387 */ /* 0x000fe40000100a00 */
[----:B------:R0:W-:Y:S02]  /*5d700*/  STL.64 [R1+0xfe8], R26 ;  /* 0x000fe81a01007387 */ /* 0x0001e40000100a00 */
[----:B------:R-:W-:-:S02]  /*5d710*/  IMAD.MOV.U32 R4, RZ, RZ, R12 ;  /* 0x000000ffff047224 */ /* 0x000fc400078e000c */
[----:B------:R-:W-:Y:S01]  /*5d720*/  IMAD.MOV.U32 R7, RZ, RZ, R13 ;  /* 0x000000ffff077224 */ /* 0x000fe200078e000d */
[----:B0-----:R-:W4:Y:S01]  /*5d730*/  LDL.LU.64 R26, [R1+0x4d28] ;  /* 0x004d2800011a7983 */ /* 0x001f220000300a00 */
[----:B------:R-:W4:Y:S02]  /*5d740*/  LDL.LU.64 R24, [R1+0x4d20] ;  /* 0x004d200001187983 */ /* 0x000f240000300a00 */
[----:B------:R-:W4:Y:S02]  /*5d750*/  LDL.LU.64 R12, [R1+0x4d18] ;  /* 0x004d1800010c7983 */ /* 0x000f240000300a00 */
[----:B----4-:R-:W-:Y:S01]  /*5d760*/  HMMA.16816.F32 R24, R16, R12, R24 ;  /* 0x0000000c1018723c */ /* 0x010fe20000001818 */
[----:B------:R-:W-:Y:S02]  /*5d770*/  IMAD.MOV.U32 R6, RZ, RZ, R12 ;  /* 0x000000ffff067224 */ /* 0x000fe400078e000c */
[----:B------:R-:W-:Y:S11]  /*5d780*/  IMAD.MOV.U32 R3, RZ, RZ, R13 ;  /* 0x000000ffff037224 */ /* 0x000ff600078e000d */
[----:B------:R-:W-:Y:S09]  /*5d790*/  @!UPT UIADD3 URZ, URZ, URZ, URZ ;  /* 0x0000003f3f3ff290 */ /* 0x000ff2000fffe03f */
[----:B------:R-:W-:Y:S01]  /*5d7a0*/  STL.64 [R1+0xfd0], R24 ;  /* 0x000fd01801007387 */ /* 0x000fe20000100a00 */
[----:B------:R0:W-:Y:S03]  /*5d7b0*/  STL.64 [R1+0xfd8], R26 ;  /* 0x000fd81a01007387 */ /* 0x0001e60000100a00 */
[----:B0-----:R-:W4:Y:S01]  /*5d7c0*/  LDL.LU.64 R26, [R1+0x4d10] ;  /* 0x004d1000011a7983 */ /* 0x001f220000300a00 */
[----:B------:R-:W2:Y:S02]  /*5d7d0*/  LDL.LU.64 R24, [R1+0x4d08] ;  /* 0x004d080001187983 */ /* 0x000ea40000300a00 */
[----:B------:R-:W2:Y:S02]  /*5d7e0*/  LDL.LU.64 R14, [R1+0x4d00] ;  /* 0x004d0000010e7983 */ /* 0x000ea40000300a00 */
[----:B------:R-:W2:Y:S01]  /*5d7f0*/  LDL.LU.64 R12, [R1+0x4cf8] ;  /* 0x004cf800010c7983 */ /* 0x000ea20000300a00 */
[----:B------:R-:W-:Y:S01]  /*5d800*/  STL.64 [R1+0x4c28], R6 ;  /* 0x004c280601007387 */ /* 0x000fe20000100a00 */
[----:B------:R0:W-:Y:S03]  /*5d810*/  STL.64 [R1+0x4c20], R4 ;  /* 0x004c200401007387 */ /* 0x0001e60000100a00 */
[----:B0-----:R-:W2:Y:S01]  /*5d820*/  LDL.LU R4, [R1+0x1500] ;  /* 0x0015000001047983 */ /* 0x001ea20000300800 */
[----:B------:R-:W2:Y:S02]  /*5d830*/  LDL.LU R5, [R1+0x1504] ;  /* 0x0015040001057983 */ /* 0x000ea40000300800 */
[----:B------:R-:W2:Y:S02]  /*5d840*/  LDL.LU R6, [R1+0x1508] ;  /* 0x0015080001067983 */ /* 0x000ea40000300800 */
[----:B------:R-:W2:Y:S02]  /*5d850*/  LDL.LU R7, [R1+0x150c] ;  /* 0x00150c0001077983 */ /* 0x000ea40000300800 */
[----:B--2---:R-:W-:Y:S01]  /*5d860*/  STL.64 [R1+0x4c38], R6 ;  /* 0x004c380601007387 */ /* 0x004fe20000100a00 */
[----:B------:R4:W-:Y:S02]  /*5d870*/  STL.64 [R1+0x4c30], R4 ;  /* 0x004c300401007387 */ /* 0x0009e40000100a00 */
[----:B----4-:R-:W-:-:S02]  /*5d880*/  IMAD.MOV.U32 R4, RZ, RZ, R26 ;  /* 0x000000ffff047224 */ /* 0x010fc400078e001a */
[----:B------:R-:W-:Y:S01]  /*5d890*/  IMAD.MOV.U32 R5, RZ, RZ, R27 ;  /* 0x000000ffff057224 */ /* 0x000fe200078e001b */
[----:B------:R-:W2:Y:S01]  /*5d8a0*/  LDL.LU R26, [R1+0x4cf0] ;  /* 0x004cf000011a7983 */ /* 0x000ea20000300800 */
[----:B------:R-:W2:Y:S03]  /*5d8b0*/  LDL.LU R27, [R1+0x4cec] ;  /* 0x004cec00011b7983 */ /* 0x000ea60000300800 */
[----:B------:R0:W-:Y:S04]  /*5d8c0*/  STL.64 [R1+0x4c48], R4 ;  /* 0x004c480401007387 */ /* 0x0001e80000100a00 */
[----:B0-----:R-:W4:Y:S01]  /*5d8d0*/  LDL.LU R4, [R1+0xc20] ;  /* 0x000c200001047983 */ /* 0x001f220000300800 */
[----:B------:R-:W4:Y:S02]  /*5d8e0*/  LDL.LU R5, [R1+0xc24] ;  /* 0x000c240001057983 */ /* 0x000f240000300800 */
[----:B------:R-:W2:Y:S02]  /*5d8f0*/  LDL.LU R6, [R1+0xc28] ;  /* 0x000c280001067983 */ /* 0x000ea40000300800 */
[----:B------:R-:W2:Y:S02]  /*5d900*/  LDL.LU R7, [R1+0xc2c] ;  /* 0x000c2c0001077983 */ /* 0x000ea40000300800 */
[----:B--2---:R-:W-:Y:S01]  /*5d910*/  STL.64 [R1+0x4c58], R6 ;  /* 0x004c580601007387 */ /* 0x004fe20000100a00 */
[----:B----4-:R0:W-:Y:S02]  /*5d920*/  STL.64 [R1+0x4c50], R4 ;  /* 0x004c500401007387 */ /* 0x0101e40000100a00 */
[----:B0-----:R-:W-:-:S02]  /*5d930*/  IMAD.MOV.U32 R4, RZ, RZ, R28 ;  /* 0x000000ffff047224 */ /* 0x001fc400078e001c */
[----:B------:R-:W-:-:S05]  /*5d940*/  IMAD.MOV.U32 R5, RZ, RZ, R15 ;  /* 0x000000ffff057224 */ /* 0x000fca00078e000f */
[----:B------:R0:W-:Y:S04]  /*5d950*/  STL.64 [R1+0x4c70], R4 ;  /* 0x004c700401007387 */ /* 0x0001e80000100a00 */
[----:B0-----:R-:W2:Y:S04]  /*5d960*/  LDL.64 R4, [R1+0x90] ;  /* 0x0000900001047983 */ /* 0x001ea80000100a00 */
[----:B--2---:R3:W-:Y:S02]  /*5d970*/  STL.64 [R1+0x4c88], R4 ;  /* 0x004c880401007387 */ /* 0x0047e40000100a00 */
[----:B---3--:R-:W-:-:S02]  /*5d980*/  IMAD.MOV.U32 R5, RZ, RZ, R10 ;  /* 0x000000ffff057224 */ /* 0x008fc400078e000a */
[----:B------:R-:W-:Y:S01]  /*5d990*/  HMMA.16816.F32 R8, R16, R24, R20 ;  /* 0x000000181008723c */ /* 0x000fe20000001814 */
[----:B------:R-:W-:-:S05]  /*5d9a0*/  IMAD.MOV.U32 R4, RZ, RZ, R14 ;  /* 0x000000ffff047224 */ /* 0x000fca00078e000e */
[----:B------:R0:W-:Y:S02]  /*5d9b0*/  STL.64 [R1+0x4ca0], R4 ;  /* 0x004ca00401007387 */ /* 0x0001e40000100a00 */
[----:B0-----:R-:W-:Y:S02]  /*5d9c0*/  IMAD.MOV.U32 R4, RZ, RZ, R2 ;  /* 0x000000ffff047224 */ /* 0x001fe400078e0002 */
[----:B------:R-:W-:Y:S11]  /*5d9d0*/  IMAD.MOV.U32 R5, RZ, RZ, R0 ;  /* 0x000000ffff057224 */ /* 0x000ff600078e0000 */
[----:B------:R-:W-:Y:S02]  /*5d9e0*/  @!UPT UIADD3 URZ, URZ, URZ, URZ ;  /* 0x0000003f3f3ff290 */ /* 0x000fe4000fffe03f */
[----:B------:R-:W-:Y:S01]  /*5d9f0*/  STL.64 [R1+0xfc0], R8 ;  /* 0x000fc00801007387 */ /* 0x000fe20000100a00 */
[----:B------:R-:W-:Y:S02]  /*5da00*/  STL.64 [R1+0xfc8], R10 ;  /* 0x000fc80a01007387 */ /* 0x000fe40000100a00 */
[----:B------:R0:W-:Y:S02]  /*5da10*/  STL.64 [R1+0x4cb8], R4 ;  /* 0x004cb80401007387 */ /* 0x0001e40000100a00 */
[----:B0-----:R-:W2:Y:S01]  /*5da20*/  LDL.64 R4, [R1+0xc0] ;  /* 0x0000c00001047983 */ /* 0x001ea20000100a00 */
[----:B------:R-:W-:Y:S02]  /*5da30*/  STL.64 [R1+0x4bb0], R26 ;  /* 0x004bb01a01007387 */ /* 0x000fe40000100a00 */
        /* <DEDUP_REMOVED lines=32> */
[----:B------:R-:W4:Y:S01]  /*5dc40*/  LDL.LU R27, [R1+0xd9c] ;  /* 0x000d9c00011b7983 */ /* 0x000f220000300800 */
[C---:B--2---:R-:W-:Y:S01]  /*5dc50*/  HMMA.16816.F32 R8, R16.reuse, R12, R8 ;  /* 0x0000000c1008723c */ /* 0x044fe20000001808 */
[----:B----4-:R-:W-:Y:S01]  /*5dc60*/  STL.64 [R1+0x4cb0], R26 ;  /* 0x004cb01a01007387 */ /* 0x010fe20000100a00 */
        /* <DEDUP_REMOVED lines=13> */
[----:B0-----:R-:W3:Y:S01]  /*5dd40*/  LDL.LU R11, [R1+0x4ce8] ;  /* 0x004ce800010b7983 */ /* 0x001ee20000300800 */
[----:B------:R-:W4:Y:S02]  /*5dd50*/  LDL.LU.64 R8, [R1+0x4ce0] ;  /* 0x004ce00001087983 */ /* 0x000f240000300a00 */
[----:B----4-:R-:W-:Y:S01]  /*5dd60*/  HMMA.16816.F32 R16, R16, R8, R20 ;  /* 0x000000081010723c */ /* 0x010fe20000001814 */
[----:B------:R-:W2:Y:S01]  /*5dd70*/  LDL.LU.64 R22, [R1+0x4cd8] ;  /* 0x004cd80001167983 */ /* 0x000ea20000300a00 */
[----:B------:R-:W2:Y:S02]  /*5dd80*/  LDL.LU.64 R20, [R1+0x4cd0] ;  /* 0x004cd00001147983 */ /* 0x000ea40000300a00 */
[----:B------:R-:W-:-:S02]  /*5dd90*/  IMAD.MOV.U32 R2, RZ, RZ, R4 ;  /* 0x000000ffff027224 */ /* 0x000fc400078e0004 */
[----:B------:R-:W-:Y:S11]  /*5dda0*/  IMAD.MOV.U32 R0, RZ, RZ, R5 ;  /* 0x000000ffff007224 */ /* 0x000ff600078e0005 */
[----:B------:R-:W-:Y:S06]  /*5ddb0*/  @!UPT UIADD3 URZ, URZ, URZ, URZ ;  /* 0x0000003f3f3ff290 */ /* 0x000fec000fffe03f */
[----:B------:R0:W-:Y:S01]  /*5ddc0*/  STL.64 [R1+0x840], R16 ;  /* 0x0008401001007387 */ /* 0x0001e20000100a00 */
[----:B------:R-:W-:Y:S03]  /*5ddd0*/  STL.64 [R1+0x848], R18 ;  /* 0x0008481201007387 */ /* 0x000fe60000100a00 */
[----:B0-----:R-:W4:Y:S01]  /*5dde0*/  LDL.64 R16, [R1+0x70] ;  /* 0x0000700001107983 */ /* 0x001f220000100a00 */
        /* <DEDUP_REMOVED lines=32> */
[----:B------:R0:W-:Y:S04]  /*5dff0*/  STL.64 [R1+0x4b98], R12 ;  /* 0x004b980c01007387 */ /* 0x0001e80000100a00 */
        /* <DEDUP_REMOVED lines=10> */
[----:B0-----:R-:W4:Y:S01]  /*5e0a0*/  LDL.LU.64 R6, [R1+0x4c58] ;  /* 0x004c580001067983 */ /* 0x001f220000300a00 */
[----:B------:R-:W4:Y:S02]  /*5e0b0*/  LDL.LU.64 R4, [R1+0x4c50] ;  /* 0x004c500001047983 */ /* 0x000f240000300a00 */
[C---:B----4-:R-:W-:Y:S11]  /*5e0c0*/  HMMA.16816.F32 R4, R20.reuse, R16, R4 ;  /* 0x000000101404723c */ /* 0x050ff60000001804 */
[----:B------:R-:W-:Y:S11]  /*5e0d0*/  @!UPT UIADD3 URZ, URZ, URZ, URZ ;  /* 0x0000003f3f3ff290 */ /* 0x000ff6000fffe03f */
[----:B------:R-:W-:Y:S01]  /*5e0e0*/  @!UPT UIADD3 URZ, URZ, URZ, URZ ;  /* 0x0000003f3f3ff290 */ /* 0x000fe2000fffe03f */
[----:B------:R0:W-:Y:S01]  /*5e0f0*/  STL.64 [R1+0x770], R4 ;  /* 0x0007700401007387 */ /* 0x0001e20000100a00 */
[----:B------:R-:W-:Y:S03]  /*5e100*/  STL.64 [R1+0x778], R6 ;  /* 0x0007780601007387 */ /* 0x000fe60000100a00 */
[----:B0-----:R-:W2:Y:S01]  /*5e110*/  LDL.LU.64 R4, [R1+0x4c48] ;  /* 0x004c480001047983 */ /* 0x001ea20000300a00 */
[----:B------:R-:W-:Y:S02]  /*5e120*/  IMAD.MOV.U32 R28, RZ, RZ, R17 ;  /* 0x000000ffff1c7224 */ /* 0x000fe400078e0011 */
[----:B------:R-:W0:Y:S02]  /*5e130*/  LDSM.16.MT88.4 R16, [R29+0x8180] ;  /* 0x008180001d10783b */ /* 0x000e240000004200 */
[----:B0-----:R-:W-:Y:S02]  /*5e140*/  STL.64 [R1+0x4a68], R18 ;  /* 0x004a681201007387 */ /* 0x001fe40000100a00 */
[----:B------:R0:W-:Y:S02]  /*5e150*/  STL.64 [R1+0x4a60], R16 ;  /* 0x004a601001007387 */ /* 0x0001e40000100a00 */
[----:B0-----:R-:W4:Y:S01]  /*5e160*/  LDL R16, [R1+0x50] ;  /* 0x0000500001107983 */ /* 0x001f220000100800 */
[C---:B--2---:R-:W-:Y:S03]  /*5e170*/  HMMA.16816.F32 R4, R20.reuse, R4, R24 ;  /* 0x000000041404723c */ /* 0x044fe60000001818 */
[----:B------:R-:W2:Y:S11]  /*5e180*/  LDL.LU.64 R24, [R1+0x4c40] ;  /* 0x004c400001187983 */ /* 0x000eb60000300a00 */
[----:B------:R-:W-:Y:S09]  /*5e190*/  @!UPT UIADD3 URZ, URZ, URZ, URZ ;  /* 0x0000003f3f3ff290 */ /* 0x000ff2000fffe03f */
[----:B------:R-:W-:Y:S01]  /*5e1a0*/  STL.64 [R1+0xf10], R4 ;  /* 0x000f100401007387 */ /* 0x000fe20000100a00 */
[----:B------:R0:W-:Y:S03]  /*5e1b0*/  STL.64 [R1+0xf18], R6 ;  /* 0x000f180601007387 */ /* 0x0001e60000100a00 */
[----:B0-----:R-:W4:Y:S01]  /*5e1c0*/  LDL.LU.64 R6, [R1+0x4c38] ;  /* 0x004c380001067983 */ /* 0x001f220000300a00 */
[----:B------:R-:W4:Y:S02]  /*5e1d0*/  LDL.LU.64 R4, [R1+0x4c30] ;  /* 0x004c300001047983 */ /* 0x000f240000300a00 */
[----:B---3--:R-:W-:Y:S01]  /*5e1e0*/  IMAD.MOV.U32 R17, RZ, RZ, R11 ;  /* 0x000000ffff117224 */ /* 0x008fe200078e000b */
[C---:B--2---:R-:W-:Y:S08]  /*5e1f0*/  HMMA.16816.F32 R12, R20.reuse, R24, R12 ;  /* 0x00000018140c723c */ /* 0x044ff0000000180c */
[----:B----4-:R-:W-:Y:S01]  /*5e200*/  HMMA.16816.F32 R16, R20, R16, R4 ;  /* 0x000000101410723c */ /* 0x010fe20000001804 */
[----:B------:R-:W2:Y:S01]  /*5e210*/  LDL.LU.64 R6, [R1+0x4c28] ;  /* 0x004c280001067983 */ /* 0x000ea20000300a00 */
[----:B------:R-:W3:Y:S11]  /*5e220*/  LDL.LU.64 R4, [R1+0x4c20] ;  /* 0x004c200001047983 */ /* 0x000ef60000300a00 */
[----:B------:R-:W-:Y:S10]  /*5e230*/  @!UPT UIADD3 URZ, URZ, URZ, URZ ;  /* 0x0000003f3f3ff290 */ /* 0x000ff4000fffe03f */
[----:B------:R-:W-:Y:S01]  /*5e240*/  STL.64 [R1+0xf00], R16 ;  /* 0x000f001001007387 */ /* 0x000fe20000100a00 */
[----:B------:R-:W-:Y:S02]  /*5e250*/  STL.64 [R1+0xf08], R18 ;  /* 0x000f081201007387 */ /* 0x000fe40000100a00 */
[----:B------:R0:W-:Y:S02]  /*5e260*/  STL.64 [R1+0xef0], R12 ;  /* 0x000ef00c01007387 */ /* 0x0001e40000100a00 */
[----:B------:R1:W-:Y:S01]  /*5e270*/  STL.64 [R1+0xef8], R14 ;  /* 0x000ef80e01007387 */ /* 0x0003e20000100a00 */
[----:B0-----:R-:W4:Y:S01]  /*5e280*/  LDL.LU R12, [R1+0xea0] ;  /* 0x000ea000010c7983 */ /* 0x001f220000300800 */
[----:B------:R-:W4:Y:S02]  /*5e290*/  LDL.LU R13, [R1+0xea4] ;  /* 0x000ea400010d7983 */ /* 0x000f240000300800 */
[----:B-1----:R-:W3:Y:S02]  /*5e2a0*/  LDL.LU R14, [R1+0xea8] ;  /* 0x000ea800010e7983 */ /* 0x002ee40000300800 */
[----:B------:R-:W3:Y:S02]  /*5e2b0*/  LDL.LU R15, [R1+0xeac] ;  /* 0x000eac00010f7983 */ /* 0x000ee40000300800 */
[----:B------:R-:W-:-:S02]  /*5e2c0*/  IMAD.MOV.U32 R16, RZ, RZ, R24 ;  /* 0x000000ffff107224 */ /* 0x000fc400078e0018 */
[----:B------:R-:W-:Y:S02]  /*5e2d0*/  IMAD.MOV.U32 R11, RZ, RZ, R25 ;  /* 0x000000ffff0b7224 */ /* 0x000fe400078e0019 */
[----:B------:R-:W-:Y:S02]  /*5e2e0*/  IMAD.MOV.U32 R25, RZ, RZ, R3 ;  /* 0x000000ffff197224 */ /* 0x000fe400078e0003 */
[----:B--2---:R-:W-:Y:S01]  /*5e2f0*/  IMAD.MOV.U32 R24, RZ, RZ, R6 ;  /* 0x000000ffff187224 */ /* 0x004fe200078e0006 */
[----:B---3--:R-:W-:Y:S01]  /*5e300*/  STL.64 [R1+0x4bc0], R14 ;  /* 0x004bc00e01007387 */ /* 0x008fe20000100a00 */
[----:B----4-:R-:W-:Y:S02]  /*5e310*/  STL.64 [R1+0x4bb8], R12 ;  /* 0x004bb80c01007387 */ /* 0x010fe40000100a00 */
[----:B------:R-:W2:Y:S02]  /*5e320*/  LDL.LU R6, [R1+0x4c18] ;  /* 0x004c180001067983 */ /* 0x000ea40000300800 */
[----:B------:R-:W3:Y:S01]  /*5e330*/  LDL.LU R3, [R1+0x4c14] ;  /* 0x004c140001037983 */ /* 0x000ee20000300800 */
[----:B------:R0:W-:Y:S02]  /*5e340*/  STL.64 [R1+0x4bc8], R24 ;  /* 0x004bc81801007387 */ /* 0x0001e40000100a00 */
[----:B0-----:R-:W-:-:S02]  /*5e350*/  IMAD.MOV.U32 R24, RZ, RZ, R4 ;  /* 0x000000ffff187224 */ /* 0x001fc400078e0004 */
[----:B------:R-:W-:Y:S01]  /*5e360*/  IMAD.MOV.U32 R25, RZ, RZ, R7 ;  /* 0x000000ffff197224 */ /* 0x000fe200078e0007 */
[----:B------:R-:W4:Y:S04]  /*5e370*/  LDL.LU R4, [R1+0x4c10] ;  /* 0x004c100001047983 */ /* 0x000f280000300800 */
[----:B------:R0:W-:Y:S01]  /*5e380*/  STL.64 [R1+0x4be0], R24 ;  /* 0x004be01801007387 */ /* 0x0001e20000100a00 */
[----:B------:R-:W3:Y:S02]  /*5e390*/  LDL.LU R12, [R1+0x14b0] ;  /* 0x0014b000010c7983 */ /* 0x000ee40000300800 */
[----:B------:R-:W3:Y:S02]  /*5e3a0*/  LDL.LU R13, [R1+0x14b4] ;  /* 0x0014b400010d7983 */ /* 0x000ee40000300800 */
[----:B------:R-:W3:Y:S01]  /*5e3b0*/  LDL.LU R14, [R1+0x14b8] ;  /* 0x0014b800010e7983 */ /* 0x000ee20000300800 */
[----:B------:R-:W3:Y:S01]  /*5e3c0*/  LDL.LU R15, [R1+0x14bc] ;  /* 0x0014bc00010f7983 */ /* 0x000ee20000300800 */
[----:B0-----:R-:W-:-:S02]  /*5e3d0*/  IMAD.MOV.U32 R25, RZ, RZ, R5 ;  /* 0x000000ffff197224 */ /* 0x001fc400078e0005 */
[----:B--2---:R-:W-:-:S05]  /*5e3e0*/  IMAD.MOV.U32 R24, RZ, RZ, R6 ;  /* 0x000000ffff187224 */ /* 0x004fca00078e0006 */
[----:B------:R-:W-:Y:S04]  /*5e3f0*/  STL.64 [R1+0x4bf8], R24 ;  /* 0x004bf81801007387 */ /* 0x000fe80000100a00 */
[----:B---3--:R-:W-:Y:S01]  /*5e400*/  STL.64 [R1+0x4bd8], R14 ;  /* 0x004bd80e01007387 */ /* 0x008fe20000100a00 */
[----:B------:R0:W-:Y:S03]  /*5e410*/  STL.64 [R1+0x4bd0], R12 ;  /* 0x004bd00c01007387 */ /* 0x0001e60000100a00 */
        /* <DEDUP_REMOVED lines=17> */
[----:B------:R-:W-:Y:S02]  /*5e530*/  STL.64 [R1+0x4b88], R8 ;  /* 0x004b880801007387 */ /* 0x000fe40000100a00 */
[----:B------:R0:W-:Y:S02]  /*5e540*/  STL [R1+0x4b30], R16 ;  /* 0x004b301001007387 */ /* 0x0001e40000100800 */
[----:B0-----:R-:W3:Y:S01]  /*5e550*/  LDL.LU R16, [R1+0xbd0] ;  /* 0x000bd00001107983 */ /* 0x001ee20000300800 */
[----:B------:R-:W3:Y:S02]  /*5e560*/  LDL.LU R17, [R1+0xbd4] ;  /* 0x000bd40001117983 */ /* 0x000ee40000300800 */
[----:B------:R-:W2:Y:S02]  /*5e570*/  LDL.LU R18, [R1+0xbd8] ;  /* 0x000bd80001127983 */ /* 0x000ea40000300800 */
[----:B------:R-:W2:Y:S02]  /*5e580*/  LDL.LU R19, [R1+0xbdc] ;  /* 0x000bdc0001137983 */ /* 0x000ea40000300800 */
[----:B----4-:R-:W-:-:S02]  /*5e590*/  IMAD.MOV.U32 R24, RZ, RZ, R4 ;  /* 0x000000ffff187224 */ /* 0x010fc400078e0004 */
        /* <DEDUP_REMOVED lines=8> */
[----:B--2---:R-:W-:Y:S01]  /*5e620*/  STL.64 [R1+0x4b40], R18 ;  /* 0x004b401201007387 */ /* 0x004fe20000100a00 */
[----:B---3--:R0:W-:Y:S03]  /*5e630*/  STL.64 [R1+0x4b38], R16 ;  /* 0x004b381001007387 */ /* 0x0081e60000100a00 */
[----:B0-----:R-:W2:Y:S01]  /*5e640*/  LDL.LU R16, [R1+0xbe0] ;  /* 0x000be00001107983 */ /* 0x001ea20000300800 */
[----:B------:R-:W2:Y:S02]  /*5e650*/  LDL.LU R17, [R1+0xbe4] ;  /* 0x000be40001117983 */ /* 0x000ea40000300800 */
[----:B------:R-:W3:Y:S02]  /*5e660*/  LDL.LU R18, [R1+0xbe8] ;  /* 0x000be80001127983 */ /* 0x000ee40000300800 */
[----:B------:R-:W3:Y:S02]  /*5e670*/  LDL.LU R19, [R1+0xbec] ;  /* 0x000bec0001137983 */ /* 0x000ee40000300800 */
[----:B------:R-:W-:-:S07]  /*5e680*/  IMAD.MOV.U32 R25, RZ, RZ, R3 ;  /* 0x000000ffff197224 */ /* 0x000fce00078e0003 */
[C---:B------:R-:W-:Y:S01]  /*5e690*/  HMMA.16816.F32 R24, R20.reuse, R24, R12 ;  /* 0x000000181418723c */ /* 0x040fe2000000180c */
[----:B---3--:R-:W-:Y:S01]  /*5e6a0*/  STL.64 [R1+0x4b50], R18 ;  /* 0x004b501201007387 */ /* 0x008fe20000100a00 */
[----:B--2---:R0:W-:Y:S03]  /*5e6b0*/  STL.64 [R1+0x4b48], R16 ;  /* 0x004b481001007387 */ /* 0x0041e60000100a00 */
[----:B0-----:R-:W2:Y:S04]  /*5e6c0*/  LDL.64 R16, [R1+0xb0] ;  /* 0x0000b00001107983 */ /* 0x001ea80000100a00 */
[----:B--2---:R-:W-:Y:S01]  /*5e6d0*/  STL.64 [R1+0x4b60], R16 ;  /* 0x004b601001007387 */ /* 0x004fe20000100a00 */
[----:B------:R-:W2:Y:S02]  /*5e6e0*/  LDL.LU.64 R14, [R1+0x4c08] ;  /* 0x004c0800010e7983 */ /* 0x000ea40000300a00 */
[----:B------:R-:W2:Y:S11]  /*5e6f0*/  LDL.LU.64 R12, [R1+0x4c00] ;  /* 0x004c0000010c7983 */ /* 0x000eb60000300a00 */
[----:B------:R0:W-:Y:S01]  /*5e700*/  STL.64 [R1+0xee0], R24 ;  /* 0x000ee01801007387 */ /* 0x0001e20000100a00 */
[----:B------:R2:W-:Y:S04]  /*5e710*/  STL.64 [R1+0xee8], R26 ;  /* 0x000ee81a01007387 */ /* 0x0005e80000100a00 */
        /* <DEDUP_REMOVED lines=22> */
[----:B------:R-:W2:Y:S02]  /*5e880*/  LDL.LU.64 R24, [R1+0x4ba8] ;  /* 0x004ba80001187983 */ /* 0x000ea40000300a00 */
[C---:B--2---:R-:W-:Y:S11]  /*5e890*/  HMMA.16816.F32 R12, R20.reuse, R24, R12 ;  /* 0x00000018140c723c */ /* 0x044ff6000000180c */
[----:B------:R-:W-:Y:S11]  /*5e8a0*/  @!UPT UIADD3 URZ, URZ, URZ, URZ ;  /* 0x0000003f3f3ff290 */ /* 0x000ff6000fffe03f */
[----:B------:R-:W-:Y:S01]  /*5e8b0*/  @!UPT UIADD3 URZ, URZ, URZ, URZ ;  /* 0x0000003f3f3ff290 */ /* 0x000fe2000fffe03f */
[----:B------:R-:W-:Y:S01]  /*5e8c0*/  STL.64 [R1+0xea0], R12 ;  /* 0x000ea00c01007387 */ /* 0x000fe20000100a00 */
[----:B------:R0:W-:Y:S03]  /*5e8d0*/  STL.64 [R1+0xea8], R14 ;  /* 0x000ea80e01007387 */ /* 0x0001e60000100a00 */
[----:B0-----:R-:W2:Y:S01]  /*5e8e0*/  LDL.LU R14, [R1+0x4ba0] ;  /* 0x004ba000010e7983 */ /* 0x001ea20000300800 */
[----:B------:R-:W4:Y:S02]  /*5e8f0*/  LDL.LU.64 R12, [R1+0x4b98] ;  /* 0x004b9800010c7983 */ /* 0x000f240000300a00 */
[----:B---3--:R-:W-:Y:S02]  /*5e900*/  STL.64 [R1+0x4aa0], R26 ;  /* 0x004aa01a01007387 */ /* 0x008fe40000100a00 */
[----:B------:R0:W-:Y:S02]  /*5e910*/  STL.64 [R1+0x4a98], R24 ;  /* 0x004a981801007387 */ /* 0x0001e40000100a00 */
[----:B0-----:R-:W3:Y:S04]  /*5e920*/  LDL.64 R24, [R1+0xa0] ;  /* 0x0000a00001187983 */ /* 0x001ee80000100a00 */
[----:B---3--:R0:W-:Y:S04]  /*5e930*/  STL.64 [R1+0x4b58], R24 ;  /* 0x004b581801007387 */ /* 0x0081e80000100a00 */
[----:B0-----:R-:W3:Y:S01]  /*5e940*/  LDL.LU R24, [R1+0xbf0] ;  /* 0x000bf00001187983 */ /* 0x001ee20000300800 */
[----:B------:R-:W3:Y:S02]  /*5e950*/  LDL.LU R25, [R1+0xbf4] ;  /* 0x000bf40001197983 */ /* 0x000ee40000300800 */
[----:B------:R-:W2:Y:S02]  /*5e960*/  LDL.LU R26, [R1+0xbf8] ;  /* 0x000bf800011a7983 */ /* 0x000ea40000300800 */
[----:B------:R-:W2:Y:S01]  /*5e970*/  LDL.LU R27, [R1+0xbfc] ;  /* 0x000bfc00011b7983 */ /* 0x000ea20000300800 */
[C---:B----4-:R-:W-:Y:S01]  /*5e980*/  HMMA.16816.F32 R8, R20.reuse, R12, R8 ;  /* 0x0000000c1408723c */ /* 0x050fe20000001808 */
[----:B--2---:R-:W-:Y:S01]  /*5e990*/  STL.64 [R1+0x4b70], R26 ;  /* 0x004b701a01007387 */ /* 0x004fe20000100a00 */
[----:B---3--:R0:W-:Y:S03]  /*5e9a0*/  STL.64 [R1+0x4b68], R24 ;  /* 0x004b681801007387 */ /* 0x0081e60000100a00 */
        /* <DEDUP_REMOVED lines=9> */
[----:B------:R-:W-:Y:S02]  /*5ea40*/  STL [R1+0x4a84], R12 ;  /* 0x004a840c01007387 */ /* 0x000fe40000100800 */
[----:B------:R0:W-:Y:S02]  /*5ea50*/  STL [R1+0x4a80], R13 ;  /* 0x004a800d01007387 */ /* 0x0001e40000100800 */
[----:B0-----:R-:W2:Y:S01]  /*5ea60*/  LDL.64 R12, [R1+0x80] ;  /* 0x00008000010c7983 */ /* 0x001ea20000100a00 */
[----:B----4-:R-:W-:Y:S03]  /*5ea70*/  HMMA.16816.F32 R20, R20, R8, R4 ;  /* 0x000000081414723c */ /* 0x010fe60000001804 */
[----:B------:R-:W2:Y:S01]  /*5ea80*/  LDL.LU.64 R6, [R1+0x4b80] ;  /* 0x004b800001067983 */ /* 0x000ea20000300a00 */
[----:B------:R-:W2:Y:S02]  /*5ea90*/  LDL.LU.64 R4, [R1+0x4b78] ;  /* 0x004b780001047983 */ /* 0x000ea40000300a00 */
[----:B------:R-:W-:-:S02]  /*5eaa0*/  IMAD.MOV.U32 R16, RZ, RZ, R2 ;  /* 0x000000ffff107224 */ /* 0x000fc400078e0002 */
[----:B------:R-:W-:Y:S11]  /*5eab0*/  IMAD.MOV.U32 R17, RZ, RZ, R0 ;  /* 0x000000ffff117224 */ /* 0x000ff600078e0000 */
[----:B------:R-:W-:Y:S04]  /*5eac0*/  @!UPT UIADD3 URZ, URZ, URZ, URZ ;  /* 0x0000003f3f3ff290 */ /* 0x000fe8000fffe03f */
        /* <DEDUP_REMOVED lines=18> */
[----:B------:R0:W-:Y:S01]  /*5ebf0*/  STL.64 [R1+0x6d0], R24 ;  /* 0x0006d01801007387 */ /* 0x0001e20000100a00 */
[----:B------:R-:W-:Y:S03]  /*5ec00*/  STL.64 [R1+0x6d8], R26 ;  /* 0x0006d81a01007387 */ /* 0x000fe60000100a00 */
        /* <DEDUP_REMOVED lines=11> */
[----:B------:R-:W2:Y:S02]  /*5ecc0*/  LDL.64 R24, [R1] ;  /* 0x0000000001187983 */ /* 0x000ea40000100a00 */
[----:B--2---:R0:W-:Y:S02]  /*5ecd0*/  STL.64 [R1+0x4aa8], R24 ;  /* 0x004aa81801007387 */ /* 0x0041e40000100a00 */
[----:B0-----:R-:W-:-:S02]  /*5ece0*/  IMAD.MOV.U32 R24, RZ, RZ, R14 ;  /* 0x000000ffff187224 */ /* 0x001fc400078e000e */
[----:B---3--:R-:W-:-:S07]  /*5ecf0*/  IMAD.MOV.U32 R25, RZ, RZ, R10 ;  /* 0x000000ffff197224 */ /* 0x008fce00078e000a */
[C---:B------:R-:W-:Y:S01]  /*5ed00*/  HMMA.16816.F32 R24, R4.reuse, R24, R16 ;  /* 0x000000180418723c */ /* 0x040fe20000001810 */
[----:B------:R-:W2:Y:S11]  /*5ed10*/  LDL.LU R16, [R1+0x4b30] ;  /* 0x004b300001107983 */ /* 0x000eb60000300800 */
[----:B------:R-:W-:Y:S11]  /*5ed20*/  @!UPT UIADD3 URZ, URZ, URZ, URZ ;  /* 0x0000003f3f3ff290 */ /* 0x000ff6000fffe03f */
[----:B------:R0:W-:Y:S01]  /*5ed30*/  STL.64 [R1+0x6b0], R24 ;  /* 0x0006b01801007387 */ /* 0x0001e20000100a00 */
[----:B------:R-:W-:Y:S03]  /*5ed40*/  STL.64 [R1+0x6b8], R26 ;  /* 0x0006b81a01007387 */ /* 0x000fe60000100a00 */
[----:B0-----:R-:W3:Y:S01]  /*5ed50*/  LDL.64 R24, [R1+0x10] ;  /* 0x0000100001187983 */ /* 0x001ee20000100a00 */
[----:B----4-:R-:W-:Y:S01]  /*5ed60*/  HMMA.16816.F32 R20, R4, R12, R20 ;  /* 0x0000000c0414723c */ /* 0x010fe20000001814 */
[----:B------:R-:W-:Y:S02]  /*5ed70*/  IMAD.MOV.U32 R10, RZ, RZ, R12 ;  /* 0x000000ffff0a7224 */ /* 0x000fe400078e000c */
[----:B------:R-:W-:Y:S01]  /*5ed80*/  IMAD.MOV.U32 R9, RZ, RZ, R13 ;  /* 0x000000ffff097224 */ /* 0x000fe200078e000d */
[----:B---3--:R-:W-:Y:S11]  /*5ed90*/  STL.64 [R1+0x4ac0], R24 ;  /* 0x004ac01801007387 */ /* 0x008ff60000100a00 */
[----:B------:R-:W-:Y:S08]  /*5eda0*/  @!UPT UIADD3 URZ, URZ, URZ, URZ ;  /* 0x0000003f3f3ff290 */ /* 0x000ff0000fffe03f */
[----:B------:R0:W-:Y:S02]  /*5edb0*/  STL.64 [R1+0x6a0], R20 ;  /* 0x0006a01401007387 */ /* 0x0001e40000100a00 */
[----:B------:R-:W-:Y:S02]  /*5edc0*/  STL.64 [R1+0x6a8], R22 ;  /* 0x0006a81601007387 */ /* 0x000fe40000100a00 */
[----:B------:R-:W-:Y:S01]  /*5edd0*/  STL [R1+0x4b18], R10 ;  /* 0x004b180a01007387 */ /* 0x000fe20000100800 */
[----:B------:R-:W-:Y:S01]  /*5ede0*/  STL.64 [R1+0x4b10], R8 ;  /* 0x004b100801007387 */ /* 0x000fe20000100a00 */
[----:B------:R-:W3:Y:S02]  /*5edf0*/  LDL.LU R12, [R1+0x13f0] ;  /* 0x0013f000010c7983 */ /* 0x000ee40000300800 */
[----:B------:R-:W3:Y:S02]  /*5ee00*/  LDL.LU R13, [R1+0x13f4] ;  /* 0x0013f400010d7983 */ /* 0x000ee40000300800 */
[----:B------:R-:W4:Y:S01]  /*5ee10*/  LDL.LU R14, [R1+0x13f8] ;  /* 0x0013f800010e7983 */ /* 0x000f220000300800 */
[----:B------:R-:W4:Y:S04]  /*5ee20*/  LDL.LU R15, [R1+0x13fc] ;  /* 0x0013fc00010f7983 */ /* 0x000f280000300800 */
[----:B0-----:R-:W2:Y:S04]  /*5ee30*/  LDL R20, [R1+0x70] ;  /* 0x0000700001147983 */ /* 0x001ea80000100800 */
[----:B----4-:R-:W-:Y:S01]  /*5ee40*/  STL.64 [R1+0x4ad0], R14 ;  /* 0x004ad00e01007387 */ /* 0x010fe20000100a00 */
[----:B---3--:R0:W-:Y:S03]  /*5ee50*/  STL.64 [R1+0x4ac8], R12 ;  /* 0x004ac80c01007387 */ /* 0x0081e60000100a00 */
[----:B0-----:R-:W3:Y:S04]  /*5ee60*/  LDL.64 R12, [R1+0x30] ;  /* 0x00003000010c7983 */ /* 0x001ee80000100a00 */
[----:B---3--:R2:W-:Y:S02]  /*5ee70*/  STL.64 [R1+0x4ae0], R12 ;  /* 0x004ae00c01007387 */ /* 0x0085e40000100a00 */
[----:B--2---:R-:W-:-:S02]  /*5ee80*/  IMAD.MOV.U32 R12, RZ, RZ, R16 ;  /* 0x000000ffff0c7224 */ /* 0x004fc400078e0010 */
[----:B------:R-:W2:Y:S01]  /*5ee90*/  LDL.LU R16, [R1+0x1430] ;  /* 0x0014300001107983 */ /* 0x000ea20000300800 */
        /* <DEDUP_REMOVED lines=10> */
[----:B------:R-:W3:Y:S01]  /*5ef40*/  LDL.64 R8, [R1+0x60] ;  /* 0x0000600001087983 */ /* 0x000ee20000100a00 */
[----:B------:R0:W-:Y:S02]  /*5ef50*/  STL.64 [R1+0x4af8], R12 ;  /* 0x004af80c01007387 */ /* 0x0001e40000100a00 */
[----:B------:R-:W4:Y:S01]  /*5ef60*/  LDL.64 R24, [R1+0x20] ;  /* 0x0000200001187983 */ /* 0x000f220000100a00 */
[----:B0-----:R-:W2:Y:S04]  /*5ef70*/  LDL.64 R12, [R1+0x50] ;  /* 0x00005000010c7983 */ /* 0x001ea80000100a00 */
[----:B----4-:R0:W-:Y:S04]  /*5ef80*/  STL.64 [R1+0x4ad8], R24 ;  /* 0x004ad81801007387 */ /* 0x0101e80000100a00 */
        /* <DEDUP_REMOVED lines=21> */
[----:B------:R-:W-:Y:S02]  /*5f0e0*/  STL.64 [R1+0x698], R22 ;  /* 0x0006981601007387 */ /* 0x000fe40000100a00 */
[----:B------:R-:W0:Y:S04]  /*5f0f0*/  LDSM.16.MT88.4 R20, [R29+0x8200] ;  /* 0x008200001d14783b */ /* 0x000e280000004200 */
[----:B0-----:R-:W-:Y:S01]  /*5f100*/  STL.64 [R1+0x4928], R22 ;  /* 0x0049281601007387 */ /* 0x001fe20000100a00 */
[----:B------:R0:W-:Y:S03]  /*5f110*/  STL.64 [R1+0x4920], R20 ;  /* 0x0049201401007387 */ /* 0x0001e60000100a00 */
[----:B0-----:R-:W4:Y:S01]  /*5f120*/  LDL.LU R20, [R1+0x13d0] ;  /* 0x0013d00001147983 */ /* 0x001f220000300800 */
[----:B------:R-:W4:Y:S02]  /*5f130*/  LDL.LU R21, [R1+0x13d4] ;  /* 0x0013d40001157983 */ /* 0x000f240000300800 */
[----:B------:R-:W2:Y:S02]  /*5f140*/  LDL.LU R22, [R1+0x13d8] ;  /* 0x0013d80001167983 */ /* 0x000ea40000300800 */
[----:B------:R-:W2:Y:S02]  /*5f150*/  LDL.LU R23, [R1+0x13dc] ;  /* 0x0013dc0001177983 */ /* 0x000ea40000300800 */
[----:B------:R-:W-:Y:S01]  /*5f160*/  IMAD.MOV.U32 R11, RZ, RZ, R9 ;  /* 0x000000ffff0b7224 */ /* 0x000fe200078e0009 */
        /* <DEDUP_REMOVED lines=8> */
[----:B------:R0:W-:Y:S01]  /*5f1f0*/  STL.64 [R1+0xdf0], R16 ;  /* 0x000df01001007387 */ /* 0x0001e20000100a00 */
[----:B------:R1:W-:Y:S02]  /*5f200*/  STL.64 [R1+0xdf8], R18 ;  /* 0x000df81201007387 */ /* 0x0003e40000100a00 */
[----:B------:R-:W3:Y:S02]  /*5f210*/  LDL.LU R10, [R1+0x4b18] ;  /* 0x004b1800010a7983 */ /* 0x000ee40000300800 */
[----:B0-----:R-:W-:Y:S02]  /*5f220*/  IMAD.MOV.U32 R16, RZ, RZ, R8 ;  /* 0x000000ffff107224 */ /* 0x001fe400078e0008 */
[----:B------:R-:W4:Y:S01]  /*5f230*/  LDL.LU.64 R8, [R1+0x4b10] ;  /* 0x004b100001087983 */ /* 0x000f220000300a00 */
[C---:B------:R-:W-:Y:S01]  /*5f240*/  HMMA.16816.F32 R24, R4.reuse, R12, R24 ;  /* 0x0000000c0418723c */ /* 0x040fe20000001818 */
[----:B-1----:R-:W-:Y:S02]  /*5f250*/  IMAD.MOV.U32 R18, RZ, RZ, R12 ;  /* 0x000000ffff127224 */ /* 0x002fe400078e000c */
[----:B------:R-:W-:Y:S01]  /*5f260*/  IMAD.MOV.U32 R17, RZ, RZ, R13 ;  /* 0x000000ffff117224 */ /* 0x000fe200078e000d */
[----:B---3--:R-:W-:Y:S04]  /*5f270*/  STL.64 [R1+0x4a90], R10 ;  /* 0x004a900a01007387 */ /* 0x008fe80000100a00 */
[----:B----4-:R0:W-:Y:S04]  /*5f280*/  STL.64 [R1+0x4a88], R8 ;  /* 0x004a880801007387 */ /* 0x0101e80000100a00 */
[----:B0-----:R-:W3:Y:S01]  /*5f290*/  LDL.LU R8, [R1+0xd80] ;  /* 0x000d800001087983 */ /* 0x001ee20000300800 */
[----:B------:R-:W3:Y:S02]  /*5f2a0*/  LDL.LU R9, [R1+0xd84] ;  /* 0x000d840001097983 */ /* 0x000ee40000300800 */
[----:B------:R-:W3:Y:S02]  /*5f2b0*/  LDL.LU R10, [R1+0xd88] ;  /* 0x000d8800010a7983 */ /* 0x000ee40000300800 */
[----:B------:R-:W3:Y:S06]  /*5f2c0*/  LDL.LU R11, [R1+0xd8c] ;  /* 0x000d8c00010b7983 */ /* 0x000eec0000300800 */
[----:B------:R-:W-:Y:S01]  /*5f2d0*/  STL.64 [R1+0xde0], R24 ;  /* 0x000de01801007387 */ /* 0x000fe20000100a00 */
[----:B------:R0:W-:Y:S03]  /*5f2e0*/  STL.64 [R1+0xde8], R26 ;  /* 0x000de81a01007387 */ /* 0x0001e60000100a00 */
[----:B0-----:R-:W4:Y:S01]  /*5f2f0*/  LDL.LU.64 R26, [R1+0x4b08] ;  /* 0x004b0800011a7983 */ /* 0x001f220000300a00 */
[----:B------:R-:W4:Y:S02]  /*5f300*/  LDL.LU.64 R24, [R1+0x4b00] ;  /* 0x004b000001187983 */ /* 0x000f240000300a00 */
[----:B------:R-:W4:Y:S02]  /*5f310*/  LDL.LU.64 R12, [R1+0x4af8] ;  /* 0x004af800010c7983 */ /* 0x000f240000300a00 */
[C---:B----4-:R-:W-:Y:S01]  /*5f320*/  HMMA.16816.F32 R12, R4.reuse, R12, R24 ;  /* 0x0000000c040c723c */ /* 0x050fe20000001818 */
[----:B------:R-:W4:Y:S01]  /*5f330*/  LDL.LU.64 R26, [R1+0x4af0] ;  /* 0x004af000011a7983 */ /* 0x000f220000300a00 */
[----:B------:R-:W4:Y:S11]  /*5f340*/  LDL.LU.64 R24, [R1+0x4ae8] ;  /* 0x004ae80001187983 */ /* 0x000f360000300a00 */
[----:B------:R-:W-:Y:S10]  /*5f350*/  @!UPT UIADD3 URZ, URZ, URZ, URZ ;  /* 0x0000003f3f3ff290 */ /* 0x000ff4000fffe03f */
        /* <DEDUP_REMOVED lines=9> */
[----:B0-----:R-:W4:Y:S01]  /*5f3f0*/  LDL.LU.64 R24, [R1+0x4ad8] ;  /* 0x004ad80001187983 */ /* 0x001f220000300a00 */
[----:B------:R-:W4:Y:S02]  /*5f400*/  LDL.LU.64 R14, [R1+0x4ad0] ;  /* 0x004ad000010e7983 */ /* 0x000f240000300a00 */
        /* <DEDUP_REMOVED lines=26> */
[----:B------:R-:W3:Y:S02]  /*5f5b0*/  LDL.LU.64 R24, [R1+0x4a98] ;  /* 0x004a980001187983 */ /* 0x000ee40000300a00 */
[----:B---3--:R-:W-:Y:S11]  /*5f5c0*/  HMMA.16816.F32 R8, R4, R24, R8 ;  /* 0x000000180408723c */ /* 0x008ff60000001808 */
[----:B------:R-:W-:Y:S11]  /*5f5d0*/  @!UPT UIADD3 URZ, URZ, URZ, URZ ;  /* 0x0000003f3f3ff290 */ /* 0x000ff6000fffe03f */
[----:B------:R-:W-:Y:S01]  /*5f5e0*/  @!UPT UIADD3 URZ, URZ, URZ, URZ ;  /* 0x0000003f3f3ff290 */ /* 0x000fe2000fffe03f */
[----:B------:R-:W-:Y:S01]  /*5f5f0*/  STL.64 [R1+0xd80], R8 ;  /* 0x000d800801007387 */ /* 0x000fe20000100a00 */
[----:B------:R0:W-:Y:S03]  /*5f600*/  STL.64 [R1+0xd88], R10 ;  /* 0x000d880a01007387 */ /* 0x0001e60000100a00 */
[----:B0-----:R-:W3:Y:S01]  /*5f610*/  LDL.LU.64 R10, [R1+0x4a90] ;  /* 0x004a9000010a7983 */ /* 0x001ee20000300a00 */
[----:B------:R-:W4:Y:S02]  /*5f620*/  LDL.LU.64 R8, [R1+0x4a88] ;  /* 0x004a880001087983 */ /* 0x000f240000300a00 */
[----:B--2---:R-:W-:Y:S02]  /*5f630*/  STL.64 [R1+0x4938], R26 ;  /* 0x0049381a01007387 */ /* 0x004fe40000100a00 */
[----:B------:R0:W-:Y:S02]  /*5f640*/  STL.64 [R1+0x4930], R24 ;  /* 0x0049301801007387 */ /* 0x0001e40000100a00 */
[----:B0-----:R-:W-:-:S02]  /*5f650*/  IMAD.MOV.U32 R24, RZ, RZ, R21 ;  /* 0x000000ffff187224 */ /* 0x001fc400078e0015 */
[----:B------:R-:W-:-:S05]  /*5f660*/  IMAD.MOV.U32 R25, RZ, RZ, R20 ;  /* 0x000000ffff197224 */ /* 0x000fca00078e0014 */
[----:B------:R0:W-:Y:S01]  /*5f670*/  STL.64 [R1+0x4950], R24 ;  /* 0x0049501801007387 */ /* 0x0001e20000100a00 */
[----:B------:R-:W2:Y:S02]  /*5f680*/  LDL.LU R20, [R1+0x530] ;  /* 0x0005300001147983 */ /* 0x000ea40000300800 */
[----:B------:R-:W2:Y:S02]  /*5f690*/  LDL.LU R21, [R1+0x534] ;  /* 0x0005340001157983 */ /* 0x000ea40000300800 */
[----:B------:R-:W2:Y:S01]  /*5f6a0*/  LDL.LU R22, [R1+0x538] ;  /* 0x0005380001167983 */ /* 0x000ea20000300800 */
[----:B------:R-:W2:Y:S01]  /*5f6b0*/  LDL.LU R23, [R1+0x53c] ;  /* 0x00053c0001177983 */ /* 0x000ea20000300800 */
[----:B0-----:R-:W-:Y:S02]  /*5f6c0*/  IMAD.MOV.U32 R24, RZ, RZ, R12 ;  /* 0x000000ffff187224 */ /* 0x001fe400078e000c */
[----:B------:R-:W-:Y:S01]  /*5f6d0*/  IMAD.MOV.U32 R25, RZ, RZ, R13 ;  /* 0x000000ffff197224 */ /* 0x000fe200078e000d */
[----:B------:R-:W3:Y:S01]  /*5f6e0*/  LDL.LU R12, [R1+0x4a84] ;  /* 0x004a8400010c7983 */ /* 0x000ee20000300800 */
[----:B------:R-:W3:Y:S03]  /*5f6f0*/  LDL.LU R13, [R1+0x4a80] ;  /* 0x004a8000010d7983 */ /* 0x000ee60000300800 */
[----:B------:R-:W-:Y:S04]  /*5f700*/  STL.64 [R1+0x4968], R24 ;  /* 0x0049681801007387 */ /* 0x000fe80000100a00 */
[----:B--2---:R-:W-:Y:S01]  /*5f710*/  STL.64 [R1+0x4948], R22 ;  /* 0x0049481601007387 */ /* 0x004fe20000100a00 */
[----:B------:R0:W-:Y:S03]  /*5f720*/  STL.64 [R1+0x4940], R20 ;  /* 0x0049401401007387 */ /* 0x0001e60000100a00 */
[----:B0-----:R-:W2:Y:S01]  /*5f730*/  LDL.LU R20, [R1+0x12f0] ;  /* 0x0012f00001147983 */ /* 0x001ea20000300800 */
[----:B------:R-:W2:Y:S02]  /*5f740*/  LDL.LU R21, [R1+0x12f4] ;  /* 0x0012f40001157983 */ /* 0x000ea40000300800 */
[----:B------:R-:W2:Y:S02]  /*5f750*/  LDL.LU R22, [R1+0x12f8] ;  /* 0x0012f80001167983 */ /* 0x000ea40000300800 */
[----:B------:R-:W2:Y:S02]  /*5f760*/  LDL.LU R23, [R1+0x12fc] ;  /* 0x0012fc0001177983 */ /* 0x000ea40000300800 */
[----:B------:R-:W-:-:S02]  /*5f770*/  IMAD.MOV.U32 R24, RZ, RZ, R15 ;  /* 0x000000ffff187224 */ /* 0x000fc400078e000f */
[----:B------:R-:W-:Y:S01]  /*5f780*/  IMAD.MOV.U32 R25, RZ, RZ, R14 ;  /* 0x000000ffff197224 */ /* 0x000fe200078e000e */
[----:B------:R-:W3:Y:S01]  /*5f790*/  LDL.LU R15, [R1+0x4a7c] ;  /* 0x004a7c00010f7983 */ /* 0x000ee20000300800 */
[----:B------:R-:W3:Y:S03]  /*5f7a0*/  LDL.LU R14, [R1+0x4a78] ;  /* 0x004a7800010e7983 */ /* 0x000ee60000300800 */
[----:B------:R0:W-:Y:S02]  /*5f7b0*/  STL.64 [R1+0x4980], R24 ;  /* 0x0049801801007387 */ /* 0x0001e40000100a00 */
[----:B0-----:R-:W-:Y:S02]  /*5f7c0*/  IMAD.MOV.U32 R24, RZ, RZ, R28 ;  /* 0x000000ffff187224 */ /* 0x001fe400078e001c */
[----:B------:R-:W-:Y:S01]  /*5f7d0*/  IMAD.MOV.U32 R25, RZ, RZ, R19 ;  /* 0x000000ffff197224 */ /* 0x000fe200078e0013 */
[----:B--2---:R-:W-:Y:S01]  /*5f7e0*/  STL.64 [R1+0x4960], R22 ;  /* 0x0049601601007387 */ /* 0x004fe20000100a00 */
[----:B------:R0:W-:Y:S03]  /*5f7f0*/  STL.64 [R1+0x4958], R20 ;  /* 0x0049581401007387 */ /* 0x0001e60000100a00 */
[----:B0-----:R-:W2:Y:S01]  /*5f800*/  LDL.LU R20, [R1+0x1300] ;  /* 0x0013000001147983 */ /* 0x001ea20000300800 */
[----:B------:R-:W2:Y:S02]  /*5f810*/  LDL.LU R21, [R1+0x1304] ;  /* 0x0013040001157983 */ /* 0x000ea40000300800 */
[----:B------:R-:W2:Y:S02]  /*5f820*/  LDL.LU R22, [R1+0x1308] ;  /* 0x0013080001167983 */ /* 0x000ea40000300800 */
[----:B------:R-:W2:Y:S01]  /*5f830*/  LDL.LU R23, [R1+0x130c] ;  /* 0x00130c0001177983 */ /* 0x000ea20000300800 */
        /* <DEDUP_REMOVED lines=9> */
[----:B------:R0:W-:Y:S01]  /*5f8d0*/  STL.64 [R1+0x49c0], R24 ;  /* 0x0049c01801007387 */ /* 0x0001e20000100a00 */
[----:B------:R-:W-:Y:S02]  /*5f8e0*/  STL.64 [R1+0x4978], R22 ;  /* 0x0049781601007387 */ /* 0x000fe40000100a00 */
[----:B------:R1:W-:Y:S02]  /*5f8f0*/  STL.64 [R1+0x4970], R20 ;  /* 0x0049701401007387 */ /* 0x0003e40000100a00 */
[----:B0-----:R-:W-:Y:S02]  /*5f900*/  IMAD.MOV.U32 R24, RZ, RZ, R16 ;  /* 0x000000ffff187224 */ /* 0x001fe400078e0010 */
[----:B---3--:R-:W-:Y:S01]  /*5f910*/  IMAD.MOV.U32 R25, RZ, RZ, R11 ;  /* 0x000000ffff197224 */ /* 0x008fe200078e000b */
[----:B-1----:R-:W2:Y:S01]  /*5f920*/  LDL.LU R20, [R1+0x1310] ;  /* 0x0013100001147983 */ /* 0x002ea20000300800 */
[----:B------:R-:W2:Y:S02]  /*5f930*/  LDL.LU R21, [R1+0x1314] ;  /* 0x0013140001157983 */ /* 0x000ea40000300800 */
[----:B------:R-:W3:Y:S02]  /*5f940*/  LDL.LU R22, [R1+0x1318] ;  /* 0x0013180001167983 */ /* 0x000ee40000300800 */
[----:B------:R-:W3:Y:S01]  /*5f950*/  LDL.LU R23, [R1+0x131c] ;  /* 0x00131c0001177983 */ /* 0x000ee20000300800 */
        /* <DEDUP_REMOVED lines=8> */
[----:B----4-:R-:W-:-:S05]  /*5f9e0*/  IMAD.MOV.U32 R25, RZ, RZ, R9 ;  /* 0x000000ffff197224 */ /* 0x010fca00078e0009 */
[----:B------:R0:W-:Y:S04]  /*5f9f0*/  STL.64 [R1+0x4a00], R24 ;  /* 0x004a001801007387 */ /* 0x0001e80000100a00 */
[----:B0-----:R-:W2:Y:S04]  /*5fa00*/  LDL.64 R24, [R1+0x90] ;  /* 0x0000900001187983 */ /* 0x001ea80000100a00 */
[----:B--2---:R-:W-:Y:S01]  /*5fa10*/  STL.64 [R1+0x4a18], R24 ;  /* 0x004a181801007387 */ /* 0x004fe20000100a00 */
        /* <DEDUP_REMOVED lines=14> */
[----:B------:R-:W3:Y:S02]  /*5fb00*/  LDL.LU R23, [R1+0x134c] ;  /* 0x00134c0001177983 */ /* 0x000ee40000300800 */
[----:B------:R-:W-:-:S02]  /*5fb10*/  IMAD.MOV.U32 R24, RZ, RZ, R2 ;  /* 0x000000ffff187224 */ /* 0x000fc400078e0002 */
[----:B------:R-:W-:-:S05]  /*5fb20*/  IMAD.MOV.U32 R25, RZ, RZ, R0 ;  /* 0x000000ffff197224 */ /* 0x000fca00078e0000 */
[----:B------:R0:W-:Y:S04]  /*5fb30*/  STL.64 [R1+0x4a48], R24 ;  /* 0x004a481801007387 */ /* 0x0001e80000100a00 */
[----:B0-----:R-:W4:Y:S04]  /*5fb40*/  LDL.64 R24, [R1+0xc0] ;  /* 0x0000c00001187983 */ /* 0x001f280000100a00 */
[----:B---3--:R-:W-:Y:S01]  /*5fb50*/  STL.64 [R1+0x49d0], R22 ;  /* 0x0049d01601007387 */ /* 0x008fe20000100a00 */
[----:B--2---:R0:W-:Y:S03]  /*5fb60*/  STL.64 [R1+0x49c8], R20 ;  /* 0x0049c81401007387 */ /* 0x0041e60000100a00 */
[----:B0-----:R-:W2:Y:S01]  /*5fb70*/  LDL.LU R20, [R1+0x1350] ;  /* 0x0013500001147983 */ /* 0x001ea20000300800 */
[----:B------:R-:W2:Y:S02]  /*5fb80*/  LDL.LU R21, [R1+0x1354] ;  /* 0x0013540001157983 */ /* 0x000ea40000300800 */
[----:B------:R-:W3:Y:S02]  /*5fb90*/  LDL.LU R22, [R1+0x1358] ;  /* 0x0013580001167983 */ /* 0x000ee40000300800 */
[----:B------:R-:W3:Y:S01]  /*5fba0*/  LDL.LU R23, [R1+0x135c] ;  /* 0x00135c0001177983 */ /* 0x000ee20000300800 */
[----:B------:R-:W2:Y:S01]  /*5fbb0*/  LDL.LU R16, [R1+0xb00] ;  /* 0x000b000001107983 */ /* 0x000ea20000300800 */
[----:B------:R-:W4:Y:S02]  /*5fbc0*/  LDL.LU R17, [R1+0xb04] ;  /* 0x000b040001117983 */ /* 0x000f240000300800 */
[----:B------:R-:W4:Y:S02]  /*5fbd0*/  LDL.LU R18, [R1+0xb08] ;  /* 0x000b080001127983 */ /* 0x000f240000300800 */
[----:B------:R-:W4:Y:S01]  /*5fbe0*/  LDL.LU R19, [R1+0xb0c] ;  /* 0x000b0c0001137983 */ /* 0x000f220000300800 */
[----:B------:R-:W4:Y:S01]  /*5fbf0*/  LDL.LU R8, [R1+0xd70] ;  /* 0x000d700001087983 */ /* 0x000f220000300800 */
[----:B------:R-:W4:Y:S02]  /*5fc00*/  LDL.LU R9, [R1+0xd74] ;  /* 0x000d740001097983 */ /* 0x000f240000300800 */
[----:B------:R-:W4:Y:S02]  /*5fc10*/  LDL.LU R10, [R1+0xd78] ;  /* 0x000d7800010a7983 */ /* 0x000f240000300800 */
[----:B------:R-:W4:Y:S01]  /*5fc20*/  LDL.LU R11, [R1+0xd7c] ;  /* 0x000d7c00010b7983 */ /* 0x000f220000300800 */
        /* <DEDUP_REMOVED lines=31> */
[----:B------:R0:W-:Y:S01]  /*5fe20*/  STL.64 [R1+0xd70], R8 ;  /* 0x000d700801007387 */ /* 0x0001e20000100a00 */
[----:B------:R1:W-:Y:S03]  /*5fe30*/  STL.64 [R1+0xd78], R10 ;  /* 0x000d780a01007387 */ /* 0x0003e60000100a00 */
[----:B0-----:R-:W3:Y:S02]  /*5fe40*/  LDL.LU.64 R8, [R1+0x4a70] ;  /* 0x004a700001087983 */ /* 0x001ee40000300a00 */
[----:B---3--:R-:W-:Y:S02]  /*5fe50*/  HMMA.16816.F32 R4, R4, R8, R16 ;  /* 0x000000080404723c */ /* 0x008fe40000001810 */
[----:B------:R-:W2:Y:S01]  /*5fe60*/  LDL.LU.64 R18, [R1+0x4a68] ;  /* 0x004a680001127983 */ /* 0x000ea20000300a00 */
[----:B------:R-:W2:Y:S02]  /*5fe70*/  LDL.LU.64 R16, [R1+0x4a60] ;  /* 0x004a600001107983 */ /* 0x000ea40000300a00 */
[----:B-1----:R-:W-:-:S02]  /*5fe80*/  IMAD.MOV.U32 R10, RZ, RZ, R24 ;  /* 0x000000ffff0a7224 */ /* 0x002fc400078e0018 */
[----:B------:R-:W-:Y:S11]  /*5fe90*/  IMAD.MOV.U32 R3, RZ, RZ, R25 ;  /* 0x000000ffff037224 */ /* 0x000ff600078e0019 */
[----:B------:R-:W-:Y:S05]  /*5fea0*/  @!UPT UIADD3 URZ, URZ, URZ, URZ ;  /* 0x0000003f3f3ff290 */ /* 0x000fea000fffe03f */
        /* <DEDUP_REMOVED lines=46> */
[----:B------:R-:W-:Y:S03]  /*60190*/  STL.64 [R1+0x5b8], R26 ;  /* 0x0005b81a01007387 */ /* 0x000fe60000100a00 */
[----:B0-----:R-:W2:Y:S01]  /*601a0*/  LDL.LU.64 R24, [R1+0x49d8] ;  /* 0x0049d80001187983 */ /* 0x001ea20000300a00 */
[----:B------:R-:W-:Y:S02]  /*601b0*/  IMAD.MOV.U32 R2, RZ, RZ, R4 ;  /* 0x000000ffff027224 */ /* 0x000fe400078e0004 */
[----:B------:R-:W-:Y:S02]  /*601c0*/  IMAD.MOV.U32 R0, RZ, RZ, R5 ;  /* 0x000000ffff007224 */ /* 0x000fe400078e0005 */
[----:B------:R-:W0:Y:S04]  /*601d0*/  LDSM.16.MT88.4 R4, [R29+0x8280] ;  /* 0x008280001d04783b */ /* 0x000e280000004200 */
[----:B0-----:R-:W-:Y:S01]  /*601e0*/  STL.64 [R1+0x4800], R6 ;  /* 0x0048000601007387 */ /* 0x001fe20000100a00 */
[----:B------:R0:W-:Y:S03]  /*601f0*/  STL.64 [R1+0x47f8], R4 ;  /* 0x0047f80401007387 */ /* 0x0001e60000100a00 */
[----:B0-----:R-:W3:Y:S01]  /*60200*/  LDL.64 R4, [R1+0x40] ;  /* 0x0000400001047983 */ /* 0x001ee20000100a00 */
        /* <DEDUP_REMOVED lines=64> */
[----:B---3--:R-:W-:Y:S01]  /*60610*/  HMMA.16816.F32 R24, R16, R12, R4 ;  /* 0x0000000c1018723c */ /* 0x008fe20000001804 */
[----:B------:R-:W3:Y:S11]  /*60620*/  LDL.LU R4, [R1+0x12c0] ;  /* 0x0012c00001047983 */ /* 0x000ef60000300800 */
[----:B------:R-:W-:Y:S11]  /*60630*/  @!UPT UIADD3 URZ, URZ, URZ, URZ ;  /* 0x0000003f3f3ff290 */ /* 0x000ff6000fffe03f */
[----:B------:R-:W-:Y:S01]  /*60640*/  STL.64 [R1+0xcd0], R24 ;  /* 0x000cd01801007387 */ /* 0x000fe20000100a00 */
[----:B------:R-:W-:Y:S02]  /*60650*/  STL.64 [R1+0xcd8], R26 ;  /* 0x000cd81a01007387 */ /* 0x000fe40000100a00 */
[----:B------:R-:W3:Y:S02]  /*60660*/  LDL.LU R5, [R1+0x12c4] ;  /* 0x0012c40001057983 */ /* 0x000ee40000300800 */
[----:B------:R-:W4:Y:S01]  /*60670*/  LDL.LU R6, [R1+0x12c8] ;  /* 0x0012c80001067983 */ /* 0x000f220000300800 */
[----:B------:R-:W4:Y:S04]  /*60680*/  LDL.LU R7, [R1+0x12cc] ;  /* 0x0012cc0001077983 */ /* 0x000f280000300800 */
        /* <DEDUP_REMOVED lines=8> */
[----:B0-----:R-:W3:Y:S04]  /*60710*/  LDL.64 R4, [R1+0x80] ;  /* 0x0000800001047983 */ /* 0x001ee80000100a00 */
[----:B---3--:R0:W-:Y:S02]  /*60720*/  STL.64 [R1+0x48d0], R4 ;  /* 0x0048d00401007387 */ /* 0x0081e40000100a00 */
[----:B0-----:R-:W-:-:S02]  /*60730*/  IMAD.MOV.U32 R4, RZ, RZ, R28 ;  /* 0x000000ffff047224 */ /* 0x001fc400078e001c */
[----:B------:R-:W-:-:S05]  /*60740*/  IMAD.MOV.U32 R5, RZ, RZ, R11 ;  /* 0x000000ffff057224 */ /* 0x000fca00078e000b */
[----:B------:R0:W-:Y:S04]  /*60750*/  STL.64 [R1+0x48e8], R4 ;  /* 0x0048e80401007387 */ /* 0x0001e80000100a00 */
[----:B0-----:R-:W3:Y:S04]  /*60760*/  LDL.64 R4, [R1+0xa0] ;  /* 0x0000a00001047983 */ /* 0x001ee80000100a00 */
[----:B---3--:R0:W-:Y:S04]  /*60770*/  STL.64 [R1+0x4900], R4 ;  /* 0x0049000401007387 */ /* 0x0081e80000100a00 */
[----:B0-----:R-:W3:Y:S04]  /*60780*/  LDL.64 R4, [R1+0xb0] ;  /* 0x0000b00001047983 */ /* 0x001ee80000100a00 */
[----:B---3--:R-:W-:Y:S01]  /*60790*/  STL.64 [R1+0x4908], R4 ;  /* 0x0049080401007387 */ /* 0x008fe20000100a00 */
[----:B------:R-:W3:Y:S03]  /*607a0*/  LDL.64 R24, [R1+0x60] ;  /* 0x0000600001187983 */ /* 0x000ee60000100a00 */
[----:B---3--:R0:W-:Y:S04]  /*607b0*/  STL.64 [R1+0x48c8], R24 ;  /* 0x0048c81801007387 */ /* 0x0081e80000100a00 */
        /* <DEDUP_REMOVED lines=27> */
[----:B------:R-:W3:Y:S02]  /*60970*/  LDL.LU R15, [R1+0x52c] ;  /* 0x00052c00010f7983 */ /* 0x000ee40000300800 */
[----:B------:R-:W-:-:S02]  /*60980*/  IMAD.MOV.U32 R4, RZ, RZ, R10 ;  /* 0x000000ffff047224 */ /* 0x000fc400078e000a */
[----:B------:R-:W-:-:S07]  /*60990*/  IMAD.MOV.U32 R5, RZ, RZ, R3 ;  /* 0x000000ffff057224 */ /* 0x000fce00078e0003 */
[----:B--2---:R-:W-:Y:S08]  /*609a0*/  HMMA.16816.F32 R4, R20, R4, R24 ;  /* 0x000000041404723c */ /* 0x004ff00000001818 */
[----:B---3--:R-:W-:Y:S11]  /*609b0*/  HMMA.16816.F32 R12, R16, R8, R12 ;  /* 0x00000008100c723c */ /* 0x008ff6000000180c */
[----:B------:R-:W-:Y:S11]  /*609c0*/  @!UPT UIADD3 URZ, URZ, URZ, URZ ;  /* 0x0000003f3f3ff290 */ /* 0x000ff6000fffe03f */
[----:B------:R-:W-:Y:S01]  /*609d0*/  @!UPT UIADD3 URZ, URZ, URZ, URZ ;  /* 0x0000003f3f3ff290 */ /* 0x000fe2000fffe03f */
[----:B------:R0:W-:Y:S01]  /*609e0*/  STL.64 [R1+0x520], R12 ;  /* 0x0005200c01007387 */ /* 0x0001e20000100a00 */
[----:B------:R-:W-:Y:S03]  /*609f0*/  STL.64 [R1+0x528], R14 ;  /* 0x0005280e01007387 */ /* 0x000fe60000100a00 */
[----:B0-----:R-:W2:Y:S01]  /*60a00*/  LDL.64 R12, [R1+0x50] ;  /* 0x00005000010c7983 */ /* 0x001ea20000100a00 */
[----:B------:R0:W-:Y:S02]  /*60a10*/  STL [R1+0x481c], R8 ;  /* 0x00481c0801007387 */ /* 0x0001e40000100800 */
[----:B------:R1:W-:Y:S01]  /*60a20*/  STL [R1+0x4818], R9 ;  /* 0x0048180901007387 */ /* 0x0003e20000100800 */
[----:B0-----:R-:W3:Y:S01]  /*60a30*/  LDL.LU R8, [R1+0x490] ;  /* 0x0004900001087983 */ /* 0x001ee20000300800 */
[----:B-1----:R-:W3:Y:S02]  /*60a40*/  LDL.LU R9, [R1+0x494] ;  /* 0x0004940001097983 */ /* 0x002ee40000300800 */
[----:B------:R-:W3:Y:S02]  /*60a50*/  LDL.LU R10, [R1+0x498] ;  /* 0x00049800010a7983 */ /* 0x000ee40000300800 */
[----:B------:R-:W3:Y:S01]  /*60a60*/  LDL.LU R11, [R1+0x49c] ;  /* 0x00049c00010b7983 */ /* 0x000ee20000300800 */
[----:B------:R-:W4:Y:S01]  /*60a70*/  LDL.LU.64 R26, [R1+0x4918] ;  /* 0x00491800011a7983 */ /* 0x000f220000300a00 */
[----:B------:R-:W4:Y:S02]  /*60a80*/  LDL.LU.64 R24, [R1+0x4910] ;  /* 0x0049100001187983 */ /* 0x000f240000300a00 */
[----:B------:R0:W-:Y:S02]  /*60a90*/  STL.64 [R1+0x4a0], R4 ;  /* 0x0004a00401007387 */ /* 0x0001e40000100a00 */
[----:B------:R-:W-:Y:S01]  /*60aa0*/  STL.64 [R1+0x4a8], R6 ;  /* 0x0004a80601007387 */ /* 0x000fe20000100a00 */
        /* <DEDUP_REMOVED lines=8> */
[----:B------:R-:W4:Y:S02]  /*60b30*/  LDL.LU.64 R4, [R1+0x4900] ;  /* 0x0049000001047983 */ /* 0x000f240000300a00 */
[----:B----4-:R-:W-:Y:S01]  /*60b40*/  HMMA.16816.F32 R24, R20, R4, R24 ;  /* 0x000000041418723c */ /* 0x010fe20000001818 */
[----:B------:R-:W-:-:S02]  /*60b50*/  IMAD.MOV.U32 R28, RZ, RZ, R4 ;  /* 0x000000ffff1c7224 */ /* 0x000fc400078e0004 */
[----:B-1----:R-:W-:Y:S11]  /*60b60*/  IMAD.MOV.U32 R11, RZ, RZ, R5 ;  /* 0x000000ffff0b7224 */ /* 0x002ff600078e0005 */
[----:B------:R-:W-:Y:S09]  /*60b70*/  @!UPT UIADD3 URZ, URZ, URZ, URZ ;  /* 0x0000003f3f3ff290 */ /* 0x000ff2000fffe03f */
[----:B------:R-:W-:Y:S01]  /*60b80*/  STL.64 [R1+0x480], R24 ;  /* 0x0004801801007387 */ /* 0x000fe20000100a00 */
[----:B------:R0:W-:Y:S03]  /*60b90*/  STL.64 [R1+0x488], R26 ;  /* 0x0004881a01007387 */ /* 0x0001e60000100a00 */
[----:B0-----:R-:W3:Y:S01]  /*60ba0*/  LDL.LU.64 R26, [R1+0x48f8] ;  /* 0x0048f800011a7983 */ /* 0x001ee20000300a00 */
[----:B------:R-:W3:Y:S02]  /*60bb0*/  LDL.LU.64 R24, [R1+0x48f0] ;  /* 0x0048f00001187983 */ /* 0x000ee40000300a00 */
[----:B------:R-:W3:Y:S02]  /*60bc0*/  LDL.LU.64 R4, [R1+0x48e8] ;  /* 0x0048e80001047983 */ /* 0x000ee40000300a00 */
[----:B------:R-:W-:Y:S01]  /*60bd0*/  STL [R1+0x47c8], R11 ;  /* 0x0047c80b01007387 */ /* 0x000fe20000100800 */
[----:B------:R-:W-:Y:S01]  /*60be0*/  STL [R1+0x47c4], R28 ;  /* 0x0047c41c01007387 */ /* 0x000fe20000100800 */
[C---:B---3--:R-:W-:Y:S03]  /*60bf0*/  HMMA.16816.F32 R4, R20.reuse, R4, R24 ;  /* 0x000000041404723c */ /* 0x048fe60000001818 */
[----:B------:R-:W3:Y:S01]  /*60c00*/  LDL.LU.64 R26, [R1+0x48e0] ;  /* 0x0048e000011a7983 */ /* 0x000ee20000300a00 */
[----:B------:R-:W3:Y:S11]  /*60c10*/  LDL.LU.64 R24, [R1+0x48d8] ;  /* 0x0048d80001187983 */ /* 0x000ef60000300a00 */
[----:B------:R-:W-:Y:S08]  /*60c20*/  @!UPT UIADD3 URZ, URZ, URZ, URZ ;  /* 0x0000003f3f3ff290 */ /* 0x000ff0000fffe03f */
[----:B------:R0:W-:Y:S01]  /*60c30*/  STL.64 [R1+0x470], R4 ;  /* 0x0004700401007387 */ /* 0x0001e20000100a00 */
[----:B------:R-:W-:Y:S03]  /*60c40*/  STL.64 [R1+0x478], R6 ;  /* 0x0004780601007387 */ /* 0x000fe60000100a00 */
[----:B0-----:R-:W3:Y:S02]  /*60c50*/  LDL.LU.64 R4, [R1+0x48d0] ;  /* 0x0048d00001047983 */ /* 0x001ee40000300a00 */
[C---:B---3--:R-:W-:Y:S01]  /*60c60*/  HMMA.16816.F32 R24, R20.reuse, R4, R24 ;  /* 0x000000041418723c */ /* 0x048fe20000001818 */
[----:B------:R-:W-:Y:S02]  /*60c70*/  IMAD.MOV.U32 R11, RZ, RZ, R4 ;  /* 0x000000ffff0b7224 */ /* 0x000fe400078e0004 */
[----:B------:R-:W-:Y:S11]  /*60c80*/  IMAD.MOV.U32 R28, RZ, RZ, R5 ;  /* 0x000000ffff1c7224 */ /* 0x000ff600078e0005 */
[----:B------:R-:W-:Y:S09]  /*60c90*/  @!UPT UIADD3 URZ, URZ, URZ, URZ ;  /* 0x0000003f3f3ff290 */ /* 0x000ff2000fffe03f */
[----:B------:R0:W-:Y:S01]  /*60ca0*/  STL.64 [R1+0x460], R24 ;  /* 0x0004601801007387 */ /* 0x0001e20000100a00 */
[----:B------:R-:W-:Y:S03]  /*60cb0*/  STL.64 [R1+0x468], R26 ;  /* 0x0004681a01007387 */ /* 0x000fe60000100a00 */
[----:B0-----:R-:W3:Y:S01]  /*60cc0*/  LDL.LU.64 R24, [R1+0x48c8] ;  /* 0x0048c80001187983 */ /* 0x001ee20000300a00 */
[----:B------:R-:W4:Y:S02]  /*60cd0*/  LDL.LU.64 R6, [R1+0x48c0] ;  /* 0x0048c00001067983 */ /* 0x000f240000300a00 */
[----:B------:R-:W4:Y:S02]  /*60ce0*/  LDL.LU.64 R4, [R1+0x48b8] ;  /* 0x0048b80001047983 */ /* 0x000f240000300a00 */
[----:B------:R-:W-:Y:S02]  /*60cf0*/  IMAD.MOV.U32 R16, RZ, RZ, R2 ;  /* 0x000000ffff107224 */ /* 0x000fe400078e0002 */
[----:B------:R-:W-:Y:S01]  /*60d00*/  IMAD.MOV.U32 R17, RZ, RZ, R0 ;  /* 0x000000ffff117224 */ /* 0x000fe200078e0000 */
[----:B------:R-:W-:Y:S01]  /*60d10*/  STL [R1+0x47d0], R28 ;  /* 0x0047d01c01007387 */ /* 0x000fe20000100800 */
[----:B------:R-:W-:Y:S05]  /*60d20*/  STL [R1+0x47cc], R11 ;  /* 0x0047cc0b01007387 */ /* 0x000fea0000100800 */
[C---:B----4-:R-:W-:Y:S01]  /*60d30*/  HMMA.16816.F32 R16, R20.reuse, R16, R4 ;  /* 0x000000101410723c */ /* 0x050fe20000001804 */
[----:B------:R-:W4:Y:S01]  /*60d40*/  LDL.LU.64 R6, [R1+0x48b0] ;  /* 0x0048b00001067983 */ /* 0x000f220000300a00 */
[----:B------:R-:W4:Y:S11]  /*60d50*/  LDL.LU.64 R4, [R1+0x48a8] ;  /* 0x0048a80001047983 */ /* 0x000f360000300a00 */
[----:B------:R-:W-:Y:S10]  /*60d60*/  @!UPT UIADD3 URZ, URZ, URZ, URZ ;  /* 0x0000003f3f3ff290 */ /* 0x000ff4000fffe03f */
[----:B------:R-:W-:Y:S01]  /*60d70*/  STL.64 [R1+0x450], R16 ;  /* 0x0004501001007387 */ /* 0x000fe20000100a00 */
[----:B------:R-:W-:Y:S02]  /*60d80*/  STL.64 [R1+0x458], R18 ;  /* 0x0004581201007387 */ /* 0x000fe40000100a00 */
[----:B------:R-:W0:Y:S04]  /*60d90*/  LDSM.16.MT88.4 R16, [R29+0x8300] ;  /* 0x008300001d10783b */ /* 0x000e280000004200 */
[----:B------:R-:W-:Y:S02]  /*60da0*/  STL [R1+0x47d4], R29 ;  /* 0x0047d41d01007387 */ /* 0x000fe40000100800 */
[----:B---3--:R-:W-:Y:S02]  /*60db0*/  IMAD.MOV.U32 R10, RZ, RZ, R24 ;  /* 0x000000ffff0a7224 */ /* 0x008fe400078e0018 */
[----:B------:R-:W-:Y:S01]  /*60dc0*/  IMAD.MOV.U32 R3, RZ, RZ, R25 ;  /* 0x000000ffff037224 */ /* 0x000fe200078e0019 */
[----:B0-----:R-:W-:Y:S01]  /*60dd0*/  STL.64 [R1+0x46c0], R18 ;  /* 0x0046c01201007387 */ /* 0x001fe20000100a00 */
[----:B------:R0:W-:Y:S03]  /*60de0*/  STL.64 [R1+0x46b8], R16 ;  /* 0x0046b81001007387 */ /* 0x0001e60000100a00 */
        /* <DEDUP_REMOVED lines=8> */
[----:B------:R-:W-:Y:S03]  /*60e70*/  STL.64 [R1+0x448], R6 ;  /* 0x0004480601007387 */ /* 0x000fe60000100a00 */
[----:B0-----:R-:W3:Y:S01]  /*60e80*/  LDL.LU.64 R4, [R1+0x48a0] ;  /* 0x0048a00001047983 */ /* 0x001ee20000300a00 */
[----:B------:R-:W4:Y:S03]  /*60e90*/  LDL.64 R24, [R1] ;  /* 0x0000000001187983 */ /* 0x000f260000100a00 */
[----:B----4-:R-:W-:Y:S01]  /*60ea0*/  STL.64 [R1+0x4850], R24 ;  /* 0x0048501801007387 */ /* 0x010fe20000100a00 */
[----:B------:R-:W-:Y:S02]  /*60eb0*/  STL [R1+0x47dc], R3 ;  /* 0x0047dc0301007387 */ /* 0x000fe40000100800 */
[----:B------:R-:W-:Y:S02]  /*60ec0*/  STL [R1+0x47d8], R10 ;  /* 0x0047d80a01007387 */ /* 0x000fe40000100800 */
[----:B------:R2:W-:Y:S02]  /*60ed0*/  STL.64 [R1+0x4868], R8 ;  /* 0x0048680801007387 */ /* 0x0005e40000100a00 */
[----:B--2---:R-:W-:Y:S11]  /*60ee0*/  HMMA.16816.F32 R8, R20, R12, R16 ;  /* 0x0000000c1408723c */ /* 0x004ff60000001810 */
[----:B------:R-:W-:Y:S11]  /*60ef0*/  @!UPT UIADD3 URZ, URZ, URZ, URZ ;  /* 0x0000003f3f3ff290 */ /* 0x000ff6000fffe03f */
[----:B------:R-:W-:Y:S01]  /*60f00*/  @!UPT UIADD3 URZ, URZ, URZ, URZ ;  /* 0x0000003f3f3ff290 */ /* 0x000fe2000fffe03f */
[----:B------:R0:W-:Y:S01]  /*60f10*/  STL.64 [R1+0xc30], R8 ;  /* 0x000c300801007387 */ /* 0x0001e20000100a00 */
[----:B------:R-:W-:Y:S03]  /*60f20*/  STL.64 [R1+0xc38], R10 ;  /* 0x000c380a01007387 */ /* 0x000fe60000100a00 */
[----:B0-----:R-:W2:Y:S04]  /*60f30*/  LDL.64 R8, [R1+0x20] ;  /* 0x0000200001087983 */ /* 0x001ea80000100a00 */
[----:B--2---:R-:W-:Y:S01]  /*60f40*/  STL.64 [R1+0x4878], R8 ;  /* 0x0048780801007387 */ /* 0x004fe20000100a00 */
[----:B------:R-:W2:Y:S03]  /*60f50*/  LDL.64 R24, [R1+0x10] ;  /* 0x0000100001187983 */ /* 0x000ea60000100a00 */
[----:B--2---:R0:W-:Y:S04]  /*60f60*/  STL.64 [R1+0x4870], R24 ;  /* 0x0048701801007387 */ /* 0x0041e80000100a00 */
        /* <DEDUP_REMOVED lines=9> */
[----:B------:R-:W4:Y:S02]  /*61000*/  LDL.LU R27, [R1+0x129c] ;  /* 0x00129c00011b7983 */ /* 0x000f240000300800 */
[----:B------:R-:W-:-:S02]  /*61010*/  IMAD.MOV.U32 R17, RZ, RZ, R12 ;  /* 0x000000ffff117224 */ /* 0x000fc400078e000c */
[----:B------:R-:W-:Y:S01]  /*61020*/  IMAD.MOV.U32 R16, RZ, RZ, R13 ;  /* 0x000000ffff107224 */ /* 0x000fe200078e000d */
[----:B----4-:R-:W-:Y:S01]  /*61030*/  STL.64 [R1+0x4898], R26 ;  /* 0x0048981a01007387 */ /* 0x010fe20000100a00 */
[----:B--2---:R0:W-:Y:S03]  /*61040*/  STL.64 [R1+0x4890], R24 ;  /* 0x0048901801007387 */ /* 0x0041e60000100a00 */
[----:B0-----:R-:W3:Y:S01]  /*61050*/  LDL.LU R24, [R1+0x12a0] ;  /* 0x0012a00001187983 */ /* 0x001ee20000300800 */
[----:B------:R-:W3:Y:S02]  /*61060*/  LDL.LU R25, [R1+0x12a4] ;  /* 0x0012a40001197983 */ /* 0x000ee40000300800 */
[----:B------:R-:W3:Y:S02]  /*61070*/  LDL.LU R26, [R1+0x12a8] ;  /* 0x0012a800011a7983 */ /* 0x000ee40000300800 */
[----:B------:R-:W3:Y:S01]  /*61080*/  LDL.LU R27, [R1+0x12ac] ;  /* 0x0012ac00011b7983 */ /* 0x000ee20000300800 */
[----:B------:R-:W2:Y:S01]  /*61090*/  LDL.64 R8, [R1+0x30] ;  /* 0x0000300001087983 */ /* 0x000ea20000100a00 */
[----:B------:R-:W4:Y:S02]  /*610a0*/  LDL.LU R12, [R1+0x1250] ;  /* 0x00125000010c7983 */ /* 0x000f240000300800 */
[----:B------:R-:W4:Y:S02]  /*610b0*/  LDL.LU R13, [R1+0x1254] ;  /* 0x00125400010d7983 */ /* 0x000f240000300800 */
[----:B------:R-:W2:Y:S01]  /*610c0*/  LDL.LU R14, [R1+0x1258] ;  /* 0x00125800010e7983 */ /* 0x000ea20000300800 */
[----:B------:R-:W2:Y:S04]  /*610d0*/  LDL.LU R15, [R1+0x125c] ;  /* 0x00125c00010f7983 */ /* 0x000ea80000300800 */
[----:B--2---:R-:W-:Y:S01]  /*610e0*/  STL.64 [R1+0x4848], R14 ;  /* 0x0048480e01007387 */ /* 0x004fe20000100a00 */
[----:B----4-:R0:W-:Y:S03]  /*610f0*/  STL.64 [R1+0x4840], R12 ;  /* 0x0048400c01007387 */ /* 0x0101e60000100a00 */
[----:B0-----:R-:W2:Y:S01]  /*61100*/  LDL.LU R12, [R1+0x1260] ;  /* 0x00126000010c7983 */ /* 0x001ea20000300800 */
[----:B------:R-:W2:Y:S02]  /*61110*/  LDL.LU R13, [R1+0x1264] ;  /* 0x00126400010d7983 */ /* 0x000ea40000300800 */
[----:B------:R-:W4:Y:S02]  /*61120*/  LDL.LU R14, [R1+0x1268] ;  /* 0x00126800010e7983 */ /* 0x000f240000300800 */
[----:B------:R-:W4:Y:S01]  /*61130*/  LDL.LU R15, [R1+0x126c] ;  /* 0x00126c00010f7983 */ /* 0x000f220000300800 */
[----:B---3--:R-:W-:Y:S01]  /*61140*/  HMMA.16816.F32 R24, R20, R4, R24 ;  /* 0x000000041418723c */ /* 0x008fe20000001818 */
        /* <DEDUP_REMOVED lines=8> */
[----:B------:R-:W-:Y:S09]  /*611d0*/  STL [R1+0x47e0], R17 ;  /* 0x0047e01101007387 */ /* 0x000ff20000100800 */
[----:B------:R-:W-:Y:S02]  /*611e0*/  STL.64 [R1+0xc20], R24 ;  /* 0x000c201801007387 */ /* 0x000fe40000100a00 */
[----:B------:R0:W-:Y:S02]  /*611f0*/  STL.64 [R1+0xc28], R26 ;  /* 0x000c281a01007387 */ /* 0x0001e40000100a00 */
[----:B0-----:R-:W3:Y:S01]  /*61200*/  LDL.LU.64 R26, [R1+0x4898] ;  /* 0x00489800011a7983 */ /* 0x001ee20000300a00 */
[----:B------:R-:W3:Y:S02]  /*61210*/  LDL.LU.64 R24, [R1+0x4890] ;  /* 0x0048900001187983 */ /* 0x000ee40000300a00 */
[----:B------:R-:W4:Y:S02]  /*61220*/  LDL.LU R4, [R1+0x430] ;  /* 0x0004300001047983 */ /* 0x000f240000300800 */
[----:B------:R-:W4:Y:S01]  /*61230*/  LDL.LU R5, [R1+0x434] ;  /* 0x0004340001057983 */ /* 0x000f220000300800 */
[----:B------:R-:W2:Y:S01]  /*61240*/  LDL.LU R6, [R1+0x438] ;  /* 0x0004380001067983 */ /* 0x000ea20000300800 */
[----:B------:R-:W2:Y:S02]  /*61250*/  LDL.LU R7, [R1+0x43c] ;  /* 0x00043c0001077983 */ /* 0x000ea40000300800 */
[----:B------:R-:W-:-:S02]  /*61260*/  IMAD.MOV.U32 R19, RZ, RZ, R8 ;  /* 0x000000ffff137224 */ /* 0x000fc400078e0008 */
        /* <DEDUP_REMOVED lines=13> */
[----:B------:R-:W3:Y:S02]  /*61340*/  LDL.LU.64 R8, [R1+0x4878] ;  /* 0x0048780001087983 */ /* 0x000ee40000300a00 */
[C---:B---3--:R-:W-:Y:S11]  /*61350*/  HMMA.16816.F32 R24, R20.reuse, R8, R24 ;  /* 0x000000081418723c */ /* 0x048ff60000001818 */
[----:B------:R-:W-:Y:S11]  /*61360*/  @!UPT UIADD3 URZ, URZ, URZ, URZ ;  /* 0x0000003f3f3ff290 */ /* 0x000ff6000fffe03f */
[----:B------:R-:W-:Y:S01]  /*61370*/  @!UPT UIADD3 URZ, URZ, URZ, URZ ;  /* 0x0000003f3f3ff290 */ /* 0x000fe2000fffe03f */
[----:B------:R0:W-:Y:S01]  /*61380*/  STL.64 [R1+0xc00], R24 ;  /* 0x000c001801007387 */ /* 0x0001e20000100a00 */
[----:B------:R-:W-:Y:S03]  /*61390*/  STL.64 [R1+0xc08], R26 ;  /* 0x000c081a01007387 */ /* 0x000fe60000100a00 */
[----:B0-----:R-:W3:Y:S01]  /*613a0*/  LDL.LU.64 R24, [R1+0x4870] ;  /* 0x0048700001187983 */ /* 0x001ee20000300a00 */
[----:B------:R-:W-:Y:S02]  /*613b0*/  IMAD.MOV.U32 R28, RZ, RZ, R8 ;  /* 0x000000ffff1c7224 */ /* 0x000fe400078e0008 */
[----:B------:R-:W-:Y:S02]  /*613c0*/  IMAD.MOV.U32 R11, RZ, RZ, R9 ;  /* 0x000000ffff0b7224 */ /* 0x000fe400078e0009 */
[----:B------:R-:W4:Y:S01]  /*613d0*/  LDL.LU.64 R8, [R1+0x4868] ;  /* 0x0048680001087983 */ /* 0x000f220000300a00 */
        /* <DEDUP_REMOVED lines=17> */
[----:B------:R-:W2:Y:S02]  /*614f0*/  LDL.LU.64 R26, [R1+0x4838] ;  /* 0x00483800011a7983 */ /* 0x000ea40000300a00 */
[----:B------:R-:W3:Y:S01]  /*61500*/  LDL.LU.64 R24, [R1+0x4830] ;  /* 0x0048300001187983 */ /* 0x000ee20000300a00 */
[----:B------:R-:W-:Y:S01]  /*61510*/  STL.64 [R1+0x47f0], R18 ;  /* 0x0047f01201007387 */ /* 0x000fe20000100a00 */
[----:B------:R0:W-:Y:S03]  /*61520*/  STL.64 [R1+0x47e8], R16 ;  /* 0x0047e81001007387 */ /* 0x0001e60000100a00 */
[----:B0-----:R-:W2:Y:S01]  /*61530*/  LDL.LU R16, [R1+0xab0] ;  /* 0x000ab00001107983 */ /* 0x001ea20000300800 */
[----:B------:R-:W2:Y:S02]  /*61540*/  LDL.LU R17, [R1+0xab4] ;  /* 0x000ab40001117983 */ /* 0x000ea40000300800 */
[----:B------:R-:W2:Y:S02]  /*61550*/  LDL.LU R18, [R1+0xab8] ;  /* 0x000ab80001127983 */ /* 0x000ea40000300800 */
[----:B------:R-:W2:Y:S01]  /*61560*/  LDL.LU R19, [R1+0xabc] ;  /* 0x000abc0001137983 */ /* 0x000ea20000300800 */
[----:B---3--:R-:W-:Y:S11]  /*61570*/  HMMA.16816.F32 R12, R20, R24, R12 ;  /* 0x00000018140c723c */ /* 0x008ff6000000180c */
[----:B------:R-:W-:Y:S11]  /*61580*/  @!UPT UIADD3 URZ, URZ, URZ, URZ ;  /* 0x0000003f3f3ff290 */ /* 0x000ff6000fffe03f */
[----:B------:R-:W-:Y:S01]  /*61590*/  @!UPT UIADD3 URZ, URZ, URZ, URZ ;  /* 0x0000003f3f3ff290 */ /* 0x000fe2000fffe03f */
[----:B------:R-:W-:Y:S01]  /*615a0*/  STL.64 [R1+0xbd0], R12 ;  /* 0x000bd00c01007387 */ /* 0x000fe20000100a00 */
[----:B------:R0:W-:Y:S03]  /*615b0*/  STL.64 [R1+0xbd8], R14 ;  /* 0x000bd80e01007387 */ /* 0x0001e60000100a00 */
[----:B0-----:R-:W3:Y:S01]  /*615c0*/  LDL.LU.64 R14, [R1+0x4828] ;  /* 0x00482800010e7983 */ /* 0x001ee20000300a00 */
[----:B------:R-:W3:Y:S02]  /*615d0*/  LDL.LU.64 R12, [R1+0x4820] ;  /* 0x00482000010c7983 */ /* 0x000ee40000300a00 */
[----:B--2---:R-:W-:Y:S02]  /*615e0*/  STL.64 [R1+0x46e8], R26 ;  /* 0x0046e81a01007387 */ /* 0x004fe40000100a00 */
[----:B------:R4:W-:Y:S02]  /*615f0*/  STL.64 [R1+0x46e0], R24 ;  /* 0x0046e01801007387 */ /* 0x0009e40000100a00 */
[----:B----4-:R-:W-:-:S02]  /*61600*/  IMAD.MOV.U32 R24, RZ, RZ, R8 ;  /* 0x000000ffff187224 */ /* 0x010fc400078e0008 */
[----:B------:R-:W-:Y:S01]  /*61610*/  IMAD.MOV.U32 R25, RZ, RZ, R9 ;  /* 0x000000ffff197224 */ /* 0x000fe200078e0009 */
[----:B------:R-:W2:Y:S01]  /*61620*/  LDL.LU R8, [R1+0x481c] ;  /* 0x00481c0001087983 */ /* 0x000ea20000300800 */
[----:B------:R-:W2:Y:S01]  /*61630*/  LDL.LU R9, [R1+0x4818] ;  /* 0x0048180001097983 */ /* 0x000ea20000300800 */
[C---:B---3--:R-:W-:Y:S11]  /*61640*/  HMMA.16816.F32 R4, R20.reuse, R12, R4 ;  /* 0x0000000c1404723c */ /* 0x048ff60000001804 */
        /* <DEDUP_REMOVED lines=8> */
[----:B0-----:R-:W3:Y:S01]  /*616d0*/  LDL.LU R12, [R1+0xaa0] ;  /* 0x000aa000010c7983 */ /* 0x001ee20000300800 */
[----:B------:R-:W3:Y:S02]  /*616e0*/  LDL.LU R13, [R1+0xaa4] ;  /* 0x000aa400010d7983 */ /* 0x000ee40000300800 */
[----:B------:R-:W3:Y:S02]  /*616f0*/  LDL.LU R14, [R1+0xaa8] ;  /* 0x000aa800010e7983 */ /* 0x000ee40000300800 */
[----:B------:R-:W3:Y:S01]  /*61700*/  LDL.LU R15, [R1+0xaac] ;  /* 0x000aac00010f7983 */ /* 0x000ee20000300800 */
[----:B--2---:R-:W-:Y:S01]  /*61710*/  HMMA.16816.F32 R20, R20, R8, R4 ;  /* 0x000000081414723c */ /* 0x004fe20000001804 */
[----:B------:R-:W2:Y:S01]  /*61720*/  LDL.LU.64 R6, [R1+0x4800] ;  /* 0x0048000001067983 */ /* 0x000ea20000300a00 */
[----:B------:R-:W2:Y:S11]  /*61730*/  LDL.LU.64 R4, [R1+0x47f8] ;  /* 0x0047f80001047983 */ /* 0x000eb60000300a00 */
[----:B------:R-:W-:Y:S10]  /*61740*/  @!UPT UIADD3 URZ, URZ, URZ, URZ ;  /* 0x0000003f3f3ff290 */ /* 0x000ff4000fffe03f */
[----:B------:R0:W-:Y:S01]  /*61750*/  STL.64 [R1+0x430], R20 ;  /* 0x0004301401007387 */ /* 0x0001e20000100a00 */
[----:B------:R2:W-:Y:S03]  /*61760*/  STL.64 [R1+0x438], R22 ;  /* 0x0004381601007387 */ /* 0x0005e60000100a00 */
[----:B0-----:R-:W2:Y:S04]  /*61770*/  LDL R20, [R1+0xc0] ;  /* 0x0000c00001147983 */ /* 0x001ea80000100800 */
[----:B------:R-:W2:Y:S01]  /*61780*/  LDL R21, [R1+0xc4] ;  /* 0x0000c40001157983 */ /* 0x000ea20000100800 */
[----:B------:R-:W-:Y:S01]  /*61790*/  STL.64 [R1+0x46c8], R8 ;  /* 0x0046c80801007387 */ /* 0x000fe20000100a00 */
[C---:B--2---:R-:W-:Y:S02]  /*617a0*/  HMMA.16816.F32 R20, R4.reuse, R20, R16 ;  /* 0x000000140414723c */ /* 0x044fe40000001810 */
[----:B------:R-:W2:Y:S01]  /*617b0*/  LDL.LU.64 R18, [R1+0x47f0] ;  /* 0x0047f00001127983 */ /* 0x000ea20000300a00 */
[----:B------:R-:W4:Y:S05]  /*617c0*/  LDL.LU.64 R16, [R1+0x47e8] ;  /* 0x0047e80001107983 */ /* 0x000f2a0000300a00 */
[----:B---3--:R-:W-:Y:S07]  /*617d0*/  HMMA.16816.F32 R12, R4, R24, R12 ;  /* 0x00000018040c723c */ /* 0x008fee000000180c */
[----:B------:R-:W-:-:S08]  /*617e0*/  IMAD.MOV.U32 R25, RZ, RZ, R3 ;  /* 0x000000ffff197224 */ /* 0x000fd000078e0003 */
[----:B------:R-:W-:Y:S01]  /*617f0*/  STL.64 [R1+0xb20], R20 ;  /* 0x000b201401007387 */ /* 0x000fe20000100a00 */
[----:B------:R-:W-:Y:S02]  /*61800*/  STL.64 [R1+0xb28], R22 ;  /* 0x000b281601007387 */ /* 0x000fe40000100a00 */
[----:B----4-:R-:W-:Y:S02]  /*61810*/  IMAD.MOV.U32 R24, RZ, RZ, R17 ;  /* 0x000000ffff187224 */ /* 0x010fe400078e0011 */
[----:B------:R-:W3:Y:S03]  /*61820*/  LDL.LU R17, [R1+0x47e0] ;  /* 0x0047e00001117983 */ /* 0x000ee60000300800 */
[----:B------:R0:W-:Y:S02]  /*61830*/  STL.64 [R1+0xb10], R12 ;  /* 0x000b100c01007387 */ /* 0x0001e40000100a00 */
[----:B------:R1:W-:Y:S02]  /*61840*/  STL.64 [R1+0xb18], R14 ;  /* 0x000b180e01007387 */ /* 0x0003e40000100a00 */
[----:B------:R-:W4:Y:S01]  /*61850*/  LDL.LU R3, [R1+0x47dc] ;  /* 0x0047dc0001037983 */ /* 0x000f220000300800 */
[----:B------:R2:W-:Y:S04]  /*61860*/  STL.64 [R1+0x4700], R24 ;  /* 0x0047001801007387 */ /* 0x0005e80000100a00 */
[----:B0-----:R-:W3:Y:S01]  /*61870*/  LDL.LU R12, [R1+0xa50] ;  /* 0x000a5000010c7983 */ /* 0x001ee20000300800 */
[----:B------:R-:W3:Y:S02]  /*61880*/  LDL.LU R13, [R1+0xa54] ;  /* 0x000a5400010d7983 */ /* 0x000ee40000300800 */
[----:B-1----:R-:W3:Y:S02]  /*61890*/  LDL.LU R14, [R1+0xa58] ;  /* 0x000a5800010e7983 */ /* 0x002ee40000300800 */
[----:B------:R-:W3:Y:S02]  /*618a0*/  LDL.LU R15, [R1+0xa5c] ;  /* 0x000a5c00010f7983 */ /* 0x000ee40000300800 */
[----:B--2---:R-:W-:-:S02]  /*618b0*/  IMAD.MOV.U32 R24, RZ, RZ, R10 ;  /* 0x000000ffff187224 */ /* 0x004fc400078e000a */
[----:B------:R-:W-:Y:S01]  /*618c0*/  IMAD.MOV.U32 R25, RZ, RZ, R29 ;  /* 0x000000ffff197224 */ /* 0x000fe200078e001d */
[----:B------:R-:W2:Y:S01]  /*618d0*/  LDL.LU R10, [R1+0x47d8] ;  /* 0x0047d800010a7983 */ /* 0x000ea20000300800 */
[----:B------:R-:W2:Y:S03]  /*618e0*/  LDL.LU R29, [R1+0x47d4] ;  /* 0x0047d400011d7983 */ /* 0x000ea60000300800 */
[----:B------:R-:W-:Y:S04]  /*618f0*/  STL.64 [R1+0x4718], R24 ;  /* 0x0047181801007387 */ /* 0x000fe80000100a00 */
[----:B---3--:R-:W-:Y:S01]  /*61900*/  STL.64 [R1+0x46f8], R14 ;  /* 0x0046f80e01007387 */ /* 0x008fe20000100a00 */
[----:B------:R0:W-:Y:S03]  /*61910*/  STL.64 [R1+0x46f0], R12 ;  /* 0x0046f00c01007387 */ /* 0x0001e60000100a00 */
[----:B0-----:R-:W3:Y:S01]  /*61920*/  LDL.LU R12, [R1+0xa60] ;  /* 0x000a6000010c7983 */ /* 0x001ee20000300800 */
[----:B------:R-:W3:Y:S02]  /*61930*/  LDL.LU R13, [R1+0xa64] ;  /* 0x000a6400010d7983 */ /* 0x000ee40000300800 */
[----:B------:R-:W2:Y:S02]  /*61940*/  LDL.LU R14, [R1+0xa68] ;  /* 0x000a6800010e7983 */ /* 0x000ea40000300800 */
[----:B------:R-:W2:Y:S02]  /*61950*/  LDL.LU R15, [R1+0xa6c] ;  /* 0x000a6c00010f7983 */ /* 0x000ea40000300800 */
[----:B------:R-:W-:-:S02]  /*61960*/  IMAD.MOV.U32 R24, RZ, RZ, R28 ;  /* 0x000000ffff187224 */ /* 0x000fc400078e001c */
[----:B------:R-:W-:Y:S01]  /*61970*/  IMAD.MOV.U32 R25, RZ, RZ, R11 ;  /* 0x000000ffff197224 */ /* 0x000fe200078e000b */
[----:B------:R-:W4:Y:S01]  /*61980*/  LDL.LU R28, [R1+0x47d0] ;  /* 0x0047d000011c7983 */ /* 0x000f220000300800 */
[----:B------:R-:W4:Y:S03]  /*61990*/  LDL.LU R11, [R1+0x47cc] ;  /* 0x0047cc00010b7983 */ /* 0x000f260000300800 */
[----:B------:R0:W-:Y:S02]  /*619a0*/  STL.64 [R1+0x4730], R24 ;  /* 0x0047301801007387 */ /* 0x0001e40000100a00 */
[----:B0-----:R-:W-:Y:S02]  /*619b0*/  IMAD.MOV.U32 R24, RZ, RZ, R19 ;  /* 0x000000ffff187224 */ /* 0x001fe400078e0013 */
[----:B------:R-:W-:Y:S01]  /*619c0*/  IMAD.MOV.U32 R25, RZ, RZ, R18 ;  /* 0x000000ffff197224 */ /* 0x000fe200078e0012 */
[----:B--2---:R-:W-:Y:S01]  /*619d0*/  STL.64 [R1+0x4710], R14 ;  /* 0x0047100e01007387 */ /* 0x004fe20000100a00 */
[----:B---3--:R0:W-:Y:S03]  /*619e0*/  STL.64 [R1+0x4708], R12 ;  /* 0x0047080c01007387 */ /* 0x0081e60000100a00 */
[----:B0-----:R-:W2:Y:S01]  /*619f0*/  LDL.LU R12, [R1+0x11b0] ;  /* 0x0011b000010c7983 */ /* 0x001ea20000300800 */
        /* <DEDUP_REMOVED lines=11> */
[----:B------:R-:W-:Y:S01]  /*61ab0*/  IMAD.MOV.U32 R25, RZ, RZ, R16 ;  /* 0x000000ffff197224 */ /* 0x000fe200078e0010 */
[----:B------:R-:W2:Y:S04]  /*61ac0*/  LDL R17, [R1+0x74] ;  /* 0x0000740001117983 */ /* 0x000ea80000100800 */
[----:B------:R-:W2:Y:S04]  /*61ad0*/  LDL R16, [R1+0x70] ;  /* 0x0000700001107983 */ /* 0x000ea80000100800 */
[----:B--2---:R4:W-:Y:S01]  /*61ae0*/  STL.64 [R1+0x4788], R16 ;  /* 0x0047881001007387 */ /* 0x0049e20000100a00 */
[----:B------:R-:W2:Y:S02]  /*61af0*/  LDL.LU R20, [R1+0x3b0] ;  /* 0x0003b00001147983 */ /* 0x000ea40000300800 */
[----:B------:R-:W2:Y:S02]  /*61b00*/  LDL.LU R21, [R1+0x3b4] ;  /* 0x0003b40001157983 */ /* 0x000ea40000300800 */
[----:B------:R-:W2:Y:S01]  /*61b10*/  LDL.LU R22, [R1+0x3b8] ;  /* 0x0003b80001167983 */ /* 0x000ea20000300800 */
[----:B------:R-:W2:Y:S01]  /*61b20*/  LDL.LU R23, [R1+0x3bc] ;  /* 0x0003bc0001177983 */ /* 0x000ea20000300800 */
[----:B----4-:R-:W-:-:S02]  /*61b30*/  IMAD.MOV.U32 R16, RZ, RZ, R11 ;  /* 0x000000ffff107224 */ /* 0x010fc400078e000b */
[----:B------:R-:W-:Y:S01]  /*61b40*/  IMAD.MOV.U32 R17, RZ, RZ, R28 ;  /* 0x000000ffff117224 */ /* 0x000fe200078e001c */
[----:B--2---:R-:W-:Y:S01]  /*61b50*/  STL.64 [R1+0x4798], R22 ;  /* 0x0047981601007387 */ /* 0x004fe20000100a00 */
[----:B------:R-:W-:Y:S02]  /*61b60*/  STL.64 [R1+0x4790], R20 ;  /* 0x0047901401007387 */ /* 0x000fe40000100a00 */
[----:B------:R-:W2:Y:S02]  /*61b70*/  LDL.LU R11, [R1+0x47c8] ;  /* 0x0047c800010b7983 */ /* 0x000ea40000300800 */
[----:B------:R-:W4:Y:S01]  /*61b80*/  LDL.LU R28, [R1+0x47c4] ;  /* 0x0047c400011c7983 */ /* 0x000f220000300800 */
[----:B------:R0:W-:Y:S01]  /*61b90*/  STL.64 [R1+0x47a0], R16 ;  /* 0x0047a01001007387 */ /* 0x0001e20000100a00 */
[----:B------:R-:W2:Y:S02]  /*61ba0*/  LDL R8, [R1+0x90] ;  /* 0x0000900001087983 */ /* 0x000ea40000100800 */
[----:B------:R-:W2:Y:S02]  /*61bb0*/  LDL R9, [R1+0x94] ;  /* 0x0000940001097983 */ /* 0x000ea40000100800 */
[----:B--2---:R4:W-:Y:S01]  /*61bc0*/  STL.64 [R1+0x47a8], R8 ;  /* 0x0047a80801007387 */ /* 0x0049e20000100a00 */
[----:B0-----:R-:W2:Y:S02]  /*61bd0*/  LDL.LU R16, [R1+0xa80] ;  /* 0x000a800001107983 */ /* 0x001ea40000300800 */
[----:B------:R-:W2:Y:S02]  /*61be0*/  LDL.LU R17, [R1+0xa84] ;  /* 0x000a840001117983 */ /* 0x000ea40000300800 */
[----:B------:R-:W2:Y:S01]  /*61bf0*/  LDL.LU R18, [R1+0xa88] ;  /* 0x000a880001127983 */ /* 0x000ea20000300800 */
[----:B------:R-:W2:Y:S01]  /*61c00*/  LDL.LU R19, [R1+0xa8c] ;  /* 0x000a8c0001137983 */ /* 0x000ea20000300800 */
[----:B----4-:R-:W-:-:S03]  /*61c10*/  IMAD.MOV.U32 R8, RZ, RZ, R28 ;  /* 0x000000ffff087224 */ /* 0x010fc600078e001c */
[----:B--2---:R-:W-:Y:S01]  /*61c20*/  STL.64 [R1+0x47b8], R18 ;  /* 0x0047b81201007387 */ /* 0x004fe20000100a00 */
[----:B------:R0:W-:Y:S02]  /*61c30*/  STL.64 [R1+0x47b0], R16 ;  /* 0x0047b01001007387 */ /* 0x0001e40000100a00 */
[----:B------:R-:W2:Y:S01]  /*61c40*/  LDL.LU R28, [R1+0x47c0] ;  /* 0x0047c000011c7983 */ /* 0x000ea20000300800 */
[----:B0-----:R-:W4:Y:S01]  /*61c50*/  LDL.LU R16, [R1+0xa90] ;  /* 0x000a900001107983 */ /* 0x001f220000300800 */
[----:B------:R-:W4:Y:S02]  /*61c60*/  LDL.LU R17, [R1+0xa94] ;  /* 0x000a940001117983 */ /* 0x000f240000300800 */
[----:B------:R-:W4:Y:S02]  /*61c70*/  LDL.LU R18, [R1+0xa98] ;  /* 0x000a980001127983 */ /* 0x000f240000300800 */
[----:B------:R-:W4:Y:S01]  /*61c80*/  LDL.LU R19, [R1+0xa9c] ;  /* 0x000a9c0001137983 */ /* 0x000f220000300800 */
[----:B------:R-:W2:Y:S01]  /*61c90*/  LDL.LU R20, [R1+0xa70] ;  /* 0x000a700001147983 */ /* 0x000ea20000300800 */
[----:B------:R-:W2:Y:S02]  /*61ca0*/  LDL.LU R21, [R1+0xa74] ;  /* 0x000a740001157983 */ /* 0x000ea40000300800 */
[----:B------:R-:W2:Y:S02]  /*61cb0*/  LDL.LU R22, [R1+0xa78] ;  /* 0x000a780001167983 */ /* 0x000ea40000300800 */
[----:B------:R-:W2:Y:S01]  /*61cc0*/  LDL.LU R23, [R1+0xa7c] ;  /* 0x000a7c0001177983 */ /* 0x000ea20000300800 */
[----:B------:R-:W-:Y:S01]  /*61cd0*/  STL.64 [R1+0x4770], R24 ;  /* 0x0047701801007387 */ /* 0x000fe20000100a00 */
        /* <DEDUP_REMOVED lines=12> */
[----:B------:R-:W-:-:S02]  /*61da0*/  IMAD.MOV.U32 R9, RZ, RZ, R11 ;  /* 0x000000ffff097224 */ /* 0x000fc400078e000b */
[----:B------:R-:W-:-:S05]  /*61db0*/  IMAD.MOV.U32 R24, RZ, RZ, R10 ;  /* 0x000000ffff187224 */ /* 0x000fca00078e000a */
        /* <DEDUP_REMOVED lines=15> */
[----:B------:R0:W-:Y:S02]  /*61eb0*/  STL.64 [R1+0xb00], R8 ;  /* 0x000b000801007387 */ /* 0x0001e40000100a00 */
[----:B------:R3:W-:Y:S01]  /*61ec0*/  STL.64 [R1+0xb08], R10 ;  /* 0x000b080a01007387 */ /* 0x0007e20000100a00 */
[----:B0-----:R-:W3:Y:S02]  /*61ed0*/  LDL.LU.64 R8, [R1+0x47a8] ;  /* 0x0047a80001087983 */ /* 0x001ee40000300a00 */
[C---:B---3--:R-:W-:Y:S02]  /*61ee0*/  HMMA.16816.F32 R8, R4.reuse, R8, R16 ;  /* 0x000000080408723c */ /* 0x048fe40000001810 */
[----:B------:R-:W3:Y:S11]  /*61ef0*/  LDL.LU.64 R16, [R1+0x47a0] ;  /* 0x0047a00001107983 */ /* 0x000ef60000300a00 */
[----:B------:R-:W-:Y:S10]  /*61f00*/  @!UPT UIADD3 URZ, URZ, URZ, URZ ;  /* 0x0000003f3f3ff290 */ /* 0x000ff4000fffe03f */
[----:B------:R0:W-:Y:S01]  /*61f10*/  STL.64 [R1+0xaf0], R8 ;  /* 0x000af00801007387 */ /* 0x0001e20000100a00 */
[----:B------:R1:W-:Y:S03]  /*61f20*/  STL.64 [R1+0xaf8], R10 ;  /* 0x000af80a01007387 */ /* 0x0003e60000100a00 */
[----:B0-----:R-:W4:Y:S01]  /*61f30*/  LDL.LU R8, [R1+0xa40] ;  /* 0x000a400001087983 */ /* 0x001f220000300800 */
[----:B------:R-:W4:Y:S02]  /*61f40*/  LDL.LU R9, [R1+0xa44] ;  /* 0x000a440001097983 */ /* 0x000f240000300800 */
[----:B-1----:R-:W4:Y:S02]  /*61f50*/  LDL.LU R10, [R1+0xa48] ;  /* 0x000a4800010a7983 */ /* 0x002f240000300800 */
[----:B------:R-:W4:Y:S01]  /*61f60*/  LDL.LU R11, [R1+0xa4c] ;  /* 0x000a4c00010b7983 */ /* 0x000f220000300800 */
[----:B---3--:R-:W-:Y:S01]  /*61f70*/  HMMA.16816.F32 R16, R4, R16, R20 ;  /* 0x000000100410723c */ /* 0x008fe20000001814 */
[----:B------:R-:W3:Y:S01]  /*61f80*/  LDL.LU.64 R22, [R1+0x4798] ;  /* 0x0047980001167983 */ /* 0x000ee20000300a00 */
[----:B------:R-:W3:Y:S11]  /*61f90*/  LDL.LU.64 R20, [R1+0x4790] ;  /* 0x0047900001147983 */ /* 0x000ef60000300a00 */
[----:B------:R-:W-:Y:S10]  /*61fa0*/  @!UPT UIADD3 URZ, URZ, URZ, URZ ;  /* 0x0000003f3f3ff290 */ /* 0x000ff4000fffe03f */
[----:B------:R0:W-:Y:S01]  /*61fb0*/  STL.64 [R1+0xae0], R16 ;  /* 0x000ae01001007387 */ /* 0x0001e20000100a00 */
[----:B------:R1:W-:Y:S03]  /*61fc0*/  STL.64 [R1+0xae8], R18 ;  /* 0x000ae81201007387 */ /* 0x0003e60000100a00 */
[----:B0-----:R-:W3:Y:S01]  /*61fd0*/  LDL.LU.64 R16, [R1+0x4788] ;  /* 0x0047880001107983 */ /* 0x001ee20000300a00 */
[----:B------:R-:W-:-:S07]  /*61fe0*/  IMAD.MOV.U32 R25, RZ, RZ, R3 ;  /* 0x000000ffff197224 */ /* 0x000fce00078e0003 */
[C---:B--2---:R-:W-:Y:S08]  /*61ff0*/  HMMA.16816.F32 R24, R4.reuse, R24, R12 ;  /* 0x000000180418723c */ /* 0x044ff0000000180c */
[C---:B---3--:R-:W-:Y:S01]  /*62000*/  HMMA.16816.F32 R20, R4.reuse, R16, R20 ;  /* 0x000000100414723c */ /* 0x048fe20000001814 */
[----:B------:R-:W2:Y:S11]  /*62010*/  LDL.LU R16, [R1+0x330] ;  /* 0x0003300001107983 */ /* 0x000eb60000300800 */
[----:B------:R-:W-:Y:S11]  /*62020*/  @!UPT UIADD3 URZ, URZ, URZ, URZ ;  /* 0x0000003f3f3ff290 */ /* 0x000ff6000fffe03f */
[----:B------:R-:W-:Y:S01]  /*62030*/  STL.64 [R1+0xad0], R20 ;  /* 0x000ad01401007387 */ /* 0x000fe20000100a00 */
[----:B------:R-:W-:Y:S02]  /*62040*/  STL.64 [R1+0xad8], R22 ;  /* 0x000ad81601007387 */ /* 0x000fe40000100a00 */
[----:B------:R-:W0:Y:S04]  /*62050*/  LDSM.16.MT88.4 R20, [R29+0x8380] ;  /* 0x008380001d14783b */ /* 0x000e280000004200 */
[----:B------:R-:W2:Y:S01]  /*62060*/  LDL.LU R17, [R1+0x334] ;  /* 0x0003340001117983 */ /* 0x000ea20000300800 */
[----:B-1----:R-:W2:Y:S01]  /*62070*/  LDL.LU R18, [R1+0x338] ;  /* 0x0003380001127983 */ /* 0x002ea20000300800 */
[----:B------:R-:W2:Y:S03]  /*62080*/  LDL.LU R19, [R1+0x33c] ;  /* 0x00033c0001137983 */ /* 0x000ea60000300800 */
[----:B0-----:R-:W-:Y:S01]  /*62090*/  STL.64 [R1+0x45b8], R22 ;  /* 0x0045b81601007387 */ /* 0x001fe20000100a00 */
[----:B------:R-:W-:Y:S02]  /*620a0*/  STL.64 [R1+0x45b0], R20 ;  /* 0x0045b01401007387 */ /* 0x000fe40000100a00 */
[----:B------:R-:W-:Y:S02]  /*620b0*/  STL [R1+0x3ec8], R29 ;  /* 0x003ec81d01007387 */ /* 0x000fe40000100800 */
[----:B------:R-:W3:Y:S01]  /*620c0*/  LDL.LU.64 R14, [R1+0x4780] ;  /* 0x00478000010e7983 */ /* 0x000ee20000300a00 */
[----:B------:R-:W3:Y:S01]  /*620d0*/  LDL.LU.64 R12, [R1+0x4778] ;  /* 0x00477800010c7983 */ /* 0x000ee20000300a00 */
[----:B------:R0:W-:Y:S02]  /*620e0*/  STL.64 [R1+0xac0], R24 ;  /* 0x000ac01801007387 */ /* 0x0001e40000100a00 */
[----:B------:R3:W-:Y:S01]  /*620f0*/  STL.64 [R1+0xac8], R26 ;  /* 0x000ac81a01007387 */ /* 0x0007e20000100a00 */
[----:B0-----:R-:W3:Y:S02]  /*62100*/  LDL.LU.64 R24, [R1+0x4770] ;  /* 0x0047700001187983 */ /* 0x001ee40000300a00 */
[----:B---3--:R-:W-:Y:S02]  /*62110*/  HMMA.16816.F32 R24, R4, R24, R12 ;  /* 0x000000180418723c */ /* 0x008fe4000000180c */
[----:B------:R-:W3:Y:S01]  /*62120*/  LDL.LU.64 R14, [R1+0x4768] ;  /* 0x00476800010e7983 */ /* 0x000ee20000300a00 */
[----:B------:R-:W3:Y:S11]  /*62130*/  LDL.LU.64 R12, [R1+0x4760] ;  /* 0x00476000010c7983 */ /* 0x000ef60000300a00 */
        /* <DEDUP_REMOVED lines=8> */
[----:B------:R-:W3:Y:S11]  /*621c0*/  LDL.LU.64 R24, [R1+0x4748] ;  /* 0x0047480001187983 */ /* 0x000ef60000300a00 */
[----:B------:R-:W-:Y:S11]  /*621d0*/  @!UPT UIADD3 URZ, URZ, URZ, URZ ;  /* 0x0000003f3f3ff290 */ /* 0x000ff6000fffe03f */
        /* <DEDUP_REMOVED lines=8> */
[----:B------:R0:W-:Y:S03]  /*62260*/  STL.64 [R1+0x46a8], R20 ;  /* 0x0046a81401007387 */ /* 0x0001e60000100a00 */
[----:B0-----:R-:W2:Y:S01]  /*62270*/  LDL.LU.64 R20, [R1+0xc0] ;  /* 0x0000c00001147983 */ /* 0x001ea20000300a00 */
[----:B------:R-:W3:Y:S02]  /*62280*/  LDL.LU.64 R14, [R1+0x4740] ;  /* 0x00474000010e7983 */ /* 0x000ee40000300a00 */
[----:B------:R-:W3:Y:S11]  /*62290*/  LDL.LU.64 R12, [R1+0x4738] ;  /* 0x00473800010c7983 */ /* 0x000ef60000300a00 */
[----:B------:R-:W-:Y:S04]  /*622a0*/  @!UPT UIADD3 URZ, URZ, URZ, URZ ;  /* 0x0000003f3f3ff290 */ /* 0x000fe8000fffe03f */
[----:B------:R0:W-:Y:S01]  /*622b0*/  STL.64 [R1+0xa90], R24 ;  /* 0x000a901801007387 */ /* 0x0001e20000100a00 */
[----:B------:R3:W-:Y:S04]  /*622c0*/  STL.64 [R1+0xa98], R26 ;  /* 0x000a981a01007387 */ /* 0x0007e80000100a00 */
        /* <DEDUP_REMOVED lines=32> */
[----:B0-----:R-:W2:Y:S01]  /*624d0*/  LDL.LU.64 R24, [R1+0x90] ;  /* 0x0000900001187983 */ /* 0x001ea20000300a00 */
[C---:B----4-:R-:W-:Y:S03]  /*624e0*/  HMMA.16816.F32 R8, R4.reuse, R12, R8 ;  /* 0x0000000c0408723c */ /* 0x050fe60000001808 */
[----:B--2---:R0:W-:Y:S04]  /*624f0*/  STL.64 [R1+0x46a0], R24 ;  /* 0x0046a01801007387 */ /* 0x0041e80000100a00 */
[----:B0-----:R-:W2:Y:S11]  /*62500*/  LDL.LU.64 R24, [R1+0xb0] ;  /* 0x0000b00001187983 */ /* 0x001eb60000300a00 */
[----:B------:R-:W-:Y:S05]  /*62510*/  @!UPT UIADD3 URZ, URZ, URZ, URZ ;  /* 0x0000003f3f3ff290 */ /* 0x000fea000fffe03f */
[----:B------:R0:W-:Y:S02]  /*62520*/  STL.64 [R1+0xa40], R8 ;  /* 0x000a400801007387 */ /* 0x0001e40000100a00 */
[----:B------:R-:W-:Y:S01]  /*62530*/  STL.64 [R1+0xa48], R10 ;  /* 0x000a480a01007387 */ /* 0x000fe20000100a00 */
[----:B0-----:R-:W4:Y:S01]  /*62540*/  LDL.LU.64 R8, [R1+0x46c8] ;  /* 0x0046c80001087983 */ /* 0x001f220000300a00 */
[----:B---3--:R-:W-:Y:S02]  /*62550*/  STL.64 [R1+0x4600], R14 ;  /* 0x0046000e01007387 */ /* 0x008fe40000100a00 */
[----:B------:R0:W-:Y:S02]  /*62560*/  STL.64 [R1+0x45f8], R12 ;  /* 0x0045f80c01007387 */ /* 0x0001e40000100a00 */
[----:B0-----:R-:W3:Y:S01]  /*62570*/  LDL.LU R12, [R1+0x280] ;  /* 0x00028000010c7983 */ /* 0x001ee20000300800 */
[----:B------:R-:W3:Y:S02]  /*62580*/  LDL.LU R13, [R1+0x284] ;  /* 0x00028400010d7983 */ /* 0x000ee40000300800 */
[----:B------:R-:W3:Y:S02]  /*62590*/  LDL.LU R14, [R1+0x288] ;  /* 0x00028800010e7983 */ /* 0x000ee40000300800 */
[----:B------:R-:W3:Y:S01]  /*625a0*/  LDL.LU R15, [R1+0x28c] ;  /* 0x00028c00010f7983 */ /* 0x000ee20000300800 */
[----:B----4-:R-:W-:Y:S01]  /*625b0*/  HMMA.16816.F32 R4, R4, R8, R16 ;  /* 0x000000080404723c */ /* 0x010fe20000001810 */
[----:B------:R-:W4:Y:S01]  /*625c0*/  LDL.LU.64 R18, [R1+0x46c0] ;  /* 0x0046c00001127983 */ /* 0x000f220000300a00 */
[----:B------:R-:W4:Y:S11]  /*625d0*/  LDL.LU.64 R16, [R1+0x46b8] ;  /* 0x0046b80001107983 */ /* 0x000f360000300a00 */
[----:B------:R-:W-:Y:S10]  /*625e0*/  @!UPT UIADD3 URZ, URZ, URZ, URZ ;  /* 0x0000003f3f3ff290 */ /* 0x000ff4000fffe03f */
[----:B------:R0:W-:Y:S01]  /*625f0*/  STL.64 [R1+0x3b0], R4 ;  /* 0x0003b00401007387 */ /* 0x0001e20000100a00 */
[----:B------:R-:W-:Y:S03]  /*62600*/  STL.64 [R1+0x3b8], R6 ;  /* 0x0003b80601007387 */ /* 0x000fe60000100a00 */
[----:B0-----:R-:W2:Y:S01]  /*62610*/  LDL.LU.64 R4, [R1+0xa0] ;  /* 0x0000a00001047983 */ /* 0x001ea20000300a00 */
[----:B------:R0:W-:Y:S02]  /*62620*/  STL [R1+0x45cc], R8 ;  /* 0x0045cc0801007387 */ /* 0x0001e40000100800 */
[----:B------:R1:W-:Y:S01]  /*62630*/  STL [R1+0x45c8], R9 ;  /* 0x0045c80901007387 */ /* 0x0003e20000100800 */
[----:B0-----:R-:W4:Y:S01]  /*62640*/  LDL.LU R8, [R1+0x2b0] ;  /* 0x0002b00001087983 */ /* 0x001f220000300800 */
[----:B-1----:R-:W4:Y:S02]  /*62650*/  LDL.LU R9, [R1+0x2b4] ;  /* 0x0002b40001097983 */ /* 0x002f240000300800 */
[----:B------:R-:W4:Y:S02]  /*62660*/  LDL.LU R10, [R1+0x2b8] ;  /* 0x0002b800010a7983 */ /* 0x000f240000300800 */
[----:B------:R-:W4:Y:S02]  /*62670*/  LDL.LU R11, [R1+0x2bc] ;  /* 0x0002bc00010b7983 */ /* 0x000f240000300800 */
[C---:B----4-:R-:W-:Y:S11]  /*62680*/  HMMA.16816.F32 R8, R16.reuse, R20, R8 ;  /* 0x000000141008723c */ /* 0x050ff60000001808 */
[----:B------:R-:W-:Y:S11]  /*62690*/  @!UPT UIADD3 URZ, URZ, URZ, URZ ;  /* 0x0000003f3f3ff290 */ /* 0x000ff6000fffe03f */
[----:B------:R-:W-:Y:S01]  /*626a0*/  @!UPT UIADD3 URZ, URZ, URZ, URZ ;  /* 0x0000003f3f3ff290 */ /* 0x000fe2000fffe03f */
[----:B------:R-:W-:Y:S01]  /*626b0*/  STL.64 [R1+0x330], R8 ;  /* 0x0003300801007387 */ /* 0x000fe20000100a00 */
[----:B------:R0:W-:Y:S02]  /*626c0*/  STL.64 [R1+0x338], R10 ;  /* 0x0003380a01007387 */ /* 0x0001e40000100a00 */
[----:B------:R-:W2:Y:S02]  /*626d0*/  LDL.LU.64 R22, [R1+0x46b0] ;  /* 0x0046b00001167983 */ /* 0x000ea40000300a00 */
[----:B0-----:R-:W-:Y:S02]  /*626e0*/  IMAD.MOV.U32 R11, RZ, RZ, R20 ;  /* 0x000000ffff0b7224 */ /* 0x001fe400078e0014 */
[----:B------:R-:W-:Y:S02]  /*626f0*/  IMAD.MOV.U32 R10, RZ, RZ, R21 ;  /* 0x000000ffff0a7224 */ /* 0x000fe400078e0015 */
[----:B------:R-:W2:Y:S03]  /*62700*/  LDL.LU.64 R20, [R1+0x46a8] ;  /* 0x0046a80001147983 */ /* 0x000ea60000300a00 */
[----:B------:R0:W-:Y:S02]  /*62710*/  STL [R1+0x45d4], R10 ;  /* 0x0045d40a01007387 */ /* 0x0001e40000100800 */
[----:B------:R1:W-:Y:S02]  /*62720*/  STL [R1+0x45d0], R11 ;  /* 0x0045d00b01007387 */ /* 0x0003e40000100800 */
[----:B------:R-:W4:Y:S01]  /*62730*/  LDL.LU R8, [R1+0x290] ;  /* 0x0002900001087983 */ /* 0x000f220000300800 */
[----:B------:R-:W4:Y:S04]  /*62740*/  LDL.LU R9, [R1+0x294] ;  /* 0x0002940001097983 */ /* 0x000f280000300800 */
[----:B0-----:R-:W4:Y:S01]  /*62750*/  LDL.LU R10, [R1+0x298] ;  /* 0x00029800010a7983 */ /* 0x001f220000300800 */
[----:B-1----:R-:W4:Y:S01]  /*62760*/  LDL.LU R11, [R1+0x29c] ;  /* 0x00029c00010b7983 */ /* 0x002f220000300800 */
[C---:B--2---:R-:W-:Y:S11]  /*62770*/  HMMA.16816.F32 R20, R16.reuse, R24, R20 ;  /* 0x000000181014723c */ /* 0x044ff60000001814 */
[----:B------:R-:W-:Y:S11]  /*62780*/  @!UPT UIADD3 URZ, URZ, URZ, URZ ;  /* 0x0000003f3f3ff290 */ /* 0x000ff6000fffe03f */
[----:B------:R-:W-:Y:S01]  /*62790*/  @!UPT UIADD3 URZ, URZ, URZ, URZ ;  /* 0x0000003f3f3ff290 */ /* 0x000fe2000fffe03f */
[----:B------:R0:W-:Y:S01]  /*627a0*/  STL.64 [R1+0x320], R20 ;  /* 0x0003201401007387 */ /* 0x0001e20000100a00 */
[----:B------:R1:W-:Y:S02]  /*627b0*/  STL.64 [R1+0x328], R22 ;  /* 0x0003281601007387 */ /* 0x0003e40000100a00 */
[----:B0-----:R-:W-:Y:S02]  /*627c0*/  IMAD.MOV.U32 R21, RZ, RZ, R24 ;  /* 0x000000ffff157224 */ /* 0x001fe400078e0018 */
[----:B------:R-:W-:Y:S02]  /*627d0*/  IMAD.MOV.U32 R20, RZ, RZ, R25 ;  /* 0x000000ffff147224 */ /* 0x000fe400078e0019 */
[----:B------:R-:W3:Y:S01]  /*627e0*/  LDL.LU.64 R24, [R1+0x46a0] ;  /* 0x0046a00001187983 */ /* 0x000ee20000300a00 */
[C---:B----4-:R-:W-:Y:S01]  /*627f0*/  HMMA.16816.F32 R8, R16.reuse, R4, R8 ;  /* 0x000000041008723c */ /* 0x050fe20000001808 */
[----:B-1----:R-:W-:Y:S02]  /*62800*/  IMAD.MOV.U32 R23, RZ, RZ, R4 ;  /* 0x000000ffff177224 */ /* 0x002fe400078e0004 */
[----:B------:R-:W-:Y:S01]  /*62810*/  IMAD.MOV.U32 R22, RZ, RZ, R5 ;  /* 0x000000ffff167224 */ /* 0x000fe200078e0005 */
[----:B------:R-:W-:Y:S01]  /*62820*/  STL [R1+0x45dc], R20 ;  /* 0x0045dc1401007387 */ /* 0x000fe20000100800 */
[----:B------:R-:W-:Y:S11]  /*62830*/  STL [R1+0x45d8], R21 ;  /* 0x0045d81501007387 */ /* 0x000ff60000100800 */
[----:B------:R-:W-:Y:S07]  /*62840*/  @!UPT UIADD3 URZ, URZ, URZ, URZ ;  /* 0x0000003f3f3ff290 */ /* 0x000fee000fffe03f */
[----:B------:R-:W-:Y:S01]  /*62850*/  STL.64 [R1+0x310], R8 ;  /* 0x0003100801007387 */ /* 0x000fe20000100a00 */
[----:B------:R-:W-:Y:S02]  /*62860*/  STL.64 [R1+0x318], R10 ;  /* 0x0003180a01007387 */ /* 0x000fe40000100a00 */
[----:B------:R-:W-:Y:S02]  /*62870*/  STL [R1+0x45e4], R22 ;  /* 0x0045e41601007387 */ /* 0x000fe40000100800 */
[----:B------:R-:W-:Y:S01]  /*62880*/  STL [R1+0x45e0], R23 ;  /* 0x0045e01701007387 */ /* 0x000fe20000100800 */
[----:B---3--:R-:W-:Y:S11]  /*62890*/  HMMA.16816.F32 R4, R16, R24, R12 ;  /* 0x000000181004723c */ /* 0x008ff6000000180c */
[----:B------:R-:W-:Y:S11]  /*628a0*/  @!UPT UIADD3 URZ, URZ, URZ, URZ ;  /* 0x0000003f3f3ff290 */ /* 0x000ff6000fffe03f */
[----:B------:R-:W-:Y:S01]  /*628b0*/  @!UPT UIADD3 URZ, URZ, URZ, URZ ;  /* 0x0000003f3f3ff290 */ /* 0x000fe2000fffe03f */
[----:B------:R-:W-:Y:S01]  /*628c0*/  STL.64 [R1+0x300], R4 ;  /* 0x0003000401007387 */ /* 0x000fe20000100a00 */
[----:B------:R-:W-:Y:S02]  /*628d0*/  STL.64 [R1+0x308], R6 ;  /* 0x0003080601007387 */ /* 0x000fe40000100a00 */
[----:B------:R-:W2:Y:S02]  /*628e0*/  LDL.LU R12, [R1+0x1140] ;  /* 0x00114000010c7983 */ /* 0x000ea40000300800 */
[----:B------:R-:W2:Y:S01]  /*628f0*/  LDL.LU R13, [R1+0x1144] ;  /* 0x00114400010d7983 */ /* 0x000ea20000300800 */
[----:B------:R-:W3:Y:S01]  /*62900*/  LDL.LU R14, [R1+0x1148] ;  /* 0x00114800010e7983 */ /* 0x000ee20000300800 */
[----:B------:R-:W3:Y:S03]  /*62910*/  LDL.LU R15, [R1+0x114c] ;  /* 0x00114c00010f7983 */ /* 0x000ee60000300800 */
[----:B---3--:R-:W-:Y:S01]  /*62920*/  STL.64 [R1+0x4620], R14 ;  /* 0x0046200e01007387 */ /* 0x008fe20000100a00 */
[----:B--2---:R0:W-:Y:S03]  /*62930*/  STL.64 [R1+0x4618], R12 ;  /* 0x0046180c01007387 */ /* 0x0041e60000100a00 */
        /* <DEDUP_REMOVED lines=8> */
[----:B--2---:R-:W-:Y:S01]  /*629c0*/  STL.64 [R1+0x4698], R22 ;  /* 0x0046981601007387 */ /* 0x004fe20000100a00 */
[----:B----4-:R0:W-:Y:S03]  /*629d0*/  STL.64 [R1+0x4690], R20 ;  /* 0x0046901401007387 */ /* 0x0101e60000100a00 */
[----:B0-----:R-:W2:Y:S01]  /*629e0*/  LDL.LU.64 R20, [R1+0x80] ;  /* 0x0000800001147983 */ /* 0x001ea20000300a00 */
[----:B------:R-:W4:Y:S03]  /*629f0*/  LDL.LU.64 R4, [R1+0x60] ;  /* 0x0000600001047983 */ /* 0x000f260000300a00 */
[----:B----4-:R0:W-:Y:S04]  /*62a00*/  STL.64 [R1+0x4688], R4 ;  /* 0x0046880401007387 */ /* 0x0101e80000100a00 */
[----:B0-----:R-:W4:Y:S01]  /*62a10*/  LDL.LU.64 R4, [R1+0x70] ;  /* 0x0000700001047983 */ /* 0x001f220000300a00 */
[----:B---3--:R-:W-:Y:S02]  /*62a20*/  STL.64 [R1+0x4630], R14 ;  /* 0x0046300e01007387 */ /* 0x008fe40000100a00 */
[----:B------:R0:W-:Y:S02]  /*62a30*/  STL.64 [R1+0x4628], R12 ;  /* 0x0046280c01007387 */ /* 0x0001e40000100a00 */
[----:B0-----:R-:W3:Y:S04]  /*62a40*/  LDL.LU.64 R12, [R1+0x10] ;  /* 0x00001000010c7983 */ /* 0x001ee80000300a00 */
[----:B---3--:R0:W-:Y:S04]  /*62a50*/  STL.64 [R1+0x4640], R12 ;  /* 0x0046400c01007387 */ /* 0x0081e80000100a00 */
[----:B0-----:R-:W3:Y:S04]  /*62a60*/  LDL.LU.64 R12, [R1+0x20] ;  /* 0x00002000010c7983 */ /* 0x001ee80000300a00 */
[----:B---3--:R0:W-:Y:S04]  /*62a70*/  STL.64 [R1+0x4648], R12 ;  /* 0x0046480c01007387 */ /* 0x0081e80000100a00 */
[----:B0-----:R-:W3:Y:S04]  /*62a80*/  LDL.LU.64 R12, [R1+0x30] ;  /* 0x00003000010c7983 */ /* 0x001ee80000300a00 */
[----:B---3--:R0:W-:Y:S04]  /*62a90*/  STL.64 [R1+0x4660], R12 ;  /* 0x0046600c01007387 */ /* 0x0081e80000100a00 */
[----:B0-----:R-:W3:Y:S01]  /*62aa0*/  LDL.LU.64 R12, [R1+0x40] ;  /* 0x00004000010c7983 */ /* 0x001ee20000300a00 */
[----:B------:R-:W-:-:S02]  /*62ab0*/  IMAD.MOV.U32 R8, RZ, RZ, R24 ;  /* 0x000000ffff087224 */ /* 0x000fc400078e0018 */
[----:B------:R-:W-:Y:S01]  /*62ac0*/  IMAD.MOV.U32 R9, RZ, RZ, R25 ;  /* 0x000000ffff097224 */ /* 0x000fe200078e0019 */
[----:B---3--:R-:W-:Y:S01]  /*62ad0*/  STL.64 [R1+0x4678], R12 ;  /* 0x0046780c01007387 */ /* 0x008fe20000100a00 */
[----:B------:R-:W3:Y:S03]  /*62ae0*/  LDL.LU.64 R24, [R1] ;  /* 0x0000000001187983 */ /* 0x000ee60000300a00 */
[----:B---3--:R0:W-:Y:S04]  /*62af0*/  STL.64 [R1+0x4638], R24 ;  /* 0x0046381801007387 */ /* 0x0081e80000100a00 */
[----:B0-----:R-:W3:Y:S01]  /*62b00*/  LDL.LU R24, [R1+0x1160] ;  /* 0x0011600001187983 */ /* 0x001ee20000300800 */
[----:B------:R-:W3:Y:S02]  /*62b10*/  LDL.LU R25, [R1+0x1164] ;  /* 0x0011640001197983 */ /* 0x000ee40000300800 */
[----:B------:R-:W2:Y:S02]  /*62b20*/  LDL.LU R26, [R1+0x1168] ;  /* 0x00116800011a7983 */ /* 0x000ea40000300800 */
[----:B------:R-:W2:Y:S01]  /*62b30*/  LDL.LU R27, [R1+0x116c] ;  /* 0x00116c00011b7983 */ /* 0x000ea20000300800 */
[----:B------:R-:W2:Y:S04]  /*62b40*/  LDL.LU.64 R12, [R1+0x50] ;  /* 0x00005000010c7983 */ /* 0x000ea80000300a00 */
[----:B--2---:R0:W-:Y:S04]  /*62b50*/  STL.64 [R1+0x4680], R12 ;  /* 0x0046800c01007387 */ /* 0x0041e80000100a00 */
[----:B0-----:R-:W2:Y:S01]  /*62b60*/  LDL.LU R12, [R1+0x250] ;  /* 0x00025000010c7983 */ /* 0x001ea20000300800 */
[----:B------:R-:W2:Y:S02]  /*62b70*/  LDL.LU R13, [R1+0x254] ;  /* 0x00025400010d7983 */ /* 0x000ea40000300800 */
[----:B------:R-:W2:Y:S02]  /*62b80*/  LDL.LU R14, [R1+0x258] ;  /* 0x00025800010e7983 */ /* 0x000ea40000300800 */
[----:B------:R-:W2:Y:S01]  /*62b90*/  LDL.LU R15, [R1+0x25c] ;  /* 0x00025c00010f7983 */ /* 0x000ea20000300800 */
[----:B------:R-:W-:Y:S01]  /*62ba0*/  STL.64 [R1+0x4658], R26 ;  /* 0x0046581a01007387 */ /* 0x000fe20000100a00 */
[----:B---3--:R0:W-:Y:S03]  /*62bb0*/  STL.64 [R1+0x4650], R24 ;  /* 0x0046501801007387 */ /* 0x0081e60000100a00 */
        /* <DEDUP_REMOVED lines=8> */
[----:B------:R-:W2:Y:S02]  /*62c40*/  LDL.LU R26, [R1+0x1198] ;  /* 0x00119800011a7983 */ /* 0x000ea40000300800 */
[----:B------:R-:W2:Y:S01]  /*62c50*/  LDL.LU R27, [R1+0x119c] ;  /* 0x00119c00011b7983 */ /* 0x000ea20000300800 */
[----:B------:R-:W-:Y:S01]  /*62c60*/  STL [R1+0x45ec], R9 ;  /* 0x0045ec0901007387 */ /* 0x000fe20000100800 */
[----:B------:R0:W-:Y:S03]  /*62c70*/  STL [R1+0x45e8], R8 ;  /* 0x0045e80801007387 */ /* 0x0001e60000100800 */
[----:B0-----:R-:W3:Y:S01]  /*62c80*/  LDL.LU R8, [R1+0x270] ;  /* 0x0002700001087983 */ /* 0x001ee20000300800 */
[----:B------:R-:W3:Y:S02]  /*62c90*/  LDL.LU R9, [R1+0x274] ;  /* 0x0002740001097983 */ /* 0x000ee40000300800 */
[----:B------:R-:W3:Y:S02]  /*62ca0*/  LDL.LU R10, [R1+0x278] ;  /* 0x00027800010a7983 */ /* 0x000ee40000300800 */
[----:B------:R-:W3:Y:S02]  /*62cb0*/  LDL.LU R11, [R1+0x27c] ;  /* 0x00027c00010b7983 */ /* 0x000ee40000300800 */
[C---:B---3--:R-:W-:Y:S11]  /*62cc0*/  HMMA.16816.F32 R8, R16.reuse, R20, R8 ;  /* 0x000000141008723c */ /* 0x048ff60000001808 */
[----:B------:R-:W-:Y:S11]  /*62cd0*/  @!UPT UIADD3 URZ, URZ, URZ, URZ ;  /* 0x0000003f3f3ff290 */ /* 0x000ff6000fffe03f */
[----:B------:R-:W-:Y:S01]  /*62ce0*/  @!UPT UIADD3 URZ, URZ, URZ, URZ ;  /* 0x0000003f3f3ff290 */ /* 0x000fe2000fffe03f */
[----:B------:R-:W-:Y:S01]  /*62cf0*/  STL.64 [R1+0x2f0], R8 ;  /* 0x0002f00801007387 */ /* 0x000fe20000100a00 */
[----:B------:R0:W-:Y:S02]  /*62d00*/  STL.64 [R1+0x2f8], R10 ;  /* 0x0002f80a01007387 */ /* 0x0001e40000100a00 */
[----:B------:R-:W4:Y:S02]  /*62d10*/  LDL.LU.64 R22, [R1+0x4698] ;  /* 0x0046980001167983 */ /* 0x000f240000300a00 */
[----:B0-----:R-:W-:Y:S02]  /*62d20*/  IMAD.MOV.U32 R10, RZ, RZ, R20 ;  /* 0x000000ffff0a7224 */ /* 0x001fe400078e0014 */
[----:B------:R-:W-:Y:S02]  /*62d30*/  IMAD.MOV.U32 R11, RZ, RZ, R21 ;  /* 0x000000ffff0b7224 */ /* 0x000fe400078e0015 */
[----:B------:R-:W4:Y:S03]  /*62d40*/  LDL.LU.64 R20, [R1+0x4690] ;  /* 0x0046900001147983 */ /* 0x000f260000300a00 */
[----:B------:R-:W-:Y:S02]  /*62d50*/  STL [R1+0x45f4], R11 ;  /* 0x0045f40b01007387 */ /* 0x000fe40000100800 */
[----:B------:R0:W-:Y:S02]  /*62d60*/  STL [R1+0x45f0], R10 ;  /* 0x0045f00a01007387 */ /* 0x0001e40000100800 */
[----:B------:R-:W3:Y:S01]  /*62d70*/  LDL.LU R8, [R1+0x1170] ;  /* 0x0011700001087983 */ /* 0x000ee20000300800 */
[----:B------:R-:W3:Y:S04]  /*62d80*/  LDL.LU R9, [R1+0x1174] ;  /* 0x0011740001097983 */ /* 0x000ee80000300800 */
[----:B0-----:R-:W3:Y:S01]  /*62d90*/  LDL.LU R10, [R1+0x1178] ;  /* 0x00117800010a7983 */ /* 0x001ee20000300800 */
[----:B------:R-:W3:Y:S01]  /*62da0*/  LDL.LU R11, [R1+0x117c] ;  /* 0x00117c00010b7983 */ /* 0x000ee20000300800 */
[C---:B----4-:R-:W-:Y:S11]  /*62db0*/  HMMA.16816.F32 R20, R16.reuse, R4, R20 ;  /* 0x000000041014723c */ /* 0x050ff60000001814 */
[----:B------:R-:W-:Y:S11]  /*62dc0*/  @!UPT UIADD3 URZ, URZ, URZ, URZ ;  /* 0x0000003f3f3ff290 */ /* 0x000ff6000fffe03f */
[----:B------:R-:W-:Y:S01]  /*62dd0*/  @!UPT UIADD3 URZ, URZ, URZ, URZ ;  /* 0x0000003f3f3ff290 */ /* 0x000fe2000fffe03f */
[----:B------:R0:W-:Y:S01]  /*62de0*/  STL.64 [R1+0x2e0], R20 ;  /* 0x0002e01401007387 */ /* 0x0001e20000100a00 */
[----:B------:R-:W-:Y:S02]  /*62df0*/  STL.64 [R1+0x2e8], R22 ;  /* 0x0002e81601007387 */ /* 0x000fe40000100a00 */
[----:B0-----:R-:W-:Y:S02]  /*62e00*/  IMAD.MOV.U32 R20, RZ, RZ, R4 ;  /* 0x000000ffff147224 */ /* 0x001fe400078e0004 */
[----:B------:R-:W-:Y:S02]  /*62e10*/  IMAD.MOV.U32 R21, RZ, RZ, R5 ;  /* 0x000000ffff157224 */ /* 0x000fe400078e0005 */
[----:B------:R-:W4:Y:S02]  /*62e20*/  LDL.LU.64 R4, [R1+0x4688] ;  /* 0x0046880001047983 */ /* 0x000f240000300a00 */
[----:B----4-:R-:W-:Y:S01]  /*62e30*/  HMMA.16816.F32 R12, R16, R4, R12 ;  /* 0x00000004100c723c */ /* 0x010fe2000000180c */
[----:B------:R-:W-:-:S02]  /*62e40*/  IMAD.MOV.U32 R0, RZ, RZ, R4 ;  /* 0x000000ffff007224 */ /* 0x000fc400078e0004 */
[----:B------:R-:W-:Y:S02]  /*62e50*/  IMAD.MOV.U32 R2, RZ, RZ, R5 ;  /* 0x000000ffff027224 */ /* 0x000fe400078e0005 */
[----:B------:R-:W0:Y:S11]  /*62e60*/  LDSM.16.MT88.4 R4, [R28+0xc000] ;  /* 0x00c000001c04783b */ /* 0x000e360000004200 */
[----:B------:R-:W-:Y:S07]  /*62e70*/  @!UPT UIADD3 URZ, URZ, URZ, URZ ;  /* 0x0000003f3f3ff290 */ /* 0x000fee000fffe03f */
[----:B------:R1:W-:Y:S01]  /*62e80*/  STL.64 [R1+0x2d0], R12 ;  /* 0x0002d00c01007387 */ /* 0x0003e20000100a00 */
[----:B------:R-:W-:Y:S03]  /*62e90*/  STL.64 [R1+0x2d8], R14 ;  /* 0x0002d80e01007387 */ /* 0x000fe60000100a00 */
[----:B-1----:R-:W4:Y:S04]  /*62ea0*/  LDL.LU.64 R12, [R1+0x4680] ;  /* 0x00468000010c7983 */ /* 0x002f280000300a00 */
[----:B0-----:R-:W-:Y:S01]  /*62eb0*/  STL.64 [R1+0x4450], R6 ;  /* 0x0044500601007387 */ /* 0x001fe20000100a00 */
[----:B------:R0:W-:Y:S03]  /*62ec0*/  STL.64 [R1+0x4448], R4 ;  /* 0x0044480401007387 */ /* 0x0001e60000100a00 */
[----:B0-----:R-:W4:Y:S01]  /*62ed0*/  LDL.LU R4, [R1+0x11a0] ;  /* 0x0011a00001047983 */ /* 0x001f220000300800 */
[----:B------:R-:W4:Y:S02]  /*62ee0*/  LDL.LU R5, [R1+0x11a4] ;  /* 0x0011a40001057983 */ /* 0x000f240000300800 */
[----:B------:R-:W4:Y:S02]  /*62ef0*/  LDL.LU R6, [R1+0x11a8] ;  /* 0x0011a80001067983 */ /* 0x000f240000300800 */
[----:B------:R-:W4:Y:S02]  /*62f00*/  LDL.LU R7, [R1+0x11ac] ;  /* 0x0011ac0001077983 */ /* 0x000f240000300800 */
        /* <DEDUP_REMOVED lines=25> */
[----:B------:R-:W3:Y:S02]  /*630a0*/  LDL.LU.64 R12, [R1+0x4648] ;  /* 0x00464800010c7983 */ /* 0x000ee40000300a00 */
        /* <DEDUP_REMOVED lines=36> */
[----:B0-----:R-:W4:Y:S01]  /*632f0*/  LDL.LU R24, [R1+0x1130] ;  /* 0x0011300001187983 */ /* 0x001f220000300800 */
[----:B------:R-:W4:Y:S02]  /*63300*/  LDL.LU R25, [R1+0x1134] ;  /* 0x0011340001197983 */ /* 0x000f240000300800 */
[----:B------:R-:W4:Y:S02]  /*63310*/  LDL.LU R26, [R1+0x1138] ;  /* 0x00113800011a7983 */ /* 0x000f240000300800 */
[----:B------:R-:W4:Y:S02]  /*63320*/  LDL.LU R27, [R1+0x113c] ;  /* 0x00113c00011b7983 */ /* 0x000f240000300800 */
[----:B----4-:R-:W-:Y:S11]  /*63330*/  HMMA.16816.F32 R24, R16, R12, R24 ;  /* 0x0000000c1018723c */ /* 0x010ff60000001818 */
[----:B------:R-:W-:Y:S11]  /*63340*/  @!UPT UIADD3 URZ, URZ, URZ, URZ ;  /* 0x0000003f3f3ff290 */ /* 0x000ff6000fffe03f */
[----:B------:R-:W-:Y:S01]  /*63350*/  @!UPT UIADD3 URZ, URZ, URZ, URZ ;  /* 0x0000003f3f3ff290 */ /* 0x000fe2000fffe03f */
[----:B------:R0:W-:Y:S01]  /*63360*/  STL.64 [R1+0x250], R24 ;  /* 0x0002501801007387 */ /* 0x0001e20000100a00 */
[----:B------:R1:W-:Y:S03]  /*63370*/  STL.64 [R1+0x258], R26 ;  /* 0x0002581a01007387 */ /* 0x0003e60000100a00 */
[----:B0-----:R-:W3:Y:S01]  /*63380*/  LDL.LU R24, [R1+0x100] ;  /* 0x0001000001187983 */ /* 0x001ee20000300800 */
[----:B------:R-:W3:Y:S02]  /*63390*/  LDL.LU R25, [R1+0x104] ;  /* 0x0001040001197983 */ /* 0x000ee40000300800 */
[----:B-1----:R-:W4:Y:S02]  /*633a0*/  LDL.LU R26, [R1+0x108] ;  /* 0x00010800011a7983 */ /* 0x002f240000300800 */
[----:B------:R-:W4:Y:S02]  /*633b0*/  LDL.LU R27, [R1+0x10c] ;  /* 0x00010c00011b7983 */ /* 0x000f240000300800 */
[----:B----4-:R-:W-:Y:S01]  /*633c0*/  STL.64 [R1+0x4490], R26 ;  /* 0x0044901a01007387 */ /* 0x010fe20000100a00 */
[----:B---3--:R0:W-:Y:S02]  /*633d0*/  STL.64 [R1+0x4488], R24 ;  /* 0x0044881801007387 */ /* 0x0081e40000100a00 */
[----:B0-----:R-:W-:-:S02]  /*633e0*/  IMAD.MOV.U32 R24, RZ, RZ, R11 ;  /* 0x000000ffff187224 */ /* 0x001fc400078e000b */
[----:B------:R-:W-:Y:S01]  /*633f0*/  IMAD.MOV.U32 R25, RZ, RZ, R10 ;  /* 0x000000ffff197224 */ /* 0x000fe200078e000a */
[----:B------:R-:W3:Y:S01]  /*63400*/  LDL.LU R11, [R1+0x45f4] ;  /* 0x0045f400010b7983 */ /* 0x000ee20000300800 */
[----:B------:R-:W4:Y:S03]  /*63410*/  LDL.LU R10, [R1+0x45f0] ;  /* 0x0045f000010a7983 */ /* 0x000f260000300800 */
[----:B------:R-:W-:Y:S01]  /*63420*/  STL.64 [R1+0x44a8], R24 ;  /* 0x0044a81801007387 */ /* 0x000fe20000100a00 */
[----:B--2---:R-:W-:Y:S02]  /*63430*/  STL.64 [R1+0x4470], R14 ;  /* 0x0044700e01007387 */ /* 0x004fe40000100a00 */
[----:B------:R0:W-:Y:S02]  /*63440*/  STL.64 [R1+0x4468], R12 ;  /* 0x0044680c01007387 */ /* 0x0001e40000100a00 */
        /* <DEDUP_REMOVED lines=27> */
[----:B------:R-:W-:-:S05]  /*63600*/  IMAD.MOV.U32 R25, RZ, RZ, R6 ;  /* 0x000000ffff197224 */ /* 0x000fca00078e0006 */
[----:B------:R0:W-:Y:S02]  /*63610*/  STL.64 [R1+0x44f0], R24 ;  /* 0x0044f01801007387 */ /* 0x0001e40000100a00 */
[----:B0-----:R-:W-:Y:S02]  /*63620*/  IMAD.MOV.U32 R24, RZ, RZ, R5 ;  /* 0x000000ffff187224 */ /* 0x001fe400078e0005 */
        /* <DEDUP_REMOVED lines=12> */
[----:B---3--:R-:W-:-:S02]  /*636f0*/  IMAD.MOV.U32 R4, RZ, RZ, R23 ;  /* 0x000000ffff047224 */ /* 0x008fc400078e0017 */
[----:B------:R-:W-:Y:S01]  /*63700*/  IMAD.MOV.U32 R5, RZ, RZ, R22 ;  /* 0x000000ffff057224 */ /* 0x000fe200078e0016 */
[----:B--2---:R-:W-:Y:S01]  /*63710*/  STL.64 [R1+0x4520], R26 ;  /* 0x0045201a01007387 */ /* 0x004fe20000100a00 */
[----:B------:R0:W-:Y:S02]  /*63720*/  STL.64 [R1+0x4518], R24 ;  /* 0x0045181801007387 */ /* 0x0001e40000100a00 */
[----:B0-----:R-:W-:Y:S02]  /*63730*/  IMAD.MOV.U32 R24, RZ, RZ, R20 ;  /* 0x000000ffff187224 */ /* 0x001fe400078e0014 */
[----:B------:R-:W-:Y:S01]  /*63740*/  IMAD.MOV.U32 R25, RZ, RZ, R21 ;  /* 0x000000ffff197224 */ /* 0x000fe200078e0015 */
[----:B------:R-:W2:Y:S01]  /*63750*/  LDL.LU R20, [R1+0x45dc] ;  /* 0x0045dc0001147983 */ /* 0x000ea20000300800 */
[----:B------:R-:W3:Y:S03]  /*63760*/  LDL.LU R21, [R1+0x45d8] ;  /* 0x0045d80001157983 */ /* 0x000ee60000300800 */
[----:B------:R4:W-:Y:S02]  /*63770*/  STL.64 [R1+0x4538], R24 ;  /* 0x0045381801007387 */ /* 0x0009e40000100a00 */
[----:B----4-:R-:W-:-:S02]  /*63780*/  IMAD.MOV.U32 R24, RZ, RZ, R10 ;  /* 0x000000ffff187224 */ /* 0x010fc400078e000a */
[----:B------:R-:W-:Y:S01]  /*63790*/  IMAD.MOV.U32 R25, RZ, RZ, R11 ;  /* 0x000000ffff197224 */ /* 0x000fe200078e000b */
[----:B------:R-:W4:Y:S01]  /*637a0*/  LDL.LU R10, [R1+0x45d4] ;  /* 0x0045d400010a7983 */ /* 0x000f220000300800 */
[----:B------:R-:W4:Y:S03]  /*637b0*/  LDL.LU R11, [R1+0x45d0] ;  /* 0x0045d000010b7983 */ /* 0x000f260000300800 */
[----:B------:R0:W-:Y:S01]  /*637c0*/  STL.64 [R1+0x4550], R24 ;  /* 0x0045501801007387 */ /* 0x0001e20000100a00 */
[----:B------:R-:W-:Y:S02]  /*637d0*/  STL.64 [R1+0x44e8], R14 ;  /* 0x0044e80e01007387 */ /* 0x000fe40000100a00 */
[----:B------:R1:W-:Y:S02]  /*637e0*/  STL.64 [R1+0x44e0], R12 ;  /* 0x0044e00c01007387 */ /* 0x0003e40000100a00 */
[----:B0-----:R-:W-:-:S02]  /*637f0*/  IMAD.MOV.U32 R24, RZ, RZ, R8 ;  /* 0x000000ffff187224 */ /* 0x001fc400078e0008 */
[----:B------:R-:W-:Y:S01]  /*63800*/  IMAD.MOV.U32 R25, RZ, RZ, R9 ;  /* 0x000000ffff197224 */ /* 0x000fe200078e0009 */
[----:B-1----:R-:W4:Y:S01]  /*63810*/  LDL.LU R12, [R1+0x140] ;  /* 0x00014000010c7983 */ /* 0x002f220000300800 */
[----:B------:R-:W4:Y:S02]  /*63820*/  LDL.LU R13, [R1+0x144] ;  /* 0x00014400010d7983 */ /* 0x000f240000300800 */
[----:B------:R-:W4:Y:S02]  /*63830*/  LDL.LU R14, [R1+0x148] ;  /* 0x00014800010e7983 */ /* 0x000f240000300800 */
[----:B------:R-:W4:Y:S01]  /*63840*/  LDL.LU R15, [R1+0x14c] ;  /* 0x00014c00010f7983 */ /* 0x000f220000300800 */
[----:B------:R-:W4:Y:S01]  /*63850*/  LDL.LU R8, [R1+0x45cc] ;  /* 0x0045cc0001087983 */ /* 0x000f220000300800 */
[----:B------:R-:W4:Y:S02]  /*63860*/  LDL.LU R9, [R1+0x45c8] ;  /* 0x0045c80001097983 */ /* 0x000f240000300800 */
[----:B------:R0:W-:Y:S02]  /*63870*/  STL.64 [R1+0x4570], R24 ;  /* 0x0045701801007387 */ /* 0x0001e40000100a00 */
[----:B------:R2:W-:Y:S01]  /*63880*/  STL.64 [R1+0x4578], R4 ;  /* 0x0045780401007387 */ /* 0x0005e20000100a00 */
[----:B0-----:R-:W4:Y:S01]  /*63890*/  LDL.LU R24, [R1+0x1a0] ;  /* 0x0001a00001187983 */ /* 0x001f220000300800 */
[----:B------:R-:W4:Y:S02]  /*638a0*/  LDL.LU R25, [R1+0x1a4] ;  /* 0x0001a40001197983 */ /* 0x000f240000300800 */
[----:B------:R-:W4:Y:S02]  /*638b0*/  LDL.LU R26, [R1+0x1a8] ;  /* 0x0001a800011a7983 */ /* 0x000f240000300800 */
[----:B------:R-:W4:Y:S02]  /*638c0*/  LDL.LU R27, [R1+0x1ac] ;  /* 0x0001ac00011b7983 */ /* 0x000f240000300800 */
[----:B--2---:R-:W-:-:S02]  /*638d0*/  IMAD.MOV.U32 R5, RZ, RZ, R20 ;  /* 0x000000ffff057224 */ /* 0x004fc400078e0014 */
[----:B---3--:R-:W-:Y:S01]  /*638e0*/  IMAD.MOV.U32 R4, RZ, RZ, R21 ;  /* 0x000000ffff047224 */ /* 0x008fe200078e0015 */
[----:B----4-:R-:W-:Y:S01]  /*638f0*/  STL.64 [R1+0x4588], R26 ;  /* 0x0045881a01007387 */ /* 0x010fe20000100a00 */
[----:B------:R0:W-:Y:S03]  /*63900*/  STL.64 [R1+0x4580], R24 ;  /* 0x0045801801007387 */ /* 0x0001e60000100a00 */
[----:B------:R1:W-:Y:S01]  /*63910*/  STL.64 [R1+0x4590], R4 ;  /* 0x0045900401007387 */ /* 0x0003e20000100a00 */
[----:B0-----:R-:W2:Y:S01]  /*63920*/  LDL.LU R24, [R1+0x1b0] ;  /* 0x0001b00001187983 */ /* 0x001ea20000300800 */
[----:B------:R-:W2:Y:S02]  /*63930*/  LDL.LU R25, [R1+0x1b4] ;  /* 0x0001b40001197983 */ /* 0x000ea40000300800 */
[----:B------:R-:W3:Y:S02]  /*63940*/  LDL.LU R26, [R1+0x1b8] ;  /* 0x0001b800011a7983 */ /* 0x000ee40000300800 */
[----:B------:R-:W3:Y:S01]  /*63950*/  LDL.LU R27, [R1+0x1bc] ;  /* 0x0001bc00011b7983 */ /* 0x000ee20000300800 */
[----:B------:R-:W4:Y:S01]  /*63960*/  LDL.LU R20, [R1+0x1d0] ;  /* 0x0001d00001147983 */ /* 0x000f220000300800 */
[----:B------:R-:W4:Y:S02]  /*63970*/  LDL.LU R21, [R1+0x1d4] ;  /* 0x0001d40001157983 */ /* 0x000f240000300800 */
[----:B------:R-:W4:Y:S02]  /*63980*/  LDL.LU R22, [R1+0x1d8] ;  /* 0x0001d80001167983 */ /* 0x000f240000300800 */
[----:B------:R-:W4:Y:S02]  /*63990*/  LDL.LU R23, [R1+0x1dc] ;  /* 0x0001dc0001177983 */ /* 0x000f240000300800 */
[----:B-1----:R-:W-:-:S02]  /*639a0*/  IMAD.MOV.U32 R4, RZ, RZ, R11 ;  /* 0x000000ffff047224 */ /* 0x002fc400078e000b */
[----:B------:R-:W-:Y:S01]  /*639b0*/  IMAD.MOV.U32 R5, RZ, RZ, R10 ;  /* 0x000000ffff057224 */ /* 0x000fe200078e000a */
[----:B---3--:R-:W-:Y:S01]  /*639c0*/  STL.64 [R1+0x45a0], R26 ;  /* 0x0045a01a01007387 */ /* 0x008fe20000100a00 */
[----:B--2---:R0:W-:Y:S02]  /*639d0*/  STL.64 [R1+0x4598], R24 ;  /* 0x0045981801007387 */ /* 0x0041e40000100a00 */
[----:B------:R-:W2:Y:S02]  /*639e0*/  LDL.LU R11, [R1+0x45c4] ;  /* 0x0045c400010b7983 */ /* 0x000ea40000300800 */
[----:B------:R-:W2:Y:S01]  /*639f0*/  LDL.LU R10, [R1+0x45c0] ;  /* 0x0045c000010a7983 */ /* 0x000ea20000300800 */
[----:B0-----:R-:W3:Y:S01]  /*63a00*/  LDL.LU R24, [R1+0x1c0] ;  /* 0x0001c00001187983 */ /* 0x001ee20000300800 */
[----:B------:R-:W3:Y:S02]  /*63a10*/  LDL.LU R25, [R1+0x1c4] ;  /* 0x0001c40001197983 */ /* 0x000ee40000300800 */
[----:B------:R-:W3:Y:S02]  /*63a20*/  LDL.LU R26, [R1+0x1c8] ;  /* 0x0001c800011a7983 */ /* 0x000ee40000300800 */
[----:B------:R-:W3:Y:S01]  /*63a30*/  LDL.LU R27, [R1+0x1cc] ;  /* 0x0001cc00011b7983 */ /* 0x000ee20000300800 */
[----:B------:R-:W-:Y:S01]  /*63a40*/  STL.64 [R1+0x4500], R14 ;  /* 0x0045000e01007387 */ /* 0x000fe20000100a00 */
        /* <DEDUP_REMOVED lines=17> */
[----:B----4-:R-:W-:Y:S01]  /*63b60*/  HMMA.16816.F32 R16, R16, R8, R20 ;  /* 0x000000081010723c */ /* 0x010fe20000001814 */
        /* <DEDUP_REMOVED lines=10> */
[----:B0-----:R-:W-:-:S02]  /*63c10*/  IMAD.MOV.U32 R16, RZ, RZ, R0 ;  /* 0x000000ffff107224 */ /* 0x001fc400078e0000 */
[----:B------:R-:W-:Y:S01]  /*63c20*/  IMAD.MOV.U32 R17, RZ, RZ, R2 ;  /* 0x000000ffff117224 */ /* 0x000fe200078e0002 */
[----:B------:R-:W4:Y:S01]  /*63c30*/  LDL.LU R0, [R1+0x45ac] ;  /* 0x0045ac0001007983 */ /* 0x000f220000300800 */
[----:B------:R-:W2:Y:S02]  /*63c40*/  LDL.LU R2, [R1+0x45a8] ;  /* 0x0045a80001027983 */ /* 0x000ea40000300800 */
[----:B------:R-:W-:Y:S02]  /*63c50*/  STL.64 [R1+0x4460], R10 ;  /* 0x0044600a01007387 */ /* 0x000fe40000100a00 */
[----:B------:R0:W-:Y:S02]  /*63c60*/  STL.64 [R1+0x4458], R8 ;  /* 0x0044580801007387 */ /* 0x0001e40000100a00 */
[----:B0-----:R-:W2:Y:S01]  /*63c70*/  LDL.LU R8, [R1+0xe0] ;  /* 0x0000e00001087983 */ /* 0x001ea20000300800 */
[----:B------:R-:W2:Y:S02]  /*63c80*/  LDL.LU R9, [R1+0xe4] ;  /* 0x0000e40001097983 */ /* 0x000ea40000300800 */
[----:B------:R-:W2:Y:S02]  /*63c90*/  LDL.LU R10, [R1+0xe8] ;  /* 0x0000e800010a7983 */ /* 0x000ea40000300800 */
[----:B------:R-:W2:Y:S01]  /*63ca0*/  LDL.LU R11, [R1+0xec] ;  /* 0x0000ec00010b7983 */ /* 0x000ea20000300800 */
        /* <DEDUP_REMOVED lines=17> */
[----:B------:R0:W-:Y:S01]  /*63dc0*/  STL.64 [R1+0x1a0], R4 ;  /* 0x0001a00401007387 */ /* 0x0001e20000100a00 */
[----:B------:R2:W-:Y:S03]  /*63dd0*/  STL.64 [R1+0x1a8], R6 ;  /* 0x0001a80601007387 */ /* 0x0005e60000100a00 */
[----:B0-----:R-:W3:Y:S01]  /*63de0*/  LDL.LU R4, [R1+0xd0] ;  /* 0x0000d00001047983 */ /* 0x001ee20000300800 */
[----:B------:R-:W3:Y:S02]  /*63df0*/  LDL.LU R5, [R1+0xd4] ;  /* 0x0000d40001057983 */ /* 0x000ee40000300800 */
[----:B--2---:R-:W-:Y:S02]  /*63e00*/  IMAD.MOV.U32 R6, RZ, RZ, R2 ;  /* 0x000000ffff067224 */ /* 0x004fe400078e0002 */
[----:B----4-:R-:W-:Y:S01]  /*63e10*/  IMAD.MOV.U32 R7, RZ, RZ, R0 ;  /* 0x000000ffff077224 */ /* 0x010fe200078e0000 */
[----:B------:R-:W2:Y:S01]  /*63e20*/  LDL.LU R2, [R1+0x456c] ;  /* 0x00456c0001027983 */ /* 0x000ea20000300800 */
[----:B------:R-:W4:Y:S01]  /*63e30*/  LDL.LU R0, [R1+0x4568] ;  /* 0x0045680001007983 */ /* 0x000f220000300800 */
        /* <DEDUP_REMOVED lines=21> */
[----:B------:R-:W2:Y:S02]  /*63f90*/  LDL.LU.64 R24, [R1+0x4518] ;  /* 0x0045180001187983 */ /* 0x000ea40000300a00 */
[C---:B--2---:R-:W-:Y:S01]  /*63fa0*/  HMMA.16816.F32 R16, R20.reuse, R16, R24 ;  /* 0x000000101410723c */ /* 0x044fe20000001818 */
[----:B------:R-:W3:Y:S11]  /*63fb0*/  LDL.LU.64 R24, [R1+0x4510] ;  /* 0x0045100001187983 */ /* 0x000ef60000300a00 */
[----:B------:R-:W-:Y:S11]  /*63fc0*/  @!UPT UIADD3 URZ, URZ, URZ, URZ ;  /* 0x0000003f3f3ff290 */ /* 0x000ff6000fffe03f */
[----:B------:R-:W-:Y:S01]  /*63fd0*/  STL.64 [R1+0x160], R16 ;  /* 0x0001601001007387 */ /* 0x000fe20000100a00 */
[----:B------:R-:W-:Y:S02]  /*63fe0*/  STL.64 [R1+0x168], R18 ;  /* 0x0001681201007387 */ /* 0x000fe40000100a00 */
[----:B------:R-:W0:Y:S02]  /*63ff0*/  LDSM.16.MT88.4 R16, [R28+0xc080] ;  /* 0x00c080001c10783b */ /* 0x000e240000004200 */
[----:B0-----:R-:W-:Y:S02]  /*64000*/  STL.64 [R1+0x4368], R18 ;  /* 0x0043681201007387 */ /* 0x001fe40000100a00 */
[----:B------:R0:W-:Y:S02]  /*64010*/  STL.64 [R1+0x4360], R16 ;  /* 0x0043601001007387 */ /* 0x0001e40000100a00 */
[----:B0-----:R-:W-:Y:S02]  /*64020*/  IMAD.MOV.U32 R16, RZ, RZ, R3 ;  /* 0x000000ffff107224 */ /* 0x001fe400078e0003 */
[----:B------:R-:W2:Y:S01]  /*64030*/  LDL.LU R3, [R1+0x4508] ;  /* 0x0045080001037983 */ /* 0x000ea20000300800 */
[C---:B---3--:R-:W-:Y:S03]  /*64040*/  HMMA.16816.F32 R24, R20.reuse, R24, R12 ;  /* 0x000000181418723c */ /* 0x048fe6000000180c */
[----:B------:R-:W3:Y:S01]  /*64050*/  LDL.LU.64 R14, [R1+0x4500] ;  /* 0x00450000010e7983 */ /* 0x000ee20000300a00 */
[----:B------:R-:W3:Y:S11]  /*64060*/  LDL.LU.64 R12, [R1+0x44f8] ;  /* 0x0044f800010c7983 */ /* 0x000ef60000300a00 */
[----:B------:R-:W-:Y:S08]  /*64070*/  @!UPT UIADD3 URZ, URZ, URZ, URZ ;  /* 0x0000003f3f3ff290 */ /* 0x000ff0000fffe03f */
        /* <DEDUP_REMOVED lines=32> */
[----:B------:R-:W-:-:S07]  /*64280*/  IMAD.MOV.U32 R17, RZ, RZ, R29 ;  /* 0x000000ffff117224 */ /* 0x000fce00078e001d */
[C---:B--2---:R-:W-:Y:S01]  /*64290*/  HMMA.16816.F32 R16, R20.reuse, R16, R24 ;  /* 0x000000101410723c */ /* 0x044fe20000001818 */
[----:B------:R-:W2:Y:S01]  /*642a0*/  LDL.LU.64 R26, [R1+0x4480] ;  /* 0x00448000011a7983 */ /* 0x000ea20000300a00 */
[----:B------:R-:W3:Y:S11]  /*642b0*/  LDL.LU.64 R24, [R1+0x4478] ;  /* 0x0044780001187983 */ /* 0x000ef60000300a00 */
[----:B------:R-:W-:Y:S10]  /*642c0*/  @!UPT UIADD3 URZ, URZ, URZ, URZ ;  /* 0x0000003f3f3ff290 */ /* 0x000ff4000fffe03f */
[----:B------:R-:W-:Y:S01]  /*642d0*/  STL.64 [R1+0x100], R16 ;  /* 0x0001001001007387 */ /* 0x000fe20000100a00 */
[----:B------:R0:W-:Y:S02]  /*642e0*/  STL.64 [R1+0x108], R18 ;  /* 0x0001081201007387 */ /* 0x0001e40000100a00 */
[----:B0-----:R-:W-:Y:S02]  /*642f0*/  IMAD.MOV.U32 R18, RZ, RZ, R3 ;  /* 0x000000ffff127224 */ /* 0x001fe400078e0003 */
[----:B----4-:R-:W-:Y:S01]  /*64300*/  IMAD.MOV.U32 R19, RZ, RZ, R0 ;  /* 0x000000ffff137224 */ /* 0x010fe200078e0000 */
[C---:B---3--:R-:W-:Y:S11]  /*64310*/  HMMA.16816.F32 R12, R20.reuse, R24, R12 ;  /* 0x00000018140c723c */ /* 0x048ff6000000180c */
[----:B------:R-:W-:Y:S11]  /*64320*/  @!UPT UIADD3 URZ, URZ, URZ, URZ ;  /* 0x0000003f3f3ff290 */ /* 0x000ff6000fffe03f */
[----:B------:R-:W-:Y:S01]  /*64330*/  @!UPT UIADD3 URZ, URZ, URZ, URZ ;  /* 0x0000003f3f3ff290 */ /* 0x000fe2000fffe03f */
[----:B------:R0:W-:Y:S01]  /*64340*/  STL.64 [R1+0xf0], R12 ;  /* 0x0000f00c01007387 */ /* 0x0001e20000100a00 */
[----:B------:R-:W-:Y:S02]  /*64350*/  IMAD.MOV.U32 R0, RZ, RZ, R14 ;  /* 0x000000ffff007224 */ /* 0x000fe400078e000e */
[----:B------:R-:W-:Y:S02]  /*64360*/  IMAD.MOV.U32 R3, RZ, RZ, R15 ;  /* 0x000000ffff037224 */ /* 0x000fe400078e000f */
[----:B------:R-:W3:Y:S04]  /*64370*/  LDL.LU.64 R14, [R1+0x4470] ;  /* 0x00447000010e7983 */ /* 0x000ee80000300a00 */
[----:B0-----:R-:W4:Y:S01]  /*64380*/  LDL.LU.64 R12, [R1+0x4468] ;  /* 0x00446800010c7983 */ /* 0x001f220000300a00 */
[----:B------:R-:W-:Y:S02]  /*64390*/  STL [R1+0x33ec], R3 ;  /* 0x0033ec0301007387 */ /* 0x000fe40000100800 */
[----:B------:R-:W-:Y:S01]  /*643a0*/  STL [R1+0x33e8], R0 ;  /* 0x0033e80001007387 */ /* 0x000fe20000100800 */
[C---:B----4-:R-:W-:Y:S11]  /*643b0*/  HMMA.16816.F32 R8, R20.reuse, R12, R8 ;  /* 0x0000000c1408723c */ /* 0x050ff60000001808 */
[----:B------:R-:W-:Y:S11]  /*643c0*/  @!UPT UIADD3 URZ, URZ, URZ, URZ ;  /* 0x0000003f3f3ff290 */ /* 0x000ff6000fffe03f */
[----:B------:R-:W-:Y:S01]  /*643d0*/  @!UPT UIADD3 URZ, URZ, URZ, URZ ;  /* 0x0000003f3f3ff290 */ /* 0x000fe2000fffe03f */
[----:B------:R0:W-:Y:S01]  /*643e0*/  STL.64 [R1+0xe0], R8 ;  /* 0x0000e00801007387 */ /* 0x0001e20000100a00 */
[----:B------:R-:W-:Y:S02]  /*643f0*/  IMAD.MOV.U32 R24, RZ, RZ, R10 ;  /* 0x000000ffff187224 */ /* 0x000fe400078e000a */
[----:B------:R-:W-:Y:S02]  /*64400*/  IMAD.MOV.U32 R12, RZ, RZ, R11 ;  /* 0x000000ffff0c7224 */ /* 0x000fe400078e000b */
[----:B------:R-:W4:Y:S04]  /*64410*/  LDL.LU.64 R10, [R1+0x4460] ;  /* 0x00446000010a7983 */ /* 0x000f280000300a00 */
[----:B0-----:R-:W3:Y:S01]  /*64420*/  LDL.LU.64 R8, [R1+0x4458] ;  /* 0x0044580001087983 */ /* 0x001ee20000300a00 */
[----:B------:R-:W-:Y:S02]  /*64430*/  STL [R1+0x3418], R24 ;  /* 0x0034181801007387 */ /* 0x000fe40000100800 */
[----:B--2---:R0:W-:Y:S02]  /*64440*/  STL.64 [R1+0x4398], R26 ;  /* 0x0043981a01007387 */ /* 0x0041e40000100a00 */
[----:B0-----:R-:W2:Y:S01]  /*64450*/  LDL R26, [R1+0xa8] ;  /* 0x0000a800011a7983 */ /* 0x001ea20000100800 */
[----:B------:R-:W-:Y:S01]  /*64460*/  IMAD.MOV.U32 R27, RZ, RZ, R2 ;  /* 0x000000ffff1b7224 */ /* 0x000fe200078e0002 */
[----:B---3--:R-:W-:Y:S04]  /*64470*/  HMMA.16816.F32 R20, R20, R8, R4 ;  /* 0x000000081414723c */ /* 0x008fe80000001804 */
[----:B--2---:R0:W-:Y:S04]  /*64480*/  STL.64 [R1+0x4430], R26 ;  /* 0x0044301a01007387 */ /* 0x0041e80000100a00 */
[----:B0-----:R-:W2:Y:S01]  /*64490*/  LDL.64 R26, [R1+0xb8] ;  /* 0x0000b800011a7983 */ /* 0x001ea20000100a00 */
[----:B------:R-:W-:Y:S02]  /*644a0*/  STL [R1+0x33f0], R12 ;  /* 0x0033f00c01007387 */ /* 0x000fe40000100800 */
[----:B------:R-:W3:Y:S02]  /*644b0*/  LDL.LU.64 R6, [R1+0x4450] ;  /* 0x0044500001067983 */ /* 0x000ee40000300a00 */
[----:B------:R-:W3:Y:S10]  /*644c0*/  LDL.LU.64 R4, [R1+0x4448] ;  /* 0x0044480001047983 */ /* 0x000ef40000300a00 */
[----:B------:R0:W-:Y:S01]  /*644d0*/  STL.64 [R1+0xd0], R20 ;  /* 0x0000d01401007387 */ /* 0x0001e20000100a00 */
[----:B------:R-:W-:-:S02]  /*644e0*/  IMAD.MOV.U32 R13, RZ, RZ, R22 ;  /* 0x000000ffff0d7224 */ /* 0x000fc400078e0016 */
[----:B------:R-:W-:Y:S01]  /*644f0*/  IMAD.MOV.U32 R2, RZ, RZ, R23 ;  /* 0x000000ffff027224 */ /* 0x000fe200078e0017 */
[----:B0-----:R-:W3:Y:S01]  /*64500*/  LDL.LU R20, [R1+0x910] ;  /* 0x0009100001147983 */ /* 0x001ee20000300800 */
[----:B------:R-:W3:Y:S02]  /*64510*/  LDL.LU R21, [R1+0x914] ;  /* 0x0009140001157983 */ /* 0x000ee40000300800 */
[----:B------:R-:W3:Y:S02]  /*64520*/  LDL.LU R22, [R1+0x918] ;  /* 0x0009180001167983 */ /* 0x000ee40000300800 */
[----:B------:R-:W3:Y:S01]  /*64530*/  LDL.LU R23, [R1+0x91c] ;  /* 0x00091c0001177983 */ /* 0x000ee20000300800 */
[----:B----4-:R0:W-:Y:S01]  /*64540*/  STL.64 [R1+0x43a0], R10 ;  /* 0x0043a00a01007387 */ /* 0x0101e20000100a00 */
[----:B------:R-:W4:Y:S02]  /*64550*/  LDL.LU R8, [R1+0x8f0] ;  /* 0x0008f00001087983 */ /* 0x000f240000300800 */
[----:B------:R-:W4:Y:S01]  /*64560*/  LDL.LU R9, [R1+0x8f4] ;  /* 0x0008f40001097983 */ /* 0x000f220000300800 */
[----:B0-----:R-:W2:Y:S01]  /*64570*/  LDL.LU R10, [R1+0x8f8] ;  /* 0x0008f800010a7983 */ /* 0x001ea20000300800 */
[----:B------:R-:W2:Y:S03]  /*64580*/  LDL.LU R11, [R1+0x8fc] ;  /* 0x0008fc00010b7983 */ /* 0x000ea60000300800 */
[----:B--2---:R-:W-:Y:S01]  /*64590*/  STL.64 [R1+0x4440], R10 ;  /* 0x0044400a01007387 */ /* 0x004fe20000100a00 */
[----:B----4-:R0:W-:Y:S03]  /*645a0*/  STL.64 [R1+0x4438], R8 ;  /* 0x0044380801007387 */ /* 0x0101e60000100a00 */
[----:B0-----:R-:W2:Y:S01]  /*645b0*/  LDL.LU R8, [R1+0x900] ;  /* 0x0009000001087983 */ /* 0x001ea20000300800 */
[----:B------:R-:W2:Y:S02]  /*645c0*/  LDL.LU R9, [R1+0x904] ;  /* 0x0009040001097983 */ /* 0x000ea40000300800 */
[----:B------:R-:W2:Y:S02]  /*645d0*/  LDL.LU R10, [R1+0x908] ;  /* 0x00090800010a7983 */ /* 0x000ea40000300800 */
[----:B------:R-:W2:Y:S01]  /*645e0*/  LDL.LU R11, [R1+0x90c] ;  /* 0x00090c00010b7983 */ /* 0x000ea20000300800 */
[----:B------:R-:W-:Y:S01]  /*645f0*/  STL [R1+0x33f8], R2 ;  /* 0x0033f80201007387 */ /* 0x000fe20000100800 */
[----:B------:R-:W-:Y:S02]  /*64600*/  STL [R1+0x33f4], R13 ;  /* 0x0033f40d01007387 */ /* 0x000fe40000100800 */
[----:B------:R3:W-:Y:S02]  /*64610*/  STL.64 [R1+0x4410], R14 ;  /* 0x0044100e01007387 */ /* 0x0007e40000100a00 */
[C---:B---3--:R-:W-:Y:S01]  /*64620*/  HMMA.16816.F32 R12, R4.reuse, R18, R20 ;  /* 0x00000012040c723c */ /* 0x048fe20000001814 */
[----:B------:R-:W3:Y:S11]  /*64630*/  LDL R22, [R1+0x78] ;  /* 0x0000780001167983 */ /* 0x000ef60000100800 */
[----:B------:R-:W-:Y:S11]  /*64640*/  @!UPT UIADD3 URZ, URZ, URZ, URZ ;  /* 0x0000003f3f3ff290 */ /* 0x000ff6000fffe03f */
[----:B------:R-:W-:Y:S01]  /*64650*/  STL.64 [R1+0x1b00], R12 ;  /* 0x001b000c01007387 */ /* 0x000fe20000100a00 */
[----:B------:R-:W-:Y:S02]  /*64660*/  STL.64 [R1+0x1b08], R14 ;  /* 0x001b080e01007387 */ /* 0x000fe40000100a00 */
[----:B------:R-:W3:Y:S02]  /*64670*/  LDL R23, [R1+0x7c] ;  /* 0x00007c0001177983 */ /* 0x000ee40000100800 */
[----:B------:R-:W4:Y:S01]  /*64680*/  LDL.LU R16, [R1+0x8e0] ;  /* 0x0008e00001107983 */ /* 0x000f220000300800 */
[----:B------:R-:W4:Y:S01]  /*64690*/  LDL.LU R17, [R1+0x8e4] ;  /* 0x0008e40001117983 */ /* 0x000f220000300800 */
[----:B------:R-:W4:Y:S02]  /*646a0*/  LDL.LU R18, [R1+0x8e8] ;  /* 0x0008e80001127983 */ /* 0x000f240000300800 */
[----:B------:R-:W4:Y:S01]  /*646b0*/  LDL.LU R19, [R1+0x8ec] ;  /* 0x0008ec0001137983 */ /* 0x000f220000300800 */
[----:B---3--:R0:W-:Y:S01]  /*646c0*/  STL.64 [R1+0x4418], R22 ;  /* 0x0044181601007387 */ /* 0x0081e20000100a00 */
[----:B------:R-:W3:Y:S02]  /*646d0*/  LDL.LU R20, [R1+0x8d0] ;  /* 0x0008d00001147983 */ /* 0x000ee40000300800 */
[----:B------:R-:W3:Y:S01]  /*646e0*/  LDL.LU R21, [R1+0x8d4] ;  /* 0x0008d40001157983 */ /* 0x000ee20000300800 */
[----:B0-----:R-:W3:Y:S01]  /*646f0*/  LDL.LU R22, [R1+0x8d8] ;  /* 0x0008d80001167983 */ /* 0x001ee20000300800 */
[----:B------:R-:W3:Y:S01]  /*64700*/  LDL.LU R23, [R1+0x8dc] ;  /* 0x0008dc0001177983 */ /* 0x000ee20000300800 */
[----:B--2---:R-:W-:Y:S01]  /*64710*/  HMMA.16816.F32 R8, R4, R26, R8 ;  /* 0x0000001a0408723c */ /* 0x004fe20000001808 */
[----:B------:R-:W-:-:S02]  /*64720*/  IMAD.MOV.U32 R29, RZ, RZ, R26 ;  /* 0x000000ffff1d7224 */ /* 0x000fc400078e001a */
[----:B------:R-:W-:Y:S01]  /*64730*/  IMAD.MOV.U32 R3, RZ, RZ, R27 ;  /* 0x000000ffff037224 */ /* 0x000fe200078e001b */
[----:B---3--:R0:W-:Y:S01]  /*64740*/  STL.64 [R1+0x4428], R22 ;  /* 0x0044281601007387 */ /* 0x0081e20000100a00 */
[----:B------:R-:W-:Y:S02]  /*64750*/  STL.64 [R1+0x4420], R20 ;  /* 0x0044201401007387 */ /* 0x000fe40000100a00 */
[----:B------:R-:W2:Y:S01]  /*64760*/  LDL.64 R14, [R1+0x88] ;  /* 0x00008800010e7983 */ /* 0x000ea20000100a00 */
[----:B0-----:R-:W4:Y:S11]  /*64770*/  LDL.64 R22, [R1+0x98] ;  /* 0x0000980001167983 */ /* 0x001f360000100a00 */
[----:B------:R-:W-:Y:S04]  /*64780*/  @!UPT UIADD3 URZ, URZ, URZ, URZ ;  /* 0x0000003f3f3ff290 */ /* 0x000fe8000fffe03f */
[----:B------:R-:W-:Y:S02]  /*64790*/  STL.64 [R1+0x1ae0], R8 ;  /* 0x001ae00801007387 */ /* 0x000fe40000100a00 */
[----:B------:R0:W-:Y:S02]  /*647a0*/  STL.64 [R1+0x1ae8], R10 ;  /* 0x001ae80a01007387 */ /* 0x0001e40000100a00 */
[----:B0-----:R-:W3:Y:S01]  /*647b0*/  LDL.LU.64 R10, [R1+0x4440] ;  /* 0x00444000010a7983 */ /* 0x001ee20000300a00 */
[----:B------:R-:W3:Y:S02]  /*647c0*/  LDL.LU.64 R8, [R1+0x4438] ;  /* 0x0044380001087983 */ /* 0x000ee40000300a00 */
[----:B------:R-:W3:Y:S02]  /*647d0*/  LDL.LU.64 R26, [R1+0x4430] ;  /* 0x00443000011a7983 */ /* 0x000ee40000300a00 */
[C---:B---3--:R-:W-:Y:S01]  /*647e0*/  HMMA.16816.F32 R8, R4.reuse, R26, R8 ;  /* 0x0000001a0408723c */ /* 0x048fe20000001808 */
[----:B------:R-:W3:Y:S11]  /*647f0*/  LDL R26, [R1+0x48] ;  /* 0x00004800011a7983 */ /* 0x000ef60000100800 */
[----:B------:R-:W-:Y:S11]  /*64800*/  @!UPT UIADD3 URZ, URZ, URZ, URZ ;  /* 0x0000003f3f3ff290 */ /* 0x000ff6000fffe03f */
[----:B------:R0:W-:Y:S01]  /*64810*/  STL.64 [R1+0x1ad0], R8 ;  /* 0x001ad00801007387 */ /* 0x0001e20000100a00 */
[----:B------:R1:W-:Y:S02]  /*64820*/  STL.64 [R1+0x1ad8], R10 ;  /* 0x001ad80a01007387 */ /* 0x0003e40000100a00 */
[----:B------:R-:W3:Y:S02]  /*64830*/  LDL R27, [R1+0x4c] ;  /* 0x00004c00011b7983 */ /* 0x000ee40000100800 */
[----:B---3--:R-:W-:Y:S01]  /*64840*/  STL.64 [R1+0x43e0], R26 ;  /* 0x0043e01a01007387 */ /* 0x008fe20000100a00 */
[----:B0-----:R-:W3:Y:S02]  /*64850*/  LDL.LU R8, [R1+0x10a0] ;  /* 0x0010a00001087983 */ /* 0x001ee40000300800 */
[----:B------:R-:W3:Y:S02]  /*64860*/  LDL.LU R9, [R1+0x10a4] ;  /* 0x0010a40001097983 */ /* 0x000ee40000300800 */
[----:B-1----:R-:W2:Y:S01]  /*64870*/  LDL.LU R10, [R1+0x10a8] ;  /* 0x0010a800010a7983 */ /* 0x002ea20000300800 */
[----:B------:R-:W2:Y:S01]  /*64880*/  LDL.LU R11, [R1+0x10ac] ;  /* 0x0010ac00010b7983 */ /* 0x000ea20000300800 */
[----:B----4-:R-:W-:Y:S03]  /*64890*/  HMMA.16816.F32 R16, R4, R22, R16 ;  /* 0x000000160410723c */ /* 0x010fe60000001810 */
[----:B--2---:R0:W-:Y:S01]  /*648a0*/  STL.64 [R1+0x43f0], R10 ;  /* 0x0043f00a01007387 */ /* 0x0041e20000100a00 */
[----:B---3--:R-:W-:Y:S03]  /*648b0*/  STL.64 [R1+0x43e8], R8 ;  /* 0x0043e80801007387 */ /* 0x008fe60000100a00 */
[----:B0-----:R-:W2:Y:S01]  /*648c0*/  LDL.64 R10, [R1+0x68] ;  /* 0x00006800010a7983 */ /* 0x001ea20000100a00 */
[----:B------:R-:W3:Y:S02]  /*648d0*/  LDL.LU R24, [R1+0x10b0] ;  /* 0x0010b00001187983 */ /* 0x000ee40000300800 */
[----:B------:R-:W3:Y:S02]  /*648e0*/  LDL.LU R25, [R1+0x10b4] ;  /* 0x0010b40001197983 */ /* 0x000ee40000300800 */
[----:B------:R-:W4:Y:S01]  /*648f0*/  LDL.LU R26, [R1+0x10b8] ;  /* 0x0010b800011a7983 */ /* 0x000f220000300800 */
[----:B------:R-:W4:Y:S04]  /*64900*/  LDL.LU R27, [R1+0x10bc] ;  /* 0x0010bc00011b7983 */ /* 0x000f280000300800 */
[----:B----4-:R-:W-:Y:S01]  /*64910*/  STL.64 [R1+0x4400], R26 ;  /* 0x0044001a01007387 */ /* 0x010fe20000100a00 */
[----:B---3--:R0:W-:Y:S03]  /*64920*/  STL.64 [R1+0x43f8], R24 ;  /* 0x0043f81801007387 */ /* 0x0081e60000100a00 */
[----:B0-----:R-:W2:Y:S01]  /*64930*/  LDL.LU R24, [R1+0x10c0] ;  /* 0x0010c00001187983 */ /* 0x001ea20000300800 */
[----:B------:R-:W2:Y:S02]  /*64940*/  LDL.LU R25, [R1+0x10c4] ;  /* 0x0010c40001197983 */ /* 0x000ea40000300800 */
[----:B------:R-:W2:Y:S02]  /*64950*/  LDL.LU R26, [R1+0x10c8] ;  /* 0x0010c800011a7983 */ /* 0x000ea40000300800 */
[----:B------:R-:W2:Y:S01]  /*64960*/  LDL.LU R27, [R1+0x10cc] ;  /* 0x0010cc00011b7983 */ /* 0x000ea20000300800 */
[----:B------:R0:W-:Y:S01]  /*64970*/  STL.64 [R1+0x1ac0], R16 ;  /* 0x001ac01001007387 */ /* 0x0001e20000100a00 */
[----:B------:R-:W-:Y:S02]  /*64980*/  STL.64 [R1+0x1ac8], R18 ;  /* 0x001ac81201007387 */ /* 0x000fe40000100a00 */
[----:B0-----:R-:W-:-:S02]  /*64990*/  IMAD.MOV.U32 R17, RZ, RZ, R22 ;  /* 0x000000ffff117224 */ /* 0x001fc400078e0016 */
[----:B------:R-:W-:Y:S02]  /*649a0*/  IMAD.MOV.U32 R16, RZ, RZ, R23 ;  /* 0x000000ffff107224 */ /* 0x000fe400078e0017 */
[----:B------:R-:W3:Y:S01]  /*649b0*/  LDL.LU.64 R22, [R1+0x4428] ;  /* 0x0044280001167983 */ /* 0x000ee20000300a00 */
[----:B------:R-:W3:Y:S02]  /*649c0*/  LDL.LU.64 R20, [R1+0x4420] ;  /* 0x0044200001147983 */ /* 0x000ee40000300a00 */
[----:B------:R0:W-:Y:S02]  /*649d0*/  STL.64 [R1+0x43c0], R16 ;  /* 0x0043c01001007387 */ /* 0x0001e40000100a00 */
[----:B0-----:R-:W4:Y:S01]  /*649e0*/  LDL.LU R16, [R1+0x8c0] ;  /* 0x0008c00001107983 */ /* 0x001f220000300800 */
[----:B------:R-:W4:Y:S02]  /*649f0*/  LDL.LU R17, [R1+0x8c4] ;  /* 0x0008c40001117983 */ /* 0x000f240000300800 */
[----:B------:R-:W4:Y:S02]  /*64a00*/  LDL.LU R18, [R1+0x8c8] ;  /* 0x0008c80001127983 */ /* 0x000f240000300800 */
[----:B------:R-:W4:Y:S01]  /*64a10*/  LDL.LU R19, [R1+0x8cc] ;  /* 0x0008cc0001137983 */ /* 0x000f220000300800 */
[C---:B---3--:R-:W-:Y:S11]  /*64a20*/  HMMA.16816.F32 R20, R4.reuse, R14, R20 ;  /* 0x0000000e0414723c */ /* 0x048ff60000001814 */
[----:B------:R-:W-:Y:S11]  /*64a30*/  @!UPT UIADD3 URZ, URZ, URZ, URZ ;  /* 0x0000003f3f3ff290 */ /* 0x000ff6000fffe03f */
[----:B------:R-:W-:Y:S01]  /*64a40*/  @!UPT UIADD3 URZ, URZ, URZ, URZ ;  /* 0x0000003f3f3ff290 */ /* 0x000fe2000fffe03f */
[----:B------:R-:W-:Y:S01]  /*64a50*/  STL.64 [R1+0x1720], R20 ;  /* 0x0017201401007387 */ /* 0x000fe20000100a00 */
[----:B------:R0:W-:Y:S03]  /*64a60*/  STL.64 [R1+0x1728], R22 ;  /* 0x0017281601007387 */ /* 0x0001e60000100a00 */
[----:B0-----:R-:W4:Y:S01]  /*64a70*/  LDL.LU.64 R22, [R1+0x4418] ;  /* 0x0044180001167983 */ /* 0x001f220000300a00 */
[----:B------:R-:W-:Y:S02]  /*64a80*/  IMAD.MOV.U32 R13, RZ, RZ, R15 ;  /* 0x000000ffff0d7224 */ /* 0x000fe400078e000f */
[----:B------:R-:W3:Y:S03]  /*64a90*/  LDL.LU.64 R14, [R1+0x4410] ;  /* 0x00441000010e7983 */ /* 0x000ee60000300a00 */
[----:B------:R-:W-:Y:S01]  /*64aa0*/  STL [R1+0x4324], R13 ;  /* 0x0043240d01007387 */ /* 0x000fe20000100800 */
[C---:B----4-:R-:W-:Y:S03]  /*64ab0*/  HMMA.16816.F32 R20, R4.reuse, R22, R16 ;  /* 0x000000160414723c */ /* 0x050fe60000001810 */
[----:B------:R-:W4:Y:S11]  /*64ac0*/  LDL.LU R16, [R1+0x1080] ;  /* 0x0010800001107983 */ /* 0x000f360000300800 */
[----:B------:R-:W-:Y:S09]  /*64ad0*/  @!UPT UIADD3 URZ, URZ, URZ, URZ ;  /* 0x0000003f3f3ff290 */ /* 0x000ff2000fffe03f */
[----:B------:R-:W-:Y:S01]  /*64ae0*/  STL.64 [R1+0x16f0], R20 ;  /* 0x0016f01401007387 */ /* 0x000fe20000100a00 */
[----:B------:R-:W-:Y:S02]  /*64af0*/  STL.64 [R1+0x16f8], R22 ;  /* 0x0016f81601007387 */ /* 0x000fe40000100a00 */
[----:B------:R-:W4:Y:S02]  /*64b00*/  LDL.LU R17, [R1+0x1084] ;  /* 0x0010840001117983 */ /* 0x000f240000300800 */
[----:B------:R-:W2:Y:S01]  /*64b10*/  LDL.LU R18, [R1+0x1088] ;  /* 0x0010880001127983 */ /* 0x000ea20000300800 */
[----:B------:R-:W2:Y:S04]  /*64b20*/  LDL.LU R19, [R1+0x108c] ;  /* 0x00108c0001137983 */ /* 0x000ea80000300800 */
[----:B------:R-:W0:Y:S04]  /*64b30*/  LDSM.16.MT88.4 R20, [R28+0xc100] ;  /* 0x00c100001c14783b */ /* 0x000e280000004200 */
[----:B--2---:R1:W-:Y:S01]  /*64b40*/  STL.64 [R1+0x43d0], R18 ;  /* 0x0043d01201007387 */ /* 0x0043e20000100a00 */
[----:B----4-:R-:W-:Y:S03]  /*64b50*/  STL.64 [R1+0x43c8], R16 ;  /* 0x0043c81001007387 */ /* 0x010fe60000100a00 */
[----:B-1----:R-:W2:Y:S01]  /*64b60*/  LDL.64 R18, [R1+0x38] ;  /* 0x0000380001127983 */ /* 0x002ea20000100a00 */
[----:B------:R-:W-:Y:S02]  /*64b70*/  STL [R1+0x4320], R28 ;  /* 0x0043201c01007387 */ /* 0x000fe40000100800 */
[----:B0-----:R0:W-:Y:S02]  /*64b80*/  STL.64 [R1+0x4258], R22 ;  /* 0x0042581601007387 */ /* 0x0011e40000100a00 */
[----:B------:R3:W-:Y:S01]  /*64b90*/  STL.64 [R1+0x4250], R20 ;  /* 0x0042501401007387 */ /* 0x0007e20000100a00 */
[----:B0-----:R-:W4:Y:S04]  /*64ba0*/  LDL R22, [R1+0x28] ;  /* 0x0000280001167983 */ /* 0x001f280000100800 */
[----:B------:R-:W4:Y:S01]  /*64bb0*/  LDL R23, [R1+0x2c] ;  /* 0x00002c0001177983 */ /* 0x000f220000100800 */
[----:B---3--:R-:W-:Y:S01]  /*64bc0*/  IMAD.MOV.U32 R21, RZ, RZ, R14 ;  /* 0x000000ffff157224 */ /* 0x008fe200078e000e */
[----:B------:R-:W-:Y:S02]  /*64bd0*/  HMMA.16816.F32 R24, R4, R10, R24 ;  /* 0x0000000a0418723c */ /* 0x000fe40000001818 */
[----:B----4-:R0:W-:Y:S01]  /*64be0*/  STL.64 [R1+0x43d8], R22 ;  /* 0x0043d81601007387 */ /* 0x0101e20000100a00 */
[----:B------:R-:W2:Y:S02]  /*64bf0*/  LDL.LU R20, [R1+0x1090] ;  /* 0x0010900001147983 */ /* 0x000ea40000300800 */
[----:B------:R-:W3:Y:S02]  /*64c00*/  LDL.LU R14, [R1+0x440c] ;  /* 0x00440c00010e7983 */ /* 0x000ee40000300800 */
[----:B0-----:R-:W-:-:S02]  /*64c10*/  IMAD.MOV.U32 R22, RZ, RZ, R15 ;  /* 0x000000ffff167224 */ /* 0x001fc400078e000f */
[----:B------:R-:W3:Y:S01]  /*64c20*/  LDL.LU R15, [R1+0x4408] ;  /* 0x00440800010f7983 */ /* 0x000ee20000300800 */
[----:B------:R-:W2:Y:S11]  /*64c30*/  LDL.LU R23, [R1+0x109c] ;  /* 0x00109c0001177983 */ /* 0x000eb60000300800 */
[----:B------:R-:W-:Y:S02]  /*64c40*/  @!UPT UIADD3 URZ, URZ, URZ, URZ ;  /* 0x0000003f3f3ff290 */ /* 0x000fe4000fffe03f */
[----:B------:R-:W-:Y:S02]  /*64c50*/  STL.64 [R1+0x1710], R24 ;  /* 0x0017101801007387 */ /* 0x000fe40000100a00 */
[----:B------:R0:W-:Y:S02]  /*64c60*/  STL.64 [R1+0x1718], R26 ;  /* 0x0017181a01007387 */ /* 0x0001e40000100a00 */
[----:B------:R-:W-:Y:S01]  /*64c70*/  IMAD.MOV.U32 R13, RZ, RZ, R11 ;  /* 0x000000ffff0d7224 */ /* 0x000fe200078e000b */
[----:B0-----:R-:W4:Y:S01]  /*64c80*/  LDL.LU.64 R26, [R1+0x4400] ;  /* 0x00440000011a7983 */ /* 0x001f220000300a00 */
[----:B------:R-:W4:Y:S02]  /*64c90*/  LDL.LU.64 R24, [R1+0x43f8] ;  /* 0x0043f80001187983 */ /* 0x000f240000300a00 */
[----:B------:R-:W2:Y:S02]  /*64ca0*/  LDL.LU.64 R10, [R1+0x43f0] ;  /* 0x0043f000010a7983 */ /* 0x000ea40000300a00 */
[----:B------:R-:W2:Y:S01]  /*64cb0*/  LDL.LU.64 R8, [R1+0x43e8] ;  /* 0x0043e80001087983 */ /* 0x000ea20000300a00 */
[----:B---3--:R0:W-:Y:S01]  /*64cc0*/  STL.64 [R1+0x4390], R14 ;  /* 0x0043900e01007387 */ /* 0x0081e20000100a00 */
[----:B------:R4:W-:Y:S03]  /*64cd0*/  STL [R1+0x4388], R13 ;  /* 0x0043880d01007387 */ /* 0x0009e60000100800 */
[----:B0-----:R-:W4:Y:S04]  /*64ce0*/  LDL R14, [R1+0x58] ;  /* 0x00005800010e7983 */ /* 0x001f280000100800 */
[----:B------:R-:W4:Y:S02]  /*64cf0*/  LDL R15, [R1+0x5c] ;  /* 0x00005c00010f7983 */ /* 0x000f240000100800 */
[C---:B----4-:R-:W-:Y:S02]  /*64d00*/  HMMA.16816.F32 R12, R4.reuse, R14, R24 ;  /* 0x0000000e040c723c */ /* 0x050fe40000001818 */
[----:B------:R-:W2:Y:S11]  /*64d10*/  LDL.LU.64 R26, [R1+0x43e0] ;  /* 0x0043e000011a7983 */ /* 0x000eb60000300a00 */
[----:B------:R-:W-:Y:S10]  /*64d20*/  @!UPT UIADD3 URZ, URZ, URZ, URZ ;  /* 0x0000003f3f3ff290 */ /* 0x000ff4000fffe03f */
[----:B------:R-:W-:Y:S01]  /*64d30*/  STL.64 [R1+0x1700], R12 ;  /* 0x0017000c01007387 */ /* 0x000fe20000100a00 */
[----:B------:R2:W-:Y:S02]  /*64d40*/  STL.64 [R1+0x1708], R14 ;  /* 0x0017080e01007387 */ /* 0x0005e40000100a00 */
[C---:B--2---:R-:W-:Y:S01]  /*64d50*/  HMMA.16816.F32 R12, R4.reuse, R26, R8 ;  /* 0x0000001a040c723c */ /* 0x044fe20000001808 */
[----:B------:R-:W2:Y:S11]  /*64d60*/  LDL.LU R8, [R1+0x1060] ;  /* 0x0010600001087983 */ /* 0x000eb60000300800 */
[----:B------:R-:W-:Y:S11]  /*64d70*/  @!UPT UIADD3 URZ, URZ, URZ, URZ ;  /* 0x0000003f3f3ff290 */ /* 0x000ff6000fffe03f */
[----:B------:R-:W-:Y:S01]  /*64d80*/  STL.64 [R1+0x1500], R12 ;  /* 0x0015000c01007387 */ /* 0x000fe20000100a00 */
[----:B------:R-:W-:Y:S02]  /*64d90*/  STL.64 [R1+0x1508], R14 ;  /* 0x0015080e01007387 */ /* 0x000fe40000100a00 */
[----:B------:R-:W2:Y:S02]  /*64da0*/  LDL.LU R9, [R1+0x1064] ;  /* 0x0010640001097983 */ /* 0x000ea40000300800 */
[----:B------:R-:W3:Y:S01]  /*64db0*/  LDL.LU R10, [R1+0x1068] ;  /* 0x00106800010a7983 */ /* 0x000ee20000300800 */
[----:B------:R-:W3:Y:S01]  /*64dc0*/  LDL.LU R11, [R1+0x106c] ;  /* 0x00106c00010b7983 */ /* 0x000ee20000300800 */
[----:B------:R-:W-:Y:S03]  /*64dd0*/  HMMA.16816.F32 R20, R4, R18, R20 ;  /* 0x000000120414723c */ /* 0x000fe60000001814 */
[----:B---3--:R0:W-:Y:S01]  /*64de0*/  STL.64 [R1+0x43b0], R10 ;  /* 0x0043b00a01007387 */ /* 0x0081e20000100a00 */
[----:B--2---:R-:W-:Y:S02]  /*64df0*/  STL.64 [R1+0x43a8], R8 ;  /* 0x0043a80801007387 */ /* 0x004fe40000100a00 */
[----:B------:R-:W2:Y:S01]  /*64e00*/  LDL.64 R26, [R1+0x8] ;  /* 0x00000800011a7983 */ /* 0x000ea20000100a00 */
[----:B0-----:R-:W3:Y:S01]  /*64e10*/  LDL.64 R10, [R1+0x18] ;  /* 0x00001800010a7983 */ /* 0x001ee20000100a00 */
[----:B------:R-:W-:-:S02]  /*64e20*/  IMAD.MOV.U32 R2, RZ, RZ, R18 ;  /* 0x000000ffff027224 */ /* 0x000fc400078e0012 */
[----:B------:R-:W-:Y:S01]  /*64e30*/  IMAD.MOV.U32 R0, RZ, RZ, R19 ;  /* 0x000000ffff007224 */ /* 0x000fe200078e0013 */
[----:B--2---:R0:W-:Y:S01]  /*64e40*/  STL.64 [R1+0x43b8], R26 ;  /* 0x0043b81a01007387 */ /* 0x0041e20000100a00 */
[----:B------:R-:W3:Y:S02]  /*64e50*/  LDL.LU R24, [R1+0x1070] ;  /* 0x0010700001187983 */ /* 0x000ee40000300800 */
[----:B------:R-:W3:Y:S01]  /*64e60*/  LDL.LU R25, [R1+0x1074] ;  /* 0x0010740001197983 */ /* 0x000ee20000300800 */
[----:B0-----:R-:W3:Y:S01]  /*64e70*/  LDL.LU R26, [R1+0x1078] ;  /* 0x00107800011a7983 */ /* 0x001ee20000300800 */
[----:B------:R-:W3:Y:S02]  /*64e80*/  LDL.LU R27, [R1+0x107c] ;  /* 0x00107c00011b7983 */ /* 0x000ee40000300800 */
[----:B------:R-:W2:Y:S02]  /*64e90*/  LDL.LU R12, [R1+0x1050] ;  /* 0x00105000010c7983 */ /* 0x000ea40000300800 */
[----:B------:R-:W2:Y:S01]  /*64ea0*/  LDL.LU R13, [R1+0x1054] ;  /* 0x00105400010d7983 */ /* 0x000ea20000300800 */
[----:B------:R-:W2:Y:S01]  /*64eb0*/  LDL.LU R14, [R1+0x1058] ;  /* 0x00105800010e7983 */ /* 0x000ea20000300800 */
[----:B------:R-:W2:Y:S02]  /*64ec0*/  LDL.LU R15, [R1+0x105c] ;  /* 0x00105c00010f7983 */ /* 0x000ea40000300800 */
[----:B------:R-:W-:Y:S02]  /*64ed0*/  STL.64 [R1+0x14f0], R20 ;  /* 0x0014f01401007387 */ /* 0x000fe40000100a00 */
[----:B------:R0:W-:Y:S02]  /*64ee0*/  STL.64 [R1+0x14f8], R22 ;  /* 0x0014f81601007387 */ /* 0x0001e40000100a00 */
[----:B0-----:R-:W4:Y:S01]  /*64ef0*/  LDL.LU.64 R22, [R1+0x43d8] ;  /* 0x0043d80001167983 */ /* 0x001f220000300a00 */
[----:B------:R-:W4:Y:S02]  /*64f00*/  LDL.LU.64 R18, [R1+0x43d0] ;  /* 0x0043d00001127983 */ /* 0x000f240000300a00 */
[----:B------:R-:W4:Y:S02]  /*64f10*/  LDL.LU.64 R16, [R1+0x43c8] ;  /* 0x0043c80001107983 */ /* 0x000f240000300a00 */
[C---:B----4-:R-:W-:Y:S11]  /*64f20*/  HMMA.16816.F32 R16, R4.reuse, R22, R16 ;  /* 0x000000160410723c */ /* 0x050ff60000001810 */
[----:B------:R-:W-:Y:S11]  /*64f30*/  @!UPT UIADD3 URZ, URZ, URZ, URZ ;  /* 0x0000003f3f3ff290 */ /* 0x000ff6000fffe03f */
[----:B------:R-:W-:Y:S01]  /*64f40*/  @!UPT UIADD3 URZ, URZ, URZ, URZ ;  /* 0x0000003f3f3ff290 */ /* 0x000fe2000fffe03f */
[----:B------:R0:W-:Y:S01]  /*64f50*/  STL.64 [R1+0x14e0], R16 ;  /* 0x0014e01001007387 */ /* 0x0001e20000100a00 */
[----:B------:R-:W-:Y:S03]  /*64f60*/  STL.64 [R1+0x14e8], R18 ;  /* 0x0014e81201007387 */ /* 0x000fe60000100a00 */
[----:B0-----:R-:W4:Y:S01]  /*64f70*/  LDL.LU.64 R16, [R1+0x43c0] ;  /* 0x0043c00001107983 */ /* 0x001f220000300a00 */
[----:B------:R4:W-:Y:S02]  /*64f80*/  STL.64 [R1+0x42a8], R22 ;  /* 0x0042a81601007387 */ /* 0x0009e40000100a00 */
[----:B----4-:R-:W-:Y:S02]  /*64f90*/  IMAD.MOV.U32 R23, RZ, RZ, R16 ;  /* 0x000000ffff177224 */ /* 0x010fe400078e0010 */
[----:B------:R-:W-:Y:S01]  /*64fa0*/  IMAD.MOV.U32 R22, RZ, RZ, R17 ;  /* 0x000000ffff167224 */ /* 0x000fe200078e0011 */
        /* <DEDUP_REMOVED lines=11> */
[----:B------:R0:W-:Y:S04]  /*65060*/  STL.64 [R1+0x4328], R22 ;  /* 0x0043281601007387 */ /* 0x0001e80000100a00 */
[----:B0-----:R-:W3:Y:S01]  /*65070*/  LDL.64 R22, [R1+0xa8] ;  /* 0x0000a80001167983 */ /* 0x001ee20000100a00 */
[----:B------:R-:W-:-:S03]  /*65080*/  IMAD.MOV.U32 R28, RZ, RZ, R10 ;  /* 0x000000ffff1c7224 */ /* 0x000fc600078e000a */
[----:B---3--:R0:W-:Y:S02]  /*65090*/  STL.64 [R1+0x4340], R22 ;  /* 0x0043401601007387 */ /* 0x0081e40000100a00 */
[----:B0-----:R-:W-:Y:S02]  /*650a0*/  IMAD.MOV.U32 R22, RZ, RZ, R29 ;  /* 0x000000ffff167224 */ /* 0x001fe400078e001d */
[----:B------:R-:W-:Y:S02]  /*650b0*/  IMAD.MOV.U32 R23, RZ, RZ, R3 ;  /* 0x000000ffff177224 */ /* 0x000fe400078e0003 */
[----:B------:R-:W-:-:S03]  /*650c0*/  IMAD.MOV.U32 R29, RZ, RZ, R11 ;  /* 0x000000ffff1d7224 */ /* 0x000fc600078e000b */
[----:B------:R0:W-:Y:S04]  /*650d0*/  STL.64 [R1+0x4358], R22 ;  /* 0x0043581601007387 */ /* 0x0001e80000100a00 */
[----:B0-----:R-:W3:Y:S01]  /*650e0*/  LDL.64 R22, [R1+0xc8] ;  /* 0x0000c80001167983 */ /* 0x001ee20000100a00 */
        /* <DEDUP_REMOVED lines=9> */
[----:B------:R1:W-:Y:S02]  /*65180*/  STL.64 [R1+0x14c8], R10 ;  /* 0x0014c80a01007387 */ /* 0x0003e40000100a00 */
[----:B0-----:R-:W-:Y:S01]  /*65190*/  IMAD.MOV.U32 R9, RZ, RZ, R26 ;  /* 0x000000ffff097224 */ /* 0x001fe200078e001a */
[----:B-1----:R-:W4:Y:S01]  /*651a0*/  LDL.LU.64 R10, [R1+0x43a0] ;  /* 0x0043a000010a7983 */ /* 0x002f220000300a00 */
        /* <DEDUP_REMOVED lines=8> */
[----:B------:R-:W3:Y:S02]  /*65230*/  LDL.LU R13, [R1+0x4388] ;  /* 0x00438800010d7983 */ /* 0x000ee40000300800 */
[----:B------:R0:W-:Y:S02]  /*65240*/  STL.64 [R1+0x4278], R26 ;  /* 0x0042781a01007387 */ /* 0x0001e40000100a00 */
[----:B------:R-:W3:Y:S01]  /*65250*/  LDL.LU R24, [R1+0x830] ;  /* 0x0008300001187983 */ /* 0x000ee20000300800 */
[----:B------:R-:W3:Y:S04]  /*65260*/  LDL.LU R25, [R1+0x834] ;  /* 0x0008340001197983 */ /* 0x000ee80000300800 */
[----:B0-----:R-:W3:Y:S01]  /*65270*/  LDL.LU R26, [R1+0x838] ;  /* 0x00083800011a7983 */ /* 0x001ee20000300800 */
[----:B------:R-:W3:Y:S01]  /*65280*/  LDL.LU R27, [R1+0x83c] ;  /* 0x00083c00011b7983 */ /* 0x000ee20000300800 */
[----:B--2---:R-:W-:Y:S11]  /*65290*/  HMMA.16816.F32 R16, R4, R14, R16 ;  /* 0x0000000e0410723c */ /* 0x004ff60000001810 */
[----:B------:R-:W-:Y:S11]  /*652a0*/  @!UPT UIADD3 URZ, URZ, URZ, URZ ;  /* 0x0000003f3f3ff290 */ /* 0x000ff6000fffe03f */
[----:B------:R-:W-:Y:S01]  /*652b0*/  @!UPT UIADD3 URZ, URZ, URZ, URZ ;  /* 0x0000003f3f3ff290 */ /* 0x000fe2000fffe03f */
[----:B------:R-:W-:Y:S01]  /*652c0*/  STL.64 [R1+0x14a0], R16 ;  /* 0x0014a01001007387 */ /* 0x000fe20000100a00 */
[----:B------:R0:W-:Y:S03]  /*652d0*/  STL.64 [R1+0x14a8], R18 ;  /* 0x0014a81201007387 */ /* 0x0001e60000100a00 */
[----:B0-----:R-:W2:Y:S01]  /*652e0*/  LDL.LU.64 R18, [R1+0x4380] ;  /* 0x0043800001127983 */ /* 0x001ea20000300a00 */
[----:B------:R-:W2:Y:S02]  /*652f0*/  LDL.LU.64 R16, [R1+0x4378] ;  /* 0x0043780001107983 */ /* 0x000ea40000300a00 */
[----:B------:R-:W-:Y:S02]  /*65300*/  STL.64 [R1+0x4338], R14 ;  /* 0x0043380e01007387 */ /* 0x000fe40000100a00 */
[----:B---3--:R0:W-:Y:S01]  /*65310*/  STL [R1+0x4330], R13 ;  /* 0x0043300d01007387 */ /* 0x0081e20000100800 */
[----:B------:R-:W3:Y:S04]  /*65320*/  LDL.LU R12, [R1+0x810] ;  /* 0x00081000010c7983 */ /* 0x000ee80000300800 */
[----:B0-----:R-:W3:Y:S01]  /*65330*/  LDL.LU R13, [R1+0x814] ;  /* 0x00081400010d7983 */ /* 0x001ee20000300800 */
[----:B----4-:R-:W-:-:S02]  /*65340*/  IMAD.MOV.U32 R14, RZ, RZ, R10 ;  /* 0x000000ffff0e7224 */ /* 0x010fc400078e000a */
[----:B------:R-:W2:Y:S02]  /*65350*/  LDL.LU R10, [R1+0x4374] ;  /* 0x00437400010a7983 */ /* 0x000ea40000300800 */
[----:B------:R-:W-:Y:S02]  /*65360*/  IMAD.MOV.U32 R15, RZ, RZ, R11 ;  /* 0x000000ffff0f7224 */ /* 0x000fe400078e000b */
[----:B------:R-:W2:Y:S03]  /*65370*/  LDL.LU R11, [R1+0x4370] ;  /* 0x00437000010b7983 */ /* 0x000ea60000300800 */
[----:B------:R-:W-:Y:S01]  /*65380*/  STL.64 [R1+0x4350], R14 ;  /* 0x0043500e01007387 */ /* 0x000fe20000100a00 */
[----:B---3--:R0:W-:Y:S01]  /*65390*/  STL.64 [R1+0x4348], R12 ;  /* 0x0043480c01007387 */ /* 0x0081e20000100a00 */
[----:B--2---:R-:W-:Y:S03]  /*653a0*/  HMMA.16816.F32 R4, R4, R10, R16 ;  /* 0x0000000a0404723c */ /* 0x004fe60000001810 */
[----:B0-----:R-:W2:Y:S01]  /*653b0*/  LDL.LU R12, [R1+0x820] ;  /* 0x00082000010c7983 */ /* 0x001ea20000300800 */
[----:B------:R-:W2:Y:S02]  /*653c0*/  LDL.LU R13, [R1+0x824] ;  /* 0x00082400010d7983 */ /* 0x000ea40000300800 */
[----:B------:R-:W2:Y:S02]  /*653d0*/  LDL.LU R14, [R1+0x828] ;  /* 0x00082800010e7983 */ /* 0x000ea40000300800 */
[----:B------:R-:W2:Y:S01]  /*653e0*/  LDL.LU R15, [R1+0x82c] ;  /* 0x00082c00010f7983 */ /* 0x000ea20000300800 */
[----:B------:R-:W3:Y:S01]  /*653f0*/  LDL.LU.64 R18, [R1+0x4368] ;  /* 0x0043680001127983 */ /* 0x000ee20000300a00 */
[----:B------:R-:W3:Y:S11]  /*65400*/  LDL.LU.64 R16, [R1+0x4360] ;  /* 0x0043600001107983 */ /* 0x000ef60000300a00 */
[----:B------:R-:W-:Y:S02]  /*65410*/  @!UPT UIADD3 URZ, URZ, URZ, URZ ;  /* 0x0000003f3f3ff290 */ /* 0x000fe4000fffe03f */
[----:B------:R0:W-:Y:S01]  /*65420*/  STL.64 [R1+0x8b0], R4 ;  /* 0x0008b00401007387 */ /* 0x0001e20000100a00 */
[----:B------:R1:W-:Y:S03]  /*65430*/  STL.64 [R1+0x8b8], R6 ;  /* 0x0008b80601007387 */ /* 0x0003e60000100a00 */
[----:B0-----:R-:W4:Y:S01]  /*65440*/  LDL.LU R4, [R1+0x800] ;  /* 0x0008000001047983 */ /* 0x001f220000300800 */
[----:B------:R-:W4:Y:S02]  /*65450*/  LDL.LU R5, [R1+0x804] ;  /* 0x0008040001057983 */ /* 0x000f240000300800 */
[----:B-1----:R-:W4:Y:S02]  /*65460*/  LDL.LU R6, [R1+0x808] ;  /* 0x0008080001067983 */ /* 0x002f240000300800 */
[----:B------:R-:W4:Y:S01]  /*65470*/  LDL.LU R7, [R1+0x80c] ;  /* 0x00080c0001077983 */ /* 0x000f220000300800 */
[----:B------:R-:W-:Y:S01]  /*65480*/  STL.64 [R1+0x4260], R10 ;  /* 0x0042600a01007387 */ /* 0x000fe20000100a00 */
        /* <DEDUP_REMOVED lines=8> */
[C---:B--2---:R-:W-:Y:S02]  /*65510*/  HMMA.16816.F32 R20, R16.reuse, R22, R12 ;  /* 0x000000161014723c */ /* 0x044fe4000000180c */
[----:B------:R-:W2:Y:S01]  /*65520*/  LDL.LU.64 R14, [R1+0x4350] ;  /* 0x00435000010e7983 */ /* 0x000ea20000300a00 */
[----:B------:R-:W2:Y:S11]  /*65530*/  LDL.LU.64 R12, [R1+0x4348] ;  /* 0x00434800010c7983 */ /* 0x000eb60000300a00 */
[----:B------:R-:W-:Y:S09]  /*65540*/  @!UPT UIADD3 URZ, URZ, URZ, URZ ;  /* 0x0000003f3f3ff290 */ /* 0x000ff2000fffe03f */
[----:B------:R-:W-:Y:S01]  /*65550*/  STL.64 [R1+0x1a60], R20 ;  /* 0x001a601401007387 */ /* 0x000fe20000100a00 */
[----:B------:R0:W-:Y:S03]  /*65560*/  STL.64 [R1+0x1a68], R22 ;  /* 0x001a681601007387 */ /* 0x0001e60000100a00 */
[----:B0-----:R-:W2:Y:S02]  /*65570*/  LDL.LU.64 R22, [R1+0x4340] ;  /* 0x0043400001167983 */ /* 0x001ea40000300a00 */
[C---:B--2---:R-:W-:Y:S01]  /*65580*/  HMMA.16816.F32 R12, R16.reuse, R22, R12 ;  /* 0x00000016100c723c */ /* 0x044fe2000000180c */
[----:B------:R-:W-:Y:S11]  /*65590*/  IMAD.MOV.U32 R3, RZ, RZ, R23 ;  /* 0x000000ffff037224 */ /* 0x000ff600078e0017 */
[----:B------:R-:W-:Y:S11]  /*655a0*/  @!UPT UIADD3 URZ, URZ, URZ, URZ ;  /* 0x0000003f3f3ff290 */ /* 0x000ff6000fffe03f */
[----:B------:R0:W-:Y:S01]  /*655b0*/  STL.64 [R1+0x1a50], R12 ;  /* 0x001a500c01007387 */ /* 0x0001e20000100a00 */
[----:B------:R1:W-:Y:S02]  /*655c0*/  STL.64 [R1+0x1a58], R14 ;  /* 0x001a580e01007387 */ /* 0x0003e40000100a00 */
[----:B0-----:R-:W-:Y:S01]  /*655d0*/  IMAD.MOV.U32 R12, RZ, RZ, R22 ;  /* 0x000000ffff0c7224 */ /* 0x001fe200078e0016 */
[----:B-1----:R-:W2:Y:S01]  /*655e0*/  LDL.LU.64 R14, [R1+0x4338] ;  /* 0x00433800010e7983 */ /* 0x002ea20000300a00 */
[----:B------:R-:W3:Y:S02]  /*655f0*/  LDL.LU R13, [R1+0x4330] ;  /* 0x00433000010d7983 */ /* 0x000ee40000300800 */
[----:B------:R-:W4:Y:S02]  /*65600*/  LDL.LU.64 R22, [R1+0x4328] ;  /* 0x0043280001167983 */ /* 0x000f240000300a00 */
[----:B------:R-:W-:Y:S02]  /*65610*/  IMAD.MOV.U32 R27, RZ, RZ, R8 ;  /* 0x000000ffff1b7224 */ /* 0x000fe400078e0008 */
[----:B------:R-:W-:Y:S01]  /*65620*/  IMAD.MOV.U32 R26, RZ, RZ, R9 ;  /* 0x000000ffff1a7224 */ /* 0x000fe200078e0009 */
[----:B----4-:R-:W-:Y:S01]  /*65630*/  HMMA.16816.F32 R4, R16, R22, R4 ;  /* 0x000000161004723c */ /* 0x010fe20000001804 */
[----:B--2---:R-:W-:Y:S01]  /*65640*/  STL.64 [R1+0x4270], R14 ;  /* 0x0042700e01007387 */ /* 0x004fe20000100a00 */
[----:B------:R-:W-:Y:S11]  /*65650*/  STL [R1+0x4268], R12 ;  /* 0x0042680c01007387 */ /* 0x000ff60000100800 */
[----:B------:R-:W-:Y:S10]  /*65660*/  @!UPT UIADD3 URZ, URZ, URZ, URZ ;  /* 0x0000003f3f3ff290 */ /* 0x000ff4000fffe03f */
[----:B------:R-:W-:Y:S01]  /*65670*/  STL.64 [R1+0x1a40], R4 ;  /* 0x001a400401007387 */ /* 0x000fe20000100a00 */
[----:B------:R-:W-:Y:S02]  /*65680*/  STL.64 [R1+0x1a48], R6 ;  /* 0x001a480601007387 */ /* 0x000fe40000100a00 */
[----:B------:R-:W2:Y:S02]  /*65690*/  LDL.LU R8, [R1+0xf60] ;  /* 0x000f600001087983 */ /* 0x000ea40000300800 */
[----:B------:R-:W2:Y:S01]  /*656a0*/  LDL.LU R9, [R1+0xf64] ;  /* 0x000f640001097983 */ /* 0x000ea20000300800 */
[----:B------:R-:W4:Y:S01]  /*656b0*/  LDL.LU R10, [R1+0xf68] ;  /* 0x000f6800010a7983 */ /* 0x000f220000300800 */
[----:B------:R-:W4:Y:S03]  /*656c0*/  LDL.LU R11, [R1+0xf6c] ;  /* 0x000f6c00010b7983 */ /* 0x000f260000300800 */
[----:B----4-:R0:W-:Y:S01]  /*656d0*/  STL.64 [R1+0x42b8], R10 ;  /* 0x0042b80a01007387 */ /* 0x0101e20000100a00 */
[----:B--2---:R-:W-:Y:S03]  /*656e0*/  STL.64 [R1+0x42b0], R8 ;  /* 0x0042b00801007387 */ /* 0x004fe60000100a00 */
[----:B0-----:R-:W2:Y:S04]  /*656f0*/  LDL.64 R10, [R1+0x48] ;  /* 0x00004800010a7983 */ /* 0x001ea80000100a00 */
[----:B--2---:R0:W-:Y:S01]  /*65700*/  STL.64 [R1+0x42d0], R10 ;  /* 0x0042d00a01007387 */ /* 0x0041e20000100a00 */
[----:B------:R-:W2:Y:S02]  /*65710*/  LDL.LU R20, [R1+0xf70] ;  /* 0x000f700001147983 */ /* 0x000ea40000300800 */
[----:B------:R-:W2:Y:S02]  /*65720*/  LDL.LU R21, [R1+0xf74] ;  /* 0x000f740001157983 */ /* 0x000ea40000300800 */
[----:B------:R-:W4:Y:S01]  /*65730*/  LDL.LU R22, [R1+0xf78] ;  /* 0x000f780001167983 */ /* 0x000f220000300800 */
[----:B------:R-:W4:Y:S04]  /*65740*/  LDL.LU R23, [R1+0xf7c] ;  /* 0x000f7c0001177983 */ /* 0x000f280000300800 */
[----:B0-----:R-:W2:Y:S04]  /*65750*/  LDL R10, [R1+0x58] ;  /* 0x00005800010a7983 */ /* 0x001ea80000100800 */
[----:B------:R-:W2:Y:S04]  /*65760*/  LDL R11, [R1+0x5c] ;  /* 0x00005c00010b7983 */ /* 0x000ea80000100800 */
[----:B--2---:R-:W-:Y:S01]  /*65770*/  STL.64 [R1+0x42e8], R10 ;  /* 0x0042e80a01007387 */ /* 0x004fe20000100a00 */
[----:B----4-:R-:W-:Y:S02]  /*65780*/  STL.64 [R1+0x42c8], R22 ;  /* 0x0042c81601007387 */ /* 0x010fe40000100a00 */
[----:B------:R0:W-:Y:S02]  /*65790*/  STL.64 [R1+0x42c0], R20 ;  /* 0x0042c01401007387 */ /* 0x0001e40000100a00 */
[----:B0-----:R-:W2:Y:S01]  /*657a0*/  LDL.LU R20, [R1+0xf80] ;  /* 0x000f800001147983 */ /* 0x001ea20000300800 */
[----:B------:R-:W2:Y:S02]  /*657b0*/  LDL.LU R21, [R1+0xf84] ;  /* 0x000f840001157983 */ /* 0x000ea40000300800 */
[----:B------:R-:W4:Y:S02]  /*657c0*/  LDL.LU R22, [R1+0xf88] ;  /* 0x000f880001167983 */ /* 0x000f240000300800 */
[----:B------:R-:W4:Y:S01]  /*657d0*/  LDL.LU R23, [R1+0xf8c] ;  /* 0x000f8c0001177983 */ /* 0x000f220000300800 */
[----:B------:R-:W2:Y:S01]  /*657e0*/  LDL R10, [R1+0x68] ;  /* 0x00006800010a7983 */ /* 0x000ea20000100800 */
[----:B---3--:R-:W-:-:S02]  /*657f0*/  IMAD.MOV.U32 R11, RZ, RZ, R13 ;  /* 0x000000ffff0b7224 */ /* 0x008fc400078e000d */
[----:B------:R-:W3:Y:S03]  /*65800*/  LDL.LU R13, [R1+0x4324] ;  /* 0x00432400010d7983 */ /* 0x000ee60000300800 */
[----:B--2---:R0:W-:Y:S01]  /*65810*/  STL.64 [R1+0x4300], R10 ;  /* 0x0043000a01007387 */ /* 0x0041e20000100a00 */
[----:B------:R-:W2:Y:S02]  /*65820*/  LDL R6, [R1+0x78] ;  /* 0x0000780001067983 */ /* 0x000ea40000100800 */
[----:B------:R-:W2:Y:S02]  /*65830*/  LDL R7, [R1+0x7c] ;  /* 0x00007c0001077983 */ /* 0x000ea40000100800 */
[----:B--2---:R1:W-:Y:S01]  /*65840*/  STL.64 [R1+0x4308], R6 ;  /* 0x0043080601007387 */ /* 0x0043e20000100a00 */
[----:B------:R-:W2:Y:S02]  /*65850*/  LDL.LU R8, [R1+0x7e0] ;  /* 0x0007e00001087983 */ /* 0x000ea40000300800 */
[----:B------:R-:W2:Y:S02]  /*65860*/  LDL.LU R9, [R1+0x7e4] ;  /* 0x0007e40001097983 */ /* 0x000ea40000300800 */
[----:B0-----:R-:W2:Y:S01]  /*65870*/  LDL.LU R10, [R1+0x7e8] ;  /* 0x0007e800010a7983 */ /* 0x001ea20000300800 */
[----:B------:R-:W2:Y:S04]  /*65880*/  LDL.LU R11, [R1+0x7ec] ;  /* 0x0007ec00010b7983 */ /* 0x000ea80000300800 */
[----:B--2---:R-:W-:Y:S01]  /*65890*/  STL.64 [R1+0x4318], R10 ;  /* 0x0043180a01007387 */ /* 0x004fe20000100a00 */
[----:B------:R0:W-:Y:S02]  /*658a0*/  STL.64 [R1+0x4310], R8 ;  /* 0x0043100801007387 */ /* 0x0001e40000100a00 */
[----:B-1----:R-:W2:Y:S01]  /*658b0*/  LDL R6, [R1+0x88] ;  /* 0x0000880001067983 */ /* 0x002ea20000100800 */
        /* <DEDUP_REMOVED lines=9> */
[----:B------:R-:W2:Y:S02]  /*65950*/  LDL.LU R23, [R1+0xf9c] ;  /* 0x000f9c0001177983 */ /* 0x000ea40000300800 */
[----:B---3--:R-:W-:Y:S01]  /*65960*/  IMAD.MOV.U32 R7, RZ, RZ, R13 ;  /* 0x000000ffff077224 */ /* 0x008fe200078e000d */
[----:B--2---:R-:W-:Y:S01]  /*65970*/  STL.64 [R1+0x42f8], R22 ;  /* 0x0042f81601007387 */ /* 0x004fe20000100a00 */
[----:B----4-:R0:W-:Y:S03]  /*65980*/  STL.64 [R1+0x42f0], R20 ;  /* 0x0042f01401007387 */ /* 0x0101e60000100a00 */
        /* <DEDUP_REMOVED lines=8> */
[----:B------:R-:W4:Y:S01]  /*65a10*/  LDL.LU R15, [R1+0xf3c] ;  /* 0x000f3c00010f7983 */ /* 0x000f220000300800 */
[----:B0-----:R-:W-:-:S03]  /*65a20*/  IMAD.MOV.U32 R26, RZ, RZ, R28 ;  /* 0x000000ffff1a7224 */ /* 0x001fc600078e001c */
[----:B------:R-:W2:Y:S04]  /*65a30*/  LDL.LU R28, [R1+0x4320] ;  /* 0x00432000011c7983 */ /* 0x000ea80000300800 */
        /* <DEDUP_REMOVED lines=11> */
[----:B------:R-:W3:Y:S02]  /*65af0*/  LDL.LU R14, [R1+0xf58] ;  /* 0x000f5800010e7983 */ /* 0x000ee40000300800 */
[----:B------:R-:W3:Y:S01]  /*65b00*/  LDL.LU R15, [R1+0xf5c] ;  /* 0x000f5c00010f7983 */ /* 0x000ee20000300800 */
[----:B------:R-:W4:Y:S01]  /*65b10*/  LDL.LU.64 R10, [R1+0x4318] ;  /* 0x00431800010a7983 */ /* 0x000f220000300a00 */
[----:B------:R-:W4:Y:S11]  /*65b20*/  LDL.LU.64 R8, [R1+0x4310] ;  /* 0x0043100001087983 */ /* 0x000f360000300a00 */
[----:B------:R-:W-:Y:S02]  /*65b30*/  STL.64 [R1+0x1670], R4 ;  /* 0x0016700401007387 */ /* 0x000fe40000100a00 */
[----:B------:R0:W-:Y:S02]  /*65b40*/  STL.64 [R1+0x1678], R6 ;  /* 0x0016780601007387 */ /* 0x0001e40000100a00 */
[----:B0-----:R-:W4:Y:S02]  /*65b50*/  LDL.LU.64 R6, [R1+0x4308] ;  /* 0x0043080001067983 */ /* 0x001f240000300a00 */
[C---:B----4-:R-:W-:Y:S02]  /*65b60*/  HMMA.16816.F32 R4, R16.reuse, R6, R8 ;  /* 0x000000061004723c */ /* 0x050fe40000001808 */
[----:B------:R-:W4:Y:S11]  /*65b70*/  LDL.LU.64 R10, [R1+0x4300] ;  /* 0x00430000010a7983 */ /* 0x000f360000300a00 */
[----:B------:R-:W-:Y:S10]  /*65b80*/  @!UPT UIADD3 URZ, URZ, URZ, URZ ;  /* 0x0000003f3f3ff290 */ /* 0x000ff4000fffe03f */
[----:B------:R-:W-:Y:S01]  /*65b90*/  STL.64 [R1+0x1640], R4 ;  /* 0x0016400401007387 */ /* 0x000fe20000100a00 */
[----:B------:R-:W-:Y:S02]  /*65ba0*/  STL.64 [R1+0x1648], R6 ;  /* 0x0016480601007387 */ /* 0x000fe40000100a00 */
[----:B--2---:R-:W0:Y:S02]  /*65bb0*/  LDSM.16.MT88.4 R4, [R28+0xc180] ;  /* 0x00c180001c04783b */ /* 0x004e240000004200 */
[----:B0-----:R-:W-:Y:S02]  /*65bc0*/  STL.64 [R1+0x4160], R6 ;  /* 0x0041600601007387 */ /* 0x001fe40000100a00 */
[----:B------:R-:W-:Y:S01]  /*65bd0*/  STL.64 [R1+0x4158], R4 ;  /* 0x0041580401007387 */ /* 0x000fe20000100a00 */
[C---:B----4-:R-:W-:Y:S01]  /*65be0*/  HMMA.16816.F32 R8, R16.reuse, R10, R20 ;  /* 0x0000000a1008723c */ /* 0x050fe20000001814 */
        /* <DEDUP_REMOVED lines=24> */
[----:B------:R-:W4:Y:S01]  /*65d70*/  LDL.LU.64 R10, [R1+0x42b8] ;  /* 0x0042b800010a7983 */ /* 0x000f220000300a00 */
[----:B------:R-:W4:Y:S01]  /*65d80*/  LDL.LU.64 R8, [R1+0x42b0] ;  /* 0x0042b00001087983 */ /* 0x000f220000300a00 */
[C---:B--2---:R-:W-:Y:S02]  /*65d90*/  HMMA.16816.F32 R4, R16.reuse, R6, R20 ;  /* 0x000000061004723c */ /* 0x044fe40000001814 */
[----:B------:R-:W4:Y:S11]  /*65da0*/  LDL.LU.64 R22, [R1+0x42a8] ;  /* 0x0042a80001167983 */ /* 0x000f360000300a00 */
[----:B------:R-:W-:Y:S10]  /*65db0*/  @!UPT UIADD3 URZ, URZ, URZ, URZ ;  /* 0x0000003f3f3ff290 */ /* 0x000ff4000fffe03f */
[----:B------:R-:W-:Y:S01]  /*65dc0*/  STL.64 [R1+0x1410], R4 ;  /* 0x0014100401007387 */ /* 0x000fe20000100a00 */
[----:B------:R4:W-:Y:S02]  /*65dd0*/  STL.64 [R1+0x1418], R6 ;  /* 0x0014180601007387 */ /* 0x0009e40000100a00 */
[----:B----4-:R-:W-:Y:S01]  /*65de0*/  HMMA.16816.F32 R4, R16, R22, R8 ;  /* 0x000000161004723c */ /* 0x010fe20000001808 */
[----:B------:R-:W2:Y:S11]  /*65df0*/  LDL.LU R8, [R1+0xf20] ;  /* 0x000f200001087983 */ /* 0x000eb60000300800 */
[----:B------:R-:W-:Y:S11]  /*65e00*/  @!UPT UIADD3 URZ, URZ, URZ, URZ ;  /* 0x0000003f3f3ff290 */ /* 0x000ff6000fffe03f */
[----:B------:R0:W-:Y:S01]  /*65e10*/  STL.64 [R1+0x1400], R4 ;  /* 0x0014000401007387 */ /* 0x0001e20000100a00 */
[----:B------:R1:W-:Y:S02]  /*65e20*/  STL.64 [R1+0x1408], R6 ;  /* 0x0014080601007387 */ /* 0x0003e40000100a00 */
[----:B------:R-:W2:Y:S02]  /*65e30*/  LDL.LU R9, [R1+0xf24] ;  /* 0x000f240001097983 */ /* 0x000ea40000300800 */
[----:B------:R-:W2:Y:S01]  /*65e40*/  LDL.LU R10, [R1+0xf28] ;  /* 0x000f2800010a7983 */ /* 0x000ea20000300800 */
[----:B------:R-:W2:Y:S04]  /*65e50*/  LDL.LU R11, [R1+0xf2c] ;  /* 0x000f2c00010b7983 */ /* 0x000ea80000300800 */
[----:B0-----:R-:W4:Y:S01]  /*65e60*/  LDL.LU R4, [R1+0x740] ;  /* 0x0007400001047983 */ /* 0x001f220000300800 */
[----:B------:R-:W4:Y:S02]  /*65e70*/  LDL.LU R5, [R1+0x744] ;  /* 0x0007440001057983 */ /* 0x000f240000300800 */
[----:B-1----:R-:W2:Y:S02]  /*65e80*/  LDL.LU R6, [R1+0x748] ;  /* 0x0007480001067983 */ /* 0x002ea40000300800 */
[----:B------:R-:W2:Y:S02]  /*65e90*/  LDL.LU R7, [R1+0x74c] ;  /* 0x00074c0001077983 */ /* 0x000ea40000300800 */
[----:B------:R-:W-:Y:S01]  /*65ea0*/  IMAD.MOV.U32 R27, RZ, RZ, R29 ;  /* 0x000000ffff1b7224 */ /* 0x000fe200078e001d */
[----:B------:R-:W3:Y:S01]  /*65eb0*/  LDL.LU R20, [R1+0x7d0] ;  /* 0x0007d00001147983 */ /* 0x000ee20000300800 */
[----:B------:R-:W3:Y:S02]  /*65ec0*/  LDL.LU R21, [R1+0x7d4] ;  /* 0x0007d40001157983 */ /* 0x000ee40000300800 */
[----:B------:R-:W3:Y:S02]  /*65ed0*/  LDL.LU R22, [R1+0x7d8] ;  /* 0x0007d80001167983 */ /* 0x000ee40000300800 */
[----:B------:R-:W3:Y:S01]  /*65ee0*/  LDL.LU R23, [R1+0x7dc] ;  /* 0x0007dc0001177983 */ /* 0x000ee20000300800 */
[----:B--2---:R0:W-:Y:S02]  /*65ef0*/  STL.64 [R1+0x4240], R6 ;  /* 0x0042400601007387 */ /* 0x0041e40000100a00 */
[----:B0-----:R-:W-:-:S02]  /*65f00*/  IMAD.MOV.U32 R6, RZ, RZ, R25 ;  /* 0x000000ffff067224 */ /* 0x001fc400078e0019 */
[----:B------:R-:W-:Y:S02]  /*65f10*/  IMAD.MOV.U32 R7, RZ, RZ, R24 ;  /* 0x000000ffff077224 */ /* 0x000fe400078e0018 */
[C---:B---3--:R-:W-:Y:S01]  /*65f20*/  HMMA.16816.F32 R24, R16.reuse, R26, R12 ;  /* 0x0000001a1018723c */ /* 0x048fe2000000180c */
[----:B----4-:R-:W-:Y:S01]  /*65f30*/  STL.64 [R1+0x4238], R4 ;  /* 0x0042380401007387 */ /* 0x010fe20000100a00 */
[----:B------:R-:W2:Y:S02]  /*65f40*/  LDL.LU.64 R14, [R1+0x42a0] ;  /* 0x0042a000010e7983 */ /* 0x000ea40000300a00 */
[----:B------:R-:W2:Y:S11]  /*65f50*/  LDL.LU.64 R12, [R1+0x4298] ;  /* 0x00429800010c7983 */ /* 0x000eb60000300a00 */
[----:B------:R-:W-:Y:S08]  /*65f60*/  @!UPT UIADD3 URZ, URZ, URZ, URZ ;  /* 0x0000003f3f3ff290 */ /* 0x000ff0000fffe03f */
        /* <DEDUP_REMOVED lines=18> */
[----:B0-----:R-:W4:Y:S04]  /*66090*/  LDL.64 R26, [R1+0x88] ;  /* 0x00008800011a7983 */ /* 0x001f280000100a00 */
[----:B----4-:R0:W-:Y:S01]  /*660a0*/  STL.64 [R1+0x4210], R26 ;  /* 0x0042101a01007387 */ /* 0x0101e20000100a00 */
[----:B------:R-:W4:Y:S02]  /*660b0*/  LDL.LU R24, [R1+0x720] ;  /* 0x0007200001187983 */ /* 0x000f240000300800 */
[----:B------:R-:W4:Y:S01]  /*660c0*/  LDL.LU R25, [R1+0x724] ;  /* 0x0007240001197983 */ /* 0x000f220000300800 */
[----:B0-----:R-:W3:Y:S01]  /*660d0*/  LDL.LU R26, [R1+0x728] ;  /* 0x00072800011a7983 */ /* 0x001ee20000300800 */
[----:B------:R-:W3:Y:S01]  /*660e0*/  LDL.LU R27, [R1+0x72c] ;  /* 0x00072c00011b7983 */ /* 0x000ee20000300800 */
[----:B--2---:R-:W-:Y:S02]  /*660f0*/  HMMA.16816.F32 R8, R16, R14, R8 ;  /* 0x0000000e1008723c */ /* 0x004fe40000001808 */
[----:B---3--:R0:W-:Y:S01]  /*66100*/  STL.64 [R1+0x4220], R26 ;  /* 0x0042201a01007387 */ /* 0x0081e20000100a00 */
[----:B----4-:R-:W-:Y:S02]  /*66110*/  STL.64 [R1+0x4218], R24 ;  /* 0x0042181801007387 */ /* 0x010fe40000100a00 */
        /* <DEDUP_REMOVED lines=9> */
[----:B------:R-:W-:Y:S02]  /*661b0*/  STL.64 [R1+0x13c0], R8 ;  /* 0x0013c00801007387 */ /* 0x000fe40000100a00 */
[----:B------:R0:W-:Y:S02]  /*661c0*/  STL.64 [R1+0x13c8], R10 ;  /* 0x0013c80a01007387 */ /* 0x0001e40000100a00 */
[----:B0-----:R-:W3:Y:S01]  /*661d0*/  LDL.LU.64 R10, [R1+0x4260] ;  /* 0x00426000010a7983 */ /* 0x001ee20000300a00 */
[----:B------:R0:W-:Y:S02]  /*661e0*/  STL.64 [R1+0x4228], R14 ;  /* 0x0042280e01007387 */ /* 0x0001e40000100a00 */
[----:B------:R-:W4:Y:S02]  /*661f0*/  LDL.LU R12, [R1+0x730] ;  /* 0x00073000010c7983 */ /* 0x000f240000300800 */
[----:B------:R-:W4:Y:S01]  /*66200*/  LDL.LU R13, [R1+0x734] ;  /* 0x00073400010d7983 */ /* 0x000f220000300800 */
[----:B0-----:R-:W4:Y:S01]  /*66210*/  LDL.LU R14, [R1+0x738] ;  /* 0x00073800010e7983 */ /* 0x001f220000300800 */
[----:B------:R-:W4:Y:S01]  /*66220*/  LDL.LU R15, [R1+0x73c] ;  /* 0x00073c00010f7983 */ /* 0x000f220000300800 */
[----:B---3--:R-:W-:Y:S02]  /*66230*/  HMMA.16816.F32 R16, R16, R10, R20 ;  /* 0x0000000a1010723c */ /* 0x008fe40000001814 */
[----:B------:R-:W2:Y:S01]  /*66240*/  LDL.LU.64 R22, [R1+0x4258] ;  /* 0x0042580001167983 */ /* 0x000ea20000300a00 */
[----:B------:R-:W2:Y:S11]  /*66250*/  LDL.LU.64 R20, [R1+0x4250] ;  /* 0x0042500001147983 */ /* 0x000eb60000300a00 */
[----:B------:R-:W-:Y:S09]  /*66260*/  @!UPT UIADD3 URZ, URZ, URZ, URZ ;  /* 0x0000003f3f3ff290 */ /* 0x000ff2000fffe03f */
[----:B------:R0:W-:Y:S01]  /*66270*/  STL.64 [R1+0x7d0], R16 ;  /* 0x0007d01001007387 */ /* 0x0001e20000100a00 */
[----:B------:R1:W-:Y:S03]  /*66280*/  STL.64 [R1+0x7d8], R18 ;  /* 0x0007d81201007387 */ /* 0x0003e60000100a00 */
[----:B0-----:R-:W3:Y:S01]  /*66290*/  LDL.LU R16, [R1+0x710] ;  /* 0x0007100001107983 */ /* 0x001ee20000300800 */
[----:B------:R-:W3:Y:S02]  /*662a0*/  LDL.LU R17, [R1+0x714] ;  /* 0x0007140001117983 */ /* 0x000ee40000300800 */
[----:B-1----:R-:W3:Y:S02]  /*662b0*/  LDL.LU R18, [R1+0x718] ;  /* 0x0007180001127983 */ /* 0x002ee40000300800 */
[----:B------:R-:W3:Y:S01]  /*662c0*/  LDL.LU R19, [R1+0x71c] ;  /* 0x00071c0001137983 */ /* 0x000ee20000300800 */
[----:B------:R0:W-:Y:S04]  /*662d0*/  STL.64 [R1+0x4198], R10 ;  /* 0x0041980a01007387 */ /* 0x0001e80000100a00 */
[----:B0-----:R-:W3:Y:S01]  /*662e0*/  LDL.64 R10, [R1+0x98] ;  /* 0x00009800010a7983 */ /* 0x001ee20000100a00 */
        /* <DEDUP_REMOVED lines=11> */
[----:B------:R-:W-:Y:S02]  /*663a0*/  STL.64 [R1+0x19e8], R6 ;  /* 0x0019e80601007387 */ /* 0x000fe40000100a00 */
[----:B0-----:R-:W-:Y:S02]  /*663b0*/  IMAD.MOV.U32 R5, RZ, RZ, R26 ;  /* 0x000000ffff057224 */ /* 0x001fe400078e001a */
[----:B------:R-:W-:Y:S02]  /*663c0*/  IMAD.MOV.U32 R4, RZ, RZ, R27 ;  /* 0x000000ffff047224 */ /* 0x000fe400078e001b */
[----:B------:R-:W4:Y:S02]  /*663d0*/  LDL.LU.64 R26, [R1+0x4230] ;  /* 0x00423000011a7983 */ /* 0x000f240000300a00 */
[C---:B----4-:R-:W-:Y:S02]  /*663e0*/  HMMA.16816.F32 R24, R20.reuse, R26, R12 ;  /* 0x0000001a1418723c */ /* 0x050fe4000000180c */
        /* <DEDUP_REMOVED lines=14> */
[----:B--2---:R-:W-:Y:S03]  /*664d0*/  STL.64 [R1+0x4180], R14 ;  /* 0x0041800e01007387 */ /* 0x004fe60000100a00 */
[----:B------:R-:W-:Y:S01]  /*664e0*/  STL.64 [R1+0x4178], R12 ;  /* 0x0041780c01007387 */ /* 0x000fe20000100a00 */
[----:B---3--:R-:W-:Y:S11]  /*664f0*/  HMMA.16816.F32 R8, R20, R26, R16 ;  /* 0x0000001a1408723c */ /* 0x008ff60000001810 */
[----:B------:R-:W-:Y:S11]  /*66500*/  @!UPT UIADD3 URZ, URZ, URZ, URZ ;  /* 0x0000003f3f3ff290 */ /* 0x000ff6000fffe03f */
[----:B------:R-:W-:Y:S01]  /*66510*/  @!UPT UIADD3 URZ, URZ, URZ, URZ ;  /* 0x0000003f3f3ff290 */ /* 0x000fe2000fffe03f */
[----:B------:R0:W-:Y:S01]  /*66520*/  STL.64 [R1+0x15f0], R8 ;  /* 0x0015f00801007387 */ /* 0x0001e20000100a00 */
[----:B------:R1:W-:Y:S03]  /*66530*/  STL.64 [R1+0x15f8], R10 ;  /* 0x0015f80a01007387 */ /* 0x0003e60000100a00 */
[----:B0-----:R-:W2:Y:S01]  /*66540*/  LDL.LU R8, [R1+0xe30] ;  /* 0x000e300001087983 */ /* 0x001ea20000300800 */
[----:B------:R-:W2:Y:S02]  /*66550*/  LDL.LU R9, [R1+0xe34] ;  /* 0x000e340001097983 */ /* 0x000ea40000300800 */
[----:B-1----:R-:W3:Y:S02]  /*66560*/  LDL.LU R10, [R1+0xe38] ;  /* 0x000e3800010a7983 */ /* 0x002ee40000300800 */
[----:B------:R-:W3:Y:S01]  /*66570*/  LDL.LU R11, [R1+0xe3c] ;  /* 0x000e3c00010b7983 */ /* 0x000ee20000300800 */
[----:B------:R-:W4:Y:S04]  /*66580*/  LDL.64 R18, [R1+0x78] ;  /* 0x0000780001127983 */ /* 0x000f280000100a00 */
[----:B---3--:R0:W-:Y:S01]  /*66590*/  STL.64 [R1+0x41a8], R10 ;  /* 0x0041a80a01007387 */ /* 0x0081e20000100a00 */
[----:B--2---:R-:W-:Y:S03]  /*665a0*/  STL.64 [R1+0x41a0], R8 ;  /* 0x0041a00801007387 */ /* 0x004fe60000100a00 */
[----:B0-----:R-:W2:Y:S01]  /*665b0*/  LDL.64 R10, [R1+0x28] ;  /* 0x00002800010a7983 */ /* 0x001ea20000100a00 */
[----:B------:R-:W-:-:S02]  /*665c0*/  IMAD.MOV.U32 R7, RZ, RZ, R26 ;  /* 0x000000ffff077224 */ /* 0x000fc400078e001a */
[----:B------:R-:W-:Y:S01]  /*665d0*/  IMAD.MOV.U32 R6, RZ, RZ, R27 ;  /* 0x000000ffff067224 */ /* 0x000fe200078e001b */
[----:B--2---:R0:W-:Y:S04]  /*665e0*/  STL.64 [R1+0x41b8], R10 ;  /* 0x0041b80a01007387 */ /* 0x0041e80000100a00 */
[----:B0-----:R-:W2:Y:S04]  /*665f0*/  LDL.64 R10, [R1+0x38] ;  /* 0x00003800010a7983 */ /* 0x001ea80000100a00 */
[----:B--2---:R-:W-:Y:S01]  /*66600*/  STL.64 [R1+0x41d0], R10 ;  /* 0x0041d00a01007387 */ /* 0x004fe20000100a00 */
[----:B------:R0:W-:Y:S02]  /*66610*/  STL.64 [R1+0x4190], R6 ;  /* 0x0041900601007387 */ /* 0x0001e40000100a00 */
[----:B------:R1:W-:Y:S01]  /*66620*/  STL.64 [R1+0x4188], R4 ;  /* 0x0041880401007387 */ /* 0x0003e20000100a00 */
[----:B0-----:R-:W2:Y:S04]  /*66630*/  LDL.64 R6, [R1+0x18] ;  /* 0x0000180001067983 */ /* 0x001ea80000100a00 */
[----:B--2---:R0:W-:Y:S01]  /*66640*/  STL.64 [R1+0x41b0], R6 ;  /* 0x0041b00601007387 */ /* 0x0041e20000100a00 */
[----:B-1----:R-:W2:Y:S02]  /*66650*/  LDL.LU R4, [R1+0xe40] ;  /* 0x000e400001047983 */ /* 0x002ea40000300800 */
[----:B------:R-:W2:Y:S01]  /*66660*/  LDL.LU R5, [R1+0xe44] ;  /* 0x000e440001057983 */ /* 0x000ea20000300800 */
[----:B0-----:R-:W3:Y:S01]  /*66670*/  LDL.LU R6, [R1+0xe48] ;  /* 0x000e480001067983 */ /* 0x001ee20000300800 */
[----:B------:R-:W3:Y:S02]  /*66680*/  LDL.LU R7, [R1+0xe4c] ;  /* 0x000e4c0001077983 */ /* 0x000ee40000300800 */
[----:B------:R-:W2:Y:S02]  /*66690*/  LDL.LU R24, [R1+0xe80] ;  /* 0x000e800001187983 */ /* 0x000ea40000300800 */
[----:B------:R-:W2:Y:S01]  /*666a0*/  LDL.LU R25, [R1+0xe84] ;  /* 0x000e840001197983 */ /* 0x000ea20000300800 */
[----:B------:R-:W2:Y:S01]  /*666b0*/  LDL.LU R26, [R1+0xe88] ;  /* 0x000e8800011a7983 */ /* 0x000ea20000300800 */
[----:B------:R-:W2:Y:S02]  /*666c0*/  LDL.LU R27, [R1+0xe8c] ;  /* 0x000e8c00011b7983 */ /* 0x000ea40000300800 */
[----:B------:R-:W-:-:S02]  /*666d0*/  IMAD.MOV.U32 R10, RZ, RZ, R2 ;  /* 0x000000ffff0a7224 */ /* 0x000fc400078e0002 */
[----:B------:R-:W-:Y:S01]  /*666e0*/  IMAD.MOV.U32 R11, RZ, RZ, R0 ;  /* 0x000000ffff0b7224 */ /* 0x000fe200078e0000 */
[----:B--2---:R-:W-:Y:S01]  /*666f0*/  STL.64 [R1+0x4208], R26 ;  /* 0x0042081a01007387 */ /* 0x004fe20000100a00 */
[----:B------:R0:W-:Y:S03]  /*66700*/  STL.64 [R1+0x4200], R24 ;  /* 0x0042001801007387 */ /* 0x0001e60000100a00 */
[----:B0-----:R-:W4:Y:S01]  /*66710*/  LDL.LU R24, [R1+0x700] ;  /* 0x0007000001187983 */ /* 0x001f220000300800 */
[----:B------:R-:W4:Y:S02]  /*66720*/  LDL.LU R25, [R1+0x704] ;  /* 0x0007040001197983 */ /* 0x000f240000300800 */
[----:B------:R-:W4:Y:S02]  /*66730*/  LDL.LU R26, [R1+0x708] ;  /* 0x00070800011a7983 */ /* 0x000f240000300800 */
[----:B------:R-:W4:Y:S01]  /*66740*/  LDL.LU R27, [R1+0x70c] ;  /* 0x00070c00011b7983 */ /* 0x000f220000300800 */
[----:B------:R0:W-:Y:S04]  /*66750*/  STL.64 [R1+0x41e8], R10 ;  /* 0x0041e80a01007387 */ /* 0x0001e80000100a00 */
[----:B0-----:R-:W2:Y:S04]  /*66760*/  LDL.64 R10, [R1+0x58] ;  /* 0x00005800010a7983 */ /* 0x001ea80000100a00 */
[----:B--2---:R0:W-:Y:S04]  /*66770*/  STL.64 [R1+0x41f0], R10 ;  /* 0x0041f00a01007387 */ /* 0x0041e80000100a00 */
[----:B0-----:R-:W2:Y:S01]  /*66780*/  LDL.64 R10, [R1+0x68] ;  /* 0x00006800010a7983 */ /* 0x001ea20000100a00 */
[----:B---3--:R-:W-:Y:S02]  /*66790*/  STL.64 [R1+0x41c8], R6 ;  /* 0x0041c80601007387 */ /* 0x008fe40000100a00 */
[----:B------:R0:W-:Y:S02]  /*667a0*/  STL.64 [R1+0x41c0], R4 ;  /* 0x0041c00401007387 */ /* 0x0001e40000100a00 */
[----:B0-----:R-:W3:Y:S01]  /*667b0*/  LDL.LU R4, [R1+0xe50] ;  /* 0x000e500001047983 */ /* 0x001ee20000300800 */
[----:B------:R-:W3:Y:S02]  /*667c0*/  LDL.LU R5, [R1+0xe54] ;  /* 0x000e540001057983 */ /* 0x000ee40000300800 */
[----:B------:R-:W2:Y:S02]  /*667d0*/  LDL.LU R6, [R1+0xe58] ;  /* 0x000e580001067983 */ /* 0x000ea40000300800 */
[----:B------:R-:W2:Y:S01]  /*667e0*/  LDL.LU R7, [R1+0xe5c] ;  /* 0x000e5c0001077983 */ /* 0x000ea20000300800 */
[----:B----4-:R-:W-:Y:S01]  /*667f0*/  HMMA.16816.F32 R24, R20, R18, R24 ;  /* 0x000000121418723c */ /* 0x010fe20000001818 */
[----:B------:R-:W-:-:S02]  /*66800*/  IMAD.MOV.U32 R2, RZ, RZ, R18 ;  /* 0x000000ffff027224 */ /* 0x000fc400078e0012 */
[----:B------:R-:W-:Y:S02]  /*66810*/  IMAD.MOV.U32 R0, RZ, RZ, R19 ;  /* 0x000000ffff007224 */ /* 0x000fe400078e0013 */
[----:B------:R-:W0:Y:S04]  /*66820*/  LDSM.16.MT88.4 R16, [R28+0xc200] ;  /* 0x00c200001c10783b */ /* 0x000e280000004200 */
[----:B--2---:R-:W-:Y:S01]  /*66830*/  STL.64 [R1+0x41e0], R6 ;  /* 0x0041e00601007387 */ /* 0x004fe20000100a00 */
[----:B---3--:R1:W-:Y:S03]  /*66840*/  STL.64 [R1+0x41d8], R4 ;  /* 0x0041d80401007387 */ /* 0x0083e60000100a00 */
[----:B-1----:R-:W2:Y:S01]  /*66850*/  LDL.LU R4, [R1+0xe60] ;  /* 0x000e600001047983 */ /* 0x002ea20000300800 */
        /* <DEDUP_REMOVED lines=9> */
[----:B-1----:R-:W4:Y:S01]  /*668f0*/  LDL.LU.64 R26, [R1+0x4208] ;  /* 0x00420800011a7983 */ /* 0x002f220000300a00 */
[----:B------:R-:W4:Y:S02]  /*66900*/  LDL.LU.64 R24, [R1+0x4200] ;  /* 0x0042000001187983 */ /* 0x000f240000300a00 */
[----:B------:R-:W-:Y:S02]  /*66910*/  STL [R1+0x40e0], R28 ;  /* 0x0040e01c01007387 */ /* 0x000fe40000100800 */
[----:B0-----:R-:W-:Y:S01]  /*66920*/  STL.64 [R1+0x4040], R18 ;  /* 0x0040401201007387 */ /* 0x001fe20000100a00 */
        /* <DEDUP_REMOVED lines=13> */
[----:B------:R-:W2:Y:S03]  /*66a00*/  LDL.LU.64 R10, [R1+0x41f0] ;  /* 0x0041f000010a7983 */ /* 0x000ea60000300a00 */
[----:B------:R-:W-:Y:S01]  /*66a10*/  STL [R1+0x40e8], R24 ;  /* 0x0040e81801007387 */ /* 0x000fe20000100800 */
[----:B------:R-:W-:Y:S01]  /*66a20*/  STL [R1+0x40e4], R25 ;  /* 0x0040e41901007387 */ /* 0x000fe20000100800 */
[C---:B--2---:R-:W-:Y:S11]  /*66a30*/  HMMA.16816.F32 R16, R20.reuse, R10, R16 ;  /* 0x0000000a1410723c */ /* 0x044ff60000001810 */
[----:B------:R-:W-:Y:S11]  /*66a40*/  @!UPT UIADD3 URZ, URZ, URZ, URZ ;  /* 0x0000003f3f3ff290 */ /* 0x000ff6000fffe03f */
[----:B------:R-:W-:Y:S01]  /*66a50*/  @!UPT UIADD3 URZ, URZ, URZ, URZ ;  /* 0x0000003f3f3ff290 */ /* 0x000fe2000fffe03f */
[----:B------:R-:W-:Y:S01]  /*66a60*/  STL.64 [R1+0x15d0], R16 ;  /* 0x0015d01001007387 */ /* 0x000fe20000100a00 */
[----:B------:R0:W-:Y:S02]  /*66a70*/  STL.64 [R1+0x15d8], R18 ;  /* 0x0015d81201007387 */ /* 0x0001e40000100a00 */
[----:B0-----:R-:W-:Y:S02]  /*66a80*/  IMAD.MOV.U32 R18, RZ, RZ, R10 ;  /* 0x000000ffff127224 */ /* 0x001fe400078e000a */
[----:B------:R-:W-:Y:S02]  /*66a90*/  IMAD.MOV.U32 R19, RZ, RZ, R11 ;  /* 0x000000ffff137224 */ /* 0x000fe400078e000b */
[----:B------:R-:W2:Y:S03]  /*66aa0*/  LDL.LU.64 R10, [R1+0x41e8] ;  /* 0x0041e800010a7983 */ /* 0x000ea60000300a00 */
[----:B------:R0:W-:Y:S02]  /*66ab0*/  STL.64 [R1+0x4120], R18 ;  /* 0x0041201201007387 */ /* 0x0001e40000100a00 */
[----:B------:R-:W4:Y:S02]  /*66ac0*/  LDL.LU R16, [R1+0xe10] ;  /* 0x000e100001107983 */ /* 0x000f240000300800 */
[----:B------:R-:W4:Y:S01]  /*66ad0*/  LDL.LU R17, [R1+0xe14] ;  /* 0x000e140001117983 */ /* 0x000f220000300800 */
[----:B0-----:R-:W4:Y:S01]  /*66ae0*/  LDL.LU R18, [R1+0xe18] ;  /* 0x000e180001127983 */ /* 0x001f220000300800 */
[----:B------:R-:W4:Y:S01]  /*66af0*/  LDL.LU R19, [R1+0xe1c] ;  /* 0x000e1c0001137983 */ /* 0x000f220000300800 */
        /* <DEDUP_REMOVED lines=32> */
[----:B------:R-:W3:Y:S01]  /*66d00*/  LDL.LU.64 R6, [R1+0x4190] ;  /* 0x0041900001067983 */ /* 0x000ee20000300a00 */
[----:B------:R-:W3:Y:S03]  /*66d10*/  LDL.LU.64 R4, [R1+0x4188] ;  /* 0x0041880001047983 */ /* 0x000ee60000300a00 */
[----:B--2---:R0:W-:Y:S01]  /*66d20*/  STL.64 [R1+0x4170], R10 ;  /* 0x0041700a01007387 */ /* 0x0041e20000100a00 */
[----:B------:R4:W-:Y:S03]  /*66d30*/  STL.64 [R1+0x4168], R8 ;  /* 0x0041680801007387 */ /* 0x0009e60000100a00 */
[----:B0-----:R-:W3:Y:S02]  /*66d40*/  LDL.64 R10, [R1+0x8] ;  /* 0x00000800010a7983 */ /* 0x001ee40000100a00 */
[----:B---3--:R-:W-:Y:S01]  /*66d50*/  HMMA.16816.F32 R12, R20, R10, R12 ;  /* 0x0000000a140c723c */ /* 0x008fe2000000180c */
[----:B------:R-:W-:-:S02]  /*66d60*/  IMAD.MOV.U32 R24, RZ, RZ, R10 ;  /* 0x000000ffff187224 */ /* 0x000fc400078e000a */
[----:B------:R-:W-:-:S05]  /*66d70*/  IMAD.MOV.U32 R25, RZ, RZ, R11 ;  /* 0x000000ffff197224 */ /* 0x000fca00078e000b */
[----:B----4-:R-:W-:Y:S11]  /*66d80*/  HMMA.16816.F32 R8, R20, R26, R16 ;  /* 0x0000001a1408723c */ /* 0x010ff60000001810 */
[----:B------:R-:W-:Y:S04]  /*66d90*/  @!UPT UIADD3 URZ, URZ, URZ, URZ ;  /* 0x0000003f3f3ff290 */ /* 0x000fe8000fffe03f */
[----:B------:R-:W-:Y:S01]  /*66da0*/  STL.64 [R1+0xf70], R12 ;  /* 0x000f700c01007387 */ /* 0x000fe20000100a00 */
[----:B------:R0:W-:Y:S03]  /*66db0*/  STL.64 [R1+0xf78], R14 ;  /* 0x000f780e01007387 */ /* 0x0001e60000100a00 */
[----:B0-----:R-:W2:Y:S01]  /*66dc0*/  LDL.LU.64 R14, [R1+0x4180] ;  /* 0x00418000010e7983 */ /* 0x001ea20000300a00 */
[----:B------:R-:W3:Y:S02]  /*66dd0*/  LDL.LU.64 R12, [R1+0x4178] ;  /* 0x00417800010c7983 */ /* 0x000ee40000300a00 */
[----:B------:R-:W-:Y:S02]  /*66de0*/  STL.64 [R1+0x4058], R26 ;  /* 0x0040581a01007387 */ /* 0x000fe40000100a00 */
[----:B------:R-:W-:Y:S01]  /*66df0*/  STL.64 [R1+0x40f0], R24 ;  /* 0x0040f01801007387 */ /* 0x000fe20000100a00 */
[----:B------:R0:W-:Y:S01]  /*66e00*/  STL.64 [R1+0xf60], R8 ;  /* 0x000f600801007387 */ /* 0x0001e20000100a00 */
[----:B------:R1:W-:Y:S03]  /*66e10*/  STL.64 [R1+0xf68], R10 ;  /* 0x000f680a01007387 */ /* 0x0003e60000100a00 */
[----:B0-----:R-:W2:Y:S01]  /*66e20*/  LDL.LU R8, [R1+0xe00] ;  /* 0x000e000001087983 */ /* 0x001ea20000300800 */
[----:B------:R-:W2:Y:S02]  /*66e30*/  LDL.LU R9, [R1+0xe04] ;  /* 0x000e040001097983 */ /* 0x000ea40000300800 */
[----:B-1----:R-:W2:Y:S02]  /*66e40*/  LDL.LU R10, [R1+0xe08] ;  /* 0x000e0800010a7983 */ /* 0x002ea40000300800 */
[----:B------:R-:W2:Y:S01]  /*66e50*/  LDL.LU R11, [R1+0xe0c] ;  /* 0x000e0c00010b7983 */ /* 0x000ea20000300800 */
[----:B------:R-:W4:Y:S01]  /*66e60*/  LDL.LU R16, [R1+0x650] ;  /* 0x0006500001107983 */ /* 0x000f220000300800 */
[----:B------:R-:W4:Y:S02]  /*66e70*/  LDL.LU R17, [R1+0x654] ;  /* 0x0006540001117983 */ /* 0x000f240000300800 */
[----:B------:R-:W2:Y:S02]  /*66e80*/  LDL.LU R18, [R1+0x658] ;  /* 0x0006580001127983 */ /* 0x000ea40000300800 */
[----:B------:R-:W2:Y:S02]  /*66e90*/  LDL.LU R19, [R1+0x65c] ;  /* 0x00065c0001137983 */ /* 0x000ea40000300800 */
[----:B------:R-:W-:-:S02]  /*66ea0*/  IMAD.MOV.U32 R26, RZ, RZ, R7 ;  /* 0x000000ffff1a7224 */ /* 0x000fc400078e0007 */
[----:B------:R-:W-:Y:S01]  /*66eb0*/  IMAD.MOV.U32 R27, RZ, RZ, R6 ;  /* 0x000000ffff1b7224 */ /* 0x000fe200078e0006 */
[----:B--2---:R0:W-:Y:S01]  /*66ec0*/  STL.64 [R1+0x4130], R18 ;  /* 0x0041301201007387 */ /* 0x0041e20000100a00 */
[----:B----4-:R-:W-:Y:S02]  /*66ed0*/  STL.64 [R1+0x4128], R16 ;  /* 0x0041281001007387 */ /* 0x010fe40000100a00 */
[----:B0-----:R-:W-:Y:S02]  /*66ee0*/  IMAD.MOV.U32 R18, RZ, RZ, R5 ;  /* 0x000000ffff127224 */ /* 0x001fe400078e0005 */
[----:B------:R-:W-:Y:S02]  /*66ef0*/  IMAD.MOV.U32 R19, RZ, RZ, R4 ;  /* 0x000000ffff137224 */ /* 0x000fe400078e0004 */
[----:B------:R-:W2:Y:S01]  /*66f00*/  LDL.LU R4, [R1+0x6f0] ;  /* 0x0006f00001047983 */ /* 0x000ea20000300800 */
[----:B------:R-:W2:Y:S02]  /*66f10*/  LDL.LU R5, [R1+0x6f4] ;  /* 0x0006f40001057983 */ /* 0x000ea40000300800 */
[----:B------:R-:W2:Y:S02]  /*66f20*/  LDL.LU R6, [R1+0x6f8] ;  /* 0x0006f80001067983 */ /* 0x000ea40000300800 */
[----:B------:R-:W2:Y:S01]  /*66f30*/  LDL.LU R7, [R1+0x6fc] ;  /* 0x0006fc0001077983 */ /* 0x000ea20000300800 */
[----:B------:R0:W-:Y:S04]  /*66f40*/  STL.64 [R1+0x4140], R18 ;  /* 0x0041401201007387 */ /* 0x0001e80000100a00 */
[----:B0-----:R-:W4:Y:S01]  /*66f50*/  LDL.64 R18, [R1+0xc8] ;  /* 0x0000c80001127983 */ /* 0x001f220000100a00 */
[----:B------:R3:W-:Y:S02]  /*66f60*/  STL.64 [R1+0x4100], R26 ;  /* 0x0041001a01007387 */ /* 0x0007e40000100a00 */
[----:B---3--:R-:W-:-:S02]  /*66f70*/  IMAD.MOV.U32 R26, RZ, RZ, R13 ;  /* 0x000000ffff1a7224 */ /* 0x008fc400078e000d */
[----:B------:R-:W-:-:S05]  /*66f80*/  IMAD.MOV.U32 R27, RZ, RZ, R12 ;  /* 0x000000ffff1b7224 */ /* 0x000fca00078e000c */
[----:B------:R0:W-:Y:S04]  /*66f90*/  STL.64 [R1+0x4118], R26 ;  /* 0x0041181a01007387 */ /* 0x0001e80000100a00 */
[----:B0-----:R-:W3:Y:S01]  /*66fa0*/  LDL.64 R26, [R1+0xa8] ;  /* 0x0000a800011a7983 */ /* 0x001ee20000100a00 */
[----:B------:R-:W-:Y:S03]  /*66fb0*/  HMMA.16816.F32 R8, R20, R14, R8 ;  /* 0x0000000e1408723c */ /* 0x000fe60000001808 */
[----:B---3--:R0:W-:Y:S01]  /*66fc0*/  STL.64 [R1+0x4138], R26 ;  /* 0x0041381a01007387 */ /* 0x0081e20000100a00 */
[----:B------:R-:W3:Y:S02]  /*66fd0*/  LDL.LU R24, [R1+0x660] ;  /* 0x0006600001187983 */ /* 0x000ee40000300800 */
[----:B------:R-:W3:Y:S01]  /*66fe0*/  LDL.LU R25, [R1+0x664] ;  /* 0x0006640001197983 */ /* 0x000ee20000300800 */
[----:B0-----:R-:W2:Y:S01]  /*66ff0*/  LDL.LU R26, [R1+0x668] ;  /* 0x00066800011a7983 */ /* 0x001ea20000300800 */
[----:B------:R-:W2:Y:S03]  /*67000*/  LDL.LU R27, [R1+0x66c] ;  /* 0x00066c00011b7983 */ /* 0x000ea60000300800 */
[----:B--2---:R-:W-:Y:S01]  /*67010*/  STL.64 [R1+0x4150], R26 ;  /* 0x0041501a01007387 */ /* 0x004fe20000100a00 */
[----:B---3--:R0:W-:Y:S03]  /*67020*/  STL.64 [R1+0x4148], R24 ;  /* 0x0041481801007387 */ /* 0x0081e60000100a00 */
[----:B0-----:R-:W2:Y:S01]  /*67030*/  LDL.LU R24, [R1+0x670] ;  /* 0x0006700001187983 */ /* 0x001ea20000300800 */
[----:B------:R-:W2:Y:S02]  /*67040*/  LDL.LU R25, [R1+0x674] ;  /* 0x0006740001197983 */ /* 0x000ea40000300800 */
[----:B------:R-:W2:Y:S02]  /*67050*/  LDL.LU R26, [R1+0x678] ;  /* 0x00067800011a7983 */ /* 0x000ea40000300800 */
[----:B------:R-:W2:Y:S03]  /*67060*/  LDL.LU R27, [R1+0x67c] ;  /* 0x00067c00011b7983 */ /* 0x000ea60000300800 */
[----:B------:R-:W-:Y:S01]  /*67070*/  STL.64 [R1+0xf50], R8 ;  /* 0x000f500801007387 */ /* 0x000fe20000100a00 */
[----:B------:R0:W-:Y:S03]  /*67080*/  STL.64 [R1+0xf58], R10 ;  /* 0x000f580a01007387 */ /* 0x0001e60000100a00 */
[----:B0-----:R-:W3:Y:S01]  /*67090*/  LDL.LU.64 R10, [R1+0x4170] ;  /* 0x00417000010a7983 */ /* 0x001ee20000300a00 */
[----:B------:R-:W2:Y:S02]  /*670a0*/  LDL.LU.64 R8, [R1+0x4168] ;  /* 0x0041680001087983 */ /* 0x000ea40000300a00 */
[----:B------:R0:W-:Y:S02]  /*670b0*/  STL.64 [R1+0x4050], R14 ;  /* 0x0040500e01007387 */ /* 0x0001e40000100a00 */
[----:B0-----:R-:W-:-:S02]  /*670c0*/  IMAD.MOV.U32 R14, RZ, RZ, R2 ;  /* 0x000000ffff0e7224 */ /* 0x001fc400078e0002 */
[----:B------:R-:W-:-:S05]  /*670d0*/  IMAD.MOV.U32 R15, RZ, RZ, R0 ;  /* 0x000000ffff0f7224 */ /* 0x000fca00078e0000 */
[----:B------:R0:W-:Y:S01]  /*670e0*/  STL.64 [R1+0x40f8], R14 ;  /* 0x0040f80e01007387 */ /* 0x0001e20000100a00 */
[----:B------:R-:W2:Y:S02]  /*670f0*/  LDL.LU R12, [R1+0x630] ;  /* 0x00063000010c7983 */ /* 0x000ea40000300800 */
[----:B------:R-:W2:Y:S01]  /*67100*/  LDL.LU R13, [R1+0x634] ;  /* 0x00063400010d7983 */ /* 0x000ea20000300800 */
[----:B0-----:R-:W2:Y:S01]  /*67110*/  LDL.LU R14, [R1+0x638] ;  /* 0x00063800010e7983 */ /* 0x001ea20000300800 */
[----:B------:R-:W2:Y:S01]  /*67120*/  LDL.LU R15, [R1+0x63c] ;  /* 0x00063c00010f7983 */ /* 0x000ea20000300800 */
[----:B---3--:R-:W-:Y:S02]  /*67130*/  HMMA.16816.F32 R20, R20, R10, R4 ;  /* 0x0000000a1414723c */ /* 0x008fe40000001804 */
[----:B--2---:R-:W-:Y:S01]  /*67140*/  STL.64 [R1+0x4110], R14 ;  /* 0x0041100e01007387 */ /* 0x004fe20000100a00 */
[----:B------:R0:W-:Y:S03]  /*67150*/  STL.64 [R1+0x4108], R12 ;  /* 0x0041080c01007387 */ /* 0x0001e60000100a00 */
[----:B0-----:R-:W2:Y:S01]  /*67160*/  LDL.LU R12, [R1+0x640] ;  /* 0x00064000010c7983 */ /* 0x001ea20000300800 */
[----:B------:R-:W2:Y:S02]  /*67170*/  LDL.LU R13, [R1+0x644] ;  /* 0x00064400010d7983 */ /* 0x000ea40000300800 */
[----:B------:R-:W2:Y:S02]  /*67180*/  LDL.LU R14, [R1+0x648] ;  /* 0x00064800010e7983 */ /* 0x000ea40000300800 */
[----:B------:R-:W2:Y:S01]  /*67190*/  LDL.LU R15, [R1+0x64c] ;  /* 0x00064c00010f7983 */ /* 0x000ea20000300800 */
[----:B------:R-:W3:Y:S01]  /*671a0*/  LDL.LU.64 R6, [R1+0x4160] ;  /* 0x0041600001067983 */ /* 0x000ee20000300a00 */
[----:B------:R-:W3:Y:S10]  /*671b0*/  LDL.LU.64 R4, [R1+0x4158] ;  /* 0x0041580001047983 */ /* 0x000ef40000300a00 */
[----:B------:R0:W-:Y:S02]  /*671c0*/  STL.64 [R1+0x6f0], R20 ;  /* 0x0006f01401007387 */ /* 0x0001e40000100a00 */
[----:B------:R1:W-:Y:S02]  /*671d0*/  STL.64 [R1+0x6f8], R22 ;  /* 0x0006f81601007387 */ /* 0x0003e40000100a00 */
[----:B----4-:R-:W-:-:S02]  /*671e0*/  IMAD.MOV.U32 R2, RZ, RZ, R18 ;  /* 0x000000ffff027224 */ /* 0x010fc400078e0012 */
[----:B------:R-:W-:Y:S01]  /*671f0*/  IMAD.MOV.U32 R0, RZ, RZ, R19 ;  /* 0x000000ffff007224 */ /* 0x000fe200078e0013 */
        /* <DEDUP_REMOVED lines=37> */
[C---:B--2---:R-:W-:Y:S02]  /*67450*/  HMMA.16816.F32 R24, R4.reuse, R26, R12 ;  /* 0x0000001a0418723c */ /* 0x044fe4000000180c */
[----:B------:R-:W4:Y:S11]  /*67460*/  LDL.LU.64 R14, [R1+0x40f8] ;  /* 0x0040f800010e7983 */ /* 0x000f360000300a00 */
[----:B------:R-:W-:Y:S10]  /*67470*/  @!UPT UIADD3 URZ, URZ, URZ, URZ ;  /* 0x0000003f3f3ff290 */ /* 0x000ff4000fffe03f */
[----:B------:R0:W-:Y:S01]  /*67480*/  STL.64 [R1+0x1570], R24 ;  /* 0x0015701801007387 */ /* 0x0001e20000100a00 */
[----:B------:R1:W-:Y:S03]  /*67490*/  STL.64 [R1+0x1578], R26 ;  /* 0x0015781a01007387 */ /* 0x0003e60000100a00 */
[----:B0-----:R-:W1:Y:S01]  /*674a0*/  LDL.LU.64 R24, [R1+0x40f0] ;  /* 0x0040f00001187983 */ /* 0x001e620000300a00 */
[----:B------:R-:W2:Y:S01]  /*674b0*/  LDL.LU R12, [R1+0xcf0] ;  /* 0x000cf000010c7983 */ /* 0x000ea20000300800 */
[----:B----4-:R-:W-:Y:S11]  /*674c0*/  HMMA.16816.F32 R20, R4, R14, R20 ;  /* 0x0000000e0414723c */ /* 0x010ff60000001814 */
[----:B------:R-:W-:Y:S11]  /*674d0*/  @!UPT UIADD3 URZ, URZ, URZ, URZ ;  /* 0x0000003f3f3ff290 */ /* 0x000ff6000fffe03f */
[----:B------:R-:W-:Y:S01]  /*674e0*/  @!UPT UIADD3 URZ, URZ, URZ, URZ ;  /* 0x0000003f3f3ff290 */ /* 0x000fe2000fffe03f */
[----:B------:R-:W-:Y:S01]  /*674f0*/  STL.64 [R1+0x1540], R20 ;  /* 0x0015401401007387 */ /* 0x000fe20000100a00 */
[----:B------:R-:W-:Y:S02]  /*67500*/  STL.64 [R1+0x1548], R22 ;  /* 0x0015481601007387 */ /* 0x000fe40000100a00 */
[----:B------:R-:W2:Y:S02]  /*67510*/  LDL.LU R13, [R1+0xcf4] ;  /* 0x000cf400010d7983 */ /* 0x000ea40000300800 */
[----:B------:R-:W4:Y:S01]  /*67520*/  LDL.LU R14, [R1+0xcf8] ;  /* 0x000cf800010e7983 */ /* 0x000f220000300800 */
[----:B------:R-:W4:Y:S01]  /*67530*/  LDL.LU R15, [R1+0xcfc] ;  /* 0x000cfc00010f7983 */ /* 0x000f220000300800 */
[----:B-1----:R-:W-:Y:S02]  /*67540*/  IMAD.MOV.U32 R26, RZ, RZ, R24 ;  /* 0x000000ffff1a7224 */ /* 0x002fe400078e0018 */
[----:B------:R-:W-:Y:S01]  /*67550*/  IMAD.MOV.U32 R27, RZ, RZ, R25 ;  /* 0x000000ffff1b7224 */ /* 0x000fe200078e0019 */
[----:B----4-:R-:W-:Y:S01]  /*67560*/  STL.64 [R1+0x4068], R14 ;  /* 0x0040680e01007387 */ /* 0x010fe20000100a00 */
[----:B--2---:R-:W-:Y:S02]  /*67570*/  STL.64 [R1+0x4060], R12 ;  /* 0x0040600c01007387 */ /* 0x004fe40000100a00 */
[----:B------:R-:W2:Y:S02]  /*67580*/  LDL.LU R24, [R1+0x40e8] ;  /* 0x0040e80001187983 */ /* 0x000ea40000300800 */
[----:B------:R-:W4:Y:S01]  /*67590*/  LDL.LU R25, [R1+0x40e4] ;  /* 0x0040e40001197983 */ /* 0x000f220000300800 */
[----:B------:R0:W-:Y:S02]  /*675a0*/  STL.64 [R1+0x4070], R26 ;  /* 0x0040701a01007387 */ /* 0x0001e40000100a00 */
[----:B0-----:R-:W-:-:S02]  /*675b0*/  IMAD.MOV.U32 R27, RZ, RZ, R8 ;  /* 0x000000ffff1b7224 */ /* 0x001fc400078e0008 */
[----:B------:R-:W-:Y:S01]  /*675c0*/  IMAD.MOV.U32 R26, RZ, RZ, R9 ;  /* 0x000000ffff1a7224 */ /* 0x000fe200078e0009 */
[----:B------:R-:W2:Y:S01]  /*675d0*/  LDL.LU R8, [R1+0xd40] ;  /* 0x000d400001087983 */ /* 0x000ea20000300800 */
[----:B------:R-:W2:Y:S02]  /*675e0*/  LDL.LU R9, [R1+0xd44] ;  /* 0x000d440001097983 */ /* 0x000ea40000300800 */
[----:B------:R-:W2:Y:S02]  /*675f0*/  LDL.LU R10, [R1+0xd48] ;  /* 0x000d4800010a7983 */ /* 0x000ea40000300800 */
[----:B------:R-:W2:Y:S02]  /*67600*/  LDL.LU R11, [R1+0xd4c] ;  /* 0x000d4c00010b7983 */ /* 0x000ea40000300800 */
[----:B--2---:R-:W-:Y:S01]  /*67610*/  STL.64 [R1+0x40c0], R10 ;  /* 0x0040c00a01007387 */ /* 0x004fe20000100a00 */
[----:B------:R0:W-:Y:S02]  /*67620*/  STL.64 [R1+0x40b8], R8 ;  /* 0x0040b80801007387 */ /* 0x0001e40000100a00 */
[----:B---3--:R1:W-:Y:S01]  /*67630*/  STL.64 [R1+0x40c8], R18 ;  /* 0x0040c81201007387 */ /* 0x0083e20000100a00 */
[----:B0-----:R-:W2:Y:S01]  /*67640*/  LDL.LU R8, [R1+0xd50] ;  /* 0x000d500001087983 */ /* 0x001ea20000300800 */
[----:B------:R-:W2:Y:S02]  /*67650*/  LDL.LU R9, [R1+0xd54] ;  /* 0x000d540001097983 */ /* 0x000ea40000300800 */
[----:B------:R-:W3:Y:S02]  /*67660*/  LDL.LU R10, [R1+0xd58] ;  /* 0x000d5800010a7983 */ /* 0x000ee40000300800 */
[----:B------:R-:W3:Y:S02]  /*67670*/  LDL.LU R11, [R1+0xd5c] ;  /* 0x000d5c00010b7983 */ /* 0x000ee40000300800 */
[----:B-1----:R-:W-:-:S02]  /*67680*/  IMAD.MOV.U32 R19, RZ, RZ, R24 ;  /* 0x000000ffff137224 */ /* 0x002fc400078e0018 */
[----:B----4-:R-:W-:Y:S01]  /*67690*/  IMAD.MOV.U32 R18, RZ, RZ, R25 ;  /* 0x000000ffff127224 */ /* 0x010fe200078e0019 */
[----:B---3--:R-:W-:Y:S01]  /*676a0*/  STL.64 [R1+0x40d8], R10 ;  /* 0x0040d80a01007387 */ /* 0x008fe20000100a00 */
[----:B--2---:R0:W-:Y:S03]  /*676b0*/  STL.64 [R1+0x40d0], R8 ;  /* 0x0040d00801007387 */ /* 0x0041e60000100a00 */
        /* <DEDUP_REMOVED lines=9> */
[----:B------:R-:W2:Y:S02]  /*67750*/  LDL.LU R24, [R1+0xd20] ;  /* 0x000d200001187983 */ /* 0x000ea40000300800 */
[----:B------:R-:W2:Y:S01]  /*67760*/  LDL.LU R25, [R1+0xd24] ;  /* 0x000d240001197983 */ /* 0x000ea20000300800 */
[----:B0-----:R-:W2:Y:S01]  /*67770*/  LDL.LU R26, [R1+0xd28] ;  /* 0x000d2800011a7983 */ /* 0x001ea20000300800 */
[----:B------:R-:W2:Y:S03]  /*67780*/  LDL.LU R27, [R1+0xd2c] ;  /* 0x000d2c00011b7983 */ /* 0x000ea60000300800 */
[----:B--2---:R0:W-:Y:S01]  /*67790*/  STL.64 [R1+0x4098], R26 ;  /* 0x0040981a01007387 */ /* 0x0041e20000100a00 */
[----:B------:R-:W-:Y:S03]  /*677a0*/  STL.64 [R1+0x4090], R24 ;  /* 0x0040901801007387 */ /* 0x000fe60000100a00 */
[----:B0-----:R-:W2:Y:S01]  /*677b0*/  LDL R26, [R1+0x38] ;  /* 0x00003800011a7983 */ /* 0x001ea20000100800 */
[----:B------:R-:W-:-:S02]  /*677c0*/  IMAD.MOV.U32 R27, RZ, RZ, R28 ;  /* 0x000000ffff1b7224 */ /* 0x000fc400078e001c */
[----:B------:R-:W2:Y:S02]  /*677d0*/  LDL.LU R28, [R1+0x40e0] ;  /* 0x0040e000011c7983 */ /* 0x000ea40000300800 */
[----:B----4-:R-:W-:Y:S01]  /*677e0*/  STL.64 [R1+0x4080], R14 ;  /* 0x0040800e01007387 */ /* 0x010fe20000100a00 */
[----:B---3--:R0:W-:Y:S04]  /*677f0*/  STL.64 [R1+0x4078], R12 ;  /* 0x0040780c01007387 */ /* 0x0081e80000100a00 */
[----:B0-----:R-:W3:Y:S01]  /*67800*/  LDL.LU R12, [R1+0xd10] ;  /* 0x000d1000010c7983 */ /* 0x001ee20000300800 */
[----:B------:R-:W3:Y:S02]  /*67810*/  LDL.LU R13, [R1+0xd14] ;  /* 0x000d1400010d7983 */ /* 0x000ee40000300800 */
[----:B------:R-:W4:Y:S02]  /*67820*/  LDL.LU R14, [R1+0xd18] ;  /* 0x000d1800010e7983 */ /* 0x000f240000300800 */
[----:B------:R-:W4:Y:S01]  /*67830*/  LDL.LU R15, [R1+0xd1c] ;  /* 0x000d1c00010f7983 */ /* 0x000f220000300800 */
[C---:B------:R-:W-:Y:S01]  /*67840*/  HMMA.16816.F32 R16, R4.reuse, R18, R8 ;  /* 0x000000120410723c */ /* 0x040fe20000001808 */
[----:B--2---:R-:W0:Y:S04]  /*67850*/  LDSM.16.MT88.4 R20, [R28+0xc280] ;  /* 0x00c280001c14783b */ /* 0x004e280000004200 */
[----:B----4-:R-:W-:Y:S01]  /*67860*/  STL.64 [R1+0x40a8], R14 ;  /* 0x0040a80e01007387 */ /* 0x010fe20000100a00 */
[----:B---3--:R1:W-:Y:S03]  /*67870*/  STL.64 [R1+0x40a0], R12 ;  /* 0x0040a00c01007387 */ /* 0x0083e60000100a00 */
[----:B-1----:R-:W2:Y:S01]  /*67880*/  LDL.LU R12, [R1+0xd30] ;  /* 0x000d3000010c7983 */ /* 0x002ea20000300800 */
[----:B------:R-:W2:Y:S02]  /*67890*/  LDL.LU R13, [R1+0xd34] ;  /* 0x000d3400010d7983 */ /* 0x000ea40000300800 */
[----:B------:R-:W2:Y:S02]  /*678a0*/  LDL.LU R14, [R1+0xd38] ;  /* 0x000d3800010e7983 */ /* 0x000ea40000300800 */
[----:B------:R-:W2:Y:S01]  /*678b0*/  LDL.LU R15, [R1+0xd3c] ;  /* 0x000d3c00010f7983 */ /* 0x000ea20000300800 */
[----:B0-----:R0:W-:Y:S01]  /*678c0*/  STL.64 [R1+0x3f60], R22 ;  /* 0x003f601601007387 */ /* 0x0011e20000100a00 */
[----:B------:R-:W-:Y:S03]  /*678d0*/  STL.64 [R1+0x3f58], R20 ;  /* 0x003f581401007387 */ /* 0x000fe60000100a00 */
[----:B0-----:R-:W3:Y:S01]  /*678e0*/  LDL.64 R22, [R1+0x48] ;  /* 0x0000480001167983 */ /* 0x001ee20000100a00 */
[----:B------:R-:W4:Y:S02]  /*678f0*/  LDL.LU.64 R10, [R1+0x40d8] ;  /* 0x0040d800010a7983 */ /* 0x000f240000300a00 */
[----:B------:R-:W4:Y:S02]  /*67900*/  LDL.LU.64 R8, [R1+0x40d0] ;  /* 0x0040d00001087983 */ /* 0x000f240000300a00 */
[----:B------:R-:W-:Y:S01]  /*67910*/  STL.64 [R1+0x1560], R16 ;  /* 0x0015601001007387 */ /* 0x000fe20000100a00 */
[----:B------:R0:W-:Y:S04]  /*67920*/  STL.64 [R1+0x1568], R18 ;  /* 0x0015681201007387 */ /* 0x0001e80000100a00 */
[----:B0-----:R-:W4:Y:S02]  /*67930*/  LDL.LU.64 R18, [R1+0x40c8] ;  /* 0x0040c80001127983 */ /* 0x001f240000300a00 */
[C---:B----4-:R-:W-:Y:S02]  /*67940*/  HMMA.16816.F32 R16, R4.reuse, R18, R8 ;  /* 0x000000120410723c */ /* 0x050fe40000001808 */
[----:B------:R-:W3:Y:S01]  /*67950*/  LDL.LU.64 R10, [R1+0x40c0] ;  /* 0x0040c000010a7983 */ /* 0x000ee20000300a00 */
[----:B------:R-:W3:Y:S11]  /*67960*/  LDL.LU.64 R8, [R1+0x40b8] ;  /* 0x0040b80001087983 */ /* 0x000ef60000300a00 */
[----:B------:R-:W-:Y:S09]  /*67970*/  @!UPT UIADD3 URZ, URZ, URZ, URZ ;  /* 0x0000003f3f3ff290 */ /* 0x000ff2000fffe03f */
[----:B------:R0:W-:Y:S01]  /*67980*/  STL.64 [R1+0x1550], R16 ;  /* 0x0015501001007387 */ /* 0x0001e20000100a00 */
[----:B------:R-:W-:Y:S03]  /*67990*/  STL.64 [R1+0x1558], R18 ;  /* 0x0015581201007387 */ /* 0x000fe60000100a00 */
[----:B0-----:R-:W4:Y:S01]  /*679a0*/  LDL.LU.64 R16, [R1+0x40b0] ;  /* 0x0040b00001107983 */ /* 0x001f220000300a00 */
[C---:B---3--:R-:W-:Y:S11]  /*679b0*/  HMMA.16816.F32 R8, R4.reuse, R22, R8 ;  /* 0x000000160408723c */ /* 0x048ff60000001808 */
[----:B------:R-:W-:Y:S11]  /*679c0*/  @!UPT UIADD3 URZ, URZ, URZ, URZ ;  /* 0x0000003f3f3ff290 */ /* 0x000ff6000fffe03f */
[----:B------:R-:W-:Y:S01]  /*679d0*/  @!UPT UIADD3 URZ, URZ, URZ, URZ ;  /* 0x0000003f3f3ff290 */ /* 0x000fe2000fffe03f */
        /* <DEDUP_REMOVED lines=8> */
[----:B--2---:R-:W-:Y:S03]  /*67a60*/  HMMA.16816.F32 R24, R4, R26, R12 ;  /* 0x0000001a0418723c */ /* 0x004fe6000000180c */
[----:B---3--:R4:W-:Y:S02]  /*67a70*/  STL.64 [R1+0x4010], R22 ;  /* 0x0040101601007387 */ /* 0x0089e40000100a00 */
[----:B----4-:R-:W-:-:S02]  /*67a80*/  IMAD.MOV.U32 R22, RZ, RZ, R17 ;  /* 0x000000ffff167224 */ /* 0x010fc400078e0011 */
[----:B------:R-:W-:Y:S02]  /*67a90*/  IMAD.MOV.U32 R23, RZ, RZ, R16 ;  /* 0x000000ffff177224 */ /* 0x000fe400078e0010 */
[----:B------:R-:W2:Y:S01]  /*67aa0*/  LDL.LU R16, [R1+0x610] ;  /* 0x0006100001107983 */ /* 0x000ea20000300800 */
[----:B------:R-:W2:Y:S02]  /*67ab0*/  LDL.LU R17, [R1+0x614] ;  /* 0x0006140001117983 */ /* 0x000ea40000300800 */
[----:B------:R-:W2:Y:S02]  /*67ac0*/  LDL.LU R18, [R1+0x618] ;  /* 0x0006180001127983 */ /* 0x000ea40000300800 */
[----:B------:R-:W2:Y:S01]  /*67ad0*/  LDL.LU R19, [R1+0x61c] ;  /* 0x00061c0001137983 */ /* 0x000ea20000300800 */
[----:B------:R0:W-:Y:S04]  /*67ae0*/  STL.64 [R1+0x4028], R22 ;  /* 0x0040281601007387 */ /* 0x0001e80000100a00 */
[----:B0-----:R-:W3:Y:S04]  /*67af0*/  LDL.64 R22, [R1+0xb8] ;  /* 0x0000b80001167983 */ /* 0x001ee80000100a00 */
[----:B---3--:R-:W-:Y:S01]  /*67b00*/  STL.64 [R1+0x4030], R22 ;  /* 0x0040301601007387 */ /* 0x008fe20000100a00 */
[----:B------:R-:W3:Y:S02]  /*67b10*/  LDL.LU.64 R14, [R1+0x40a8] ;  /* 0x0040a800010e7983 */ /* 0x000ee40000300a00 */
[----:B------:R-:W3:Y:S02]  /*67b20*/  LDL.LU.64 R12, [R1+0x40a0] ;  /* 0x0040a000010c7983 */ /* 0x000ee40000300a00 */
[----:B------:R-:W-:Y:S01]  /*67b30*/  STL.64 [R1+0xe80], R24 ;  /* 0x000e801801007387 */ /* 0x000fe20000100a00 */
[----:B------:R0:W-:Y:S04]  /*67b40*/  STL.64 [R1+0xe88], R26 ;  /* 0x000e881a01007387 */ /* 0x0001e80000100a00 */
[----:B0-----:R-:W4:Y:S01]  /*67b50*/  LDL.LU.64 R26, [R1+0x4098] ;  /* 0x00409800011a7983 */ /* 0x001f220000300a00 */
[----:B------:R-:W4:Y:S02]  /*67b60*/  LDL.LU.64 R24, [R1+0x4090] ;  /* 0x0040900001187983 */ /* 0x000f240000300a00 */
[----:B------:R-:W-:-:S02]  /*67b70*/  IMAD.MOV.U32 R22, RZ, RZ, R29 ;  /* 0x000000ffff167224 */ /* 0x000fc400078e001d */
[----:B------:R-:W-:-:S07]  /*67b80*/  IMAD.MOV.U32 R23, RZ, RZ, R3 ;  /* 0x000000ffff177224 */ /* 0x000fce00078e0003 */
[C---:B----4-:R-:W-:Y:S01]  /*67b90*/  HMMA.16816.F32 R20, R4.reuse, R22, R24 ;  /* 0x000000160414723c */ /* 0x050fe20000001818 */
[----:B------:R-:W3:Y:S11]  /*67ba0*/  LDL.LU.64 R26, [R1+0x4088] ;  /* 0x00408800011a7983 */ /* 0x000ef60000300a00 */
[----:B------:R-:W-:Y:S11]  /*67bb0*/  @!UPT UIADD3 URZ, URZ, URZ, URZ ;  /* 0x0000003f3f3ff290 */ /* 0x000ff6000fffe03f */
[----:B------:R0:W-:Y:S01]  /*67bc0*/  STL.64 [R1+0xe70], R20 ;  /* 0x000e701401007387 */ /* 0x0001e20000100a00 */
[----:B------:R1:W-:Y:S03]  /*67bd0*/  STL.64 [R1+0xe78], R22 ;  /* 0x000e781601007387 */ /* 0x0003e60000100a00 */
[----:B0-----:R-:W4:Y:S01]  /*67be0*/  LDL.LU R20, [R1+0x510] ;  /* 0x0005100001147983 */ /* 0x001f220000300800 */
[----:B------:R-:W4:Y:S02]  /*67bf0*/  LDL.LU R21, [R1+0x514] ;  /* 0x0005140001157983 */ /* 0x000f240000300800 */
[----:B-1----:R-:W4:Y:S02]  /*67c00*/  LDL.LU R22, [R1+0x518] ;  /* 0x0005180001167983 */ /* 0x002f240000300800 */
[----:B------:R-:W4:Y:S01]  /*67c10*/  LDL.LU R23, [R1+0x51c] ;  /* 0x00051c0001177983 */ /* 0x000f220000300800 */
        /* <DEDUP_REMOVED lines=20> */
[----:B------:R0:W-:Y:S02]  /*67d60*/  STL [R1+0x3f84], R26 ;  /* 0x003f841a01007387 */ /* 0x0001e40000100800 */
[----:B------:R1:W-:Y:S02]  /*67d70*/  STL [R1+0x3f80], R27 ;  /* 0x003f801b01007387 */ /* 0x0003e40000100800 */
[----:B------:R-:W2:Y:S01]  /*67d80*/  LDL.LU R24, [R1+0x4e0] ;  /* 0x0004e00001187983 */ /* 0x000ea20000300800 */
[----:B------:R-:W2:Y:S04]  /*67d90*/  LDL.LU R25, [R1+0x4e4] ;  /* 0x0004e40001197983 */ /* 0x000ea80000300800 */
[----:B0-----:R-:W2:Y:S01]  /*67da0*/  LDL.LU R26, [R1+0x4e8] ;  /* 0x0004e800011a7983 */ /* 0x001ea20000300800 */
[----:B-1----:R-:W2:Y:S01]  /*67db0*/  LDL.LU R27, [R1+0x4ec] ;  /* 0x0004ec00011b7983 */ /* 0x002ea20000300800 */
[C---:B---3--:R-:W-:Y:S02]  /*67dc0*/  HMMA.16816.F32 R8, R4.reuse, R14, R8 ;  /* 0x0000000e0408723c */ /* 0x048fe40000001808 */
[----:B--2---:R-:W-:Y:S01]  /*67dd0*/  STL.64 [R1+0x4020], R26 ;  /* 0x0040201a01007387 */ /* 0x004fe20000100a00 */
[----:B------:R0:W-:Y:S03]  /*67de0*/  STL.64 [R1+0x4018], R24 ;  /* 0x0040181801007387 */ /* 0x0001e60000100a00 */
[----:B0-----:R-:W2:Y:S01]  /*67df0*/  LDL.LU R24, [R1+0x4f0] ;  /* 0x0004f00001187983 */ /* 0x001ea20000300800 */
[----:B------:R-:W2:Y:S02]  /*67e00*/  LDL.LU R25, [R1+0x4f4] ;  /* 0x0004f40001197983 */ /* 0x000ea40000300800 */
[----:B------:R-:W2:Y:S02]  /*67e10*/  LDL.LU R26, [R1+0x4f8] ;  /* 0x0004f800011a7983 */ /* 0x000ea40000300800 */
[----:B------:R-:W2:Y:S11]  /*67e20*/  LDL.LU R27, [R1+0x4fc] ;  /* 0x0004fc00011b7983 */ /* 0x000eb60000300800 */
        /* <DEDUP_REMOVED lines=10> */
[----:B---3--:R-:W-:Y:S02]  /*67ed0*/  HMMA.16816.F32 R4, R4, R10, R16 ;  /* 0x0000000a0404723c */ /* 0x008fe40000001810 */
[----:B------:R-:W4:Y:S01]  /*67ee0*/  LDL.LU.64 R18, [R1+0x4040] ;  /* 0x0040400001127983 */ /* 0x000f220000300a00 */
[----:B------:R-:W4:Y:S11]  /*67ef0*/  LDL.LU.64 R16, [R1+0x4038] ;  /* 0x0040380001107983 */ /* 0x000f360000300a00 */
[----:B------:R-:W-:Y:S09]  /*67f00*/  @!UPT UIADD3 URZ, URZ, URZ, URZ ;  /* 0x0000003f3f3ff290 */ /* 0x000ff2000fffe03f */
[----:B------:R-:W-:Y:S01]  /*67f10*/  STL.64 [R1+0x610], R4 ;  /* 0x0006100401007387 */ /* 0x000fe20000100a00 */
[----:B------:R0:W-:Y:S02]  /*67f20*/  STL.64 [R1+0x618], R6 ;  /* 0x0006180601007387 */ /* 0x0001e40000100a00 */
[----:B------:R1:W-:Y:S02]  /*67f30*/  STL.64 [R1+0x3fd8], R10 ;  /* 0x003fd80a01007387 */ /* 0x0003e40000100a00 */
[----:B------:R-:W3:Y:S01]  /*67f40*/  LDL.LU R8, [R1+0x4d0] ;  /* 0x0004d00001087983 */ /* 0x000ee20000300800 */
[----:B------:R-:W3:Y:S01]  /*67f50*/  LDL.LU R9, [R1+0x4d4] ;  /* 0x0004d40001097983 */ /* 0x000ee20000300800 */
[----:B0-----:R-:W-:Y:S02]  /*67f60*/  IMAD.MOV.U32 R6, RZ, RZ, R2 ;  /* 0x000000ffff067224 */ /* 0x001fe400078e0002 */
[----:B------:R-:W-:Y:S01]  /*67f70*/  IMAD.MOV.U32 R7, RZ, RZ, R0 ;  /* 0x000000ffff077224 */ /* 0x000fe200078e0000 */
[----:B-1----:R-:W3:Y:S01]  /*67f80*/  LDL.LU R10, [R1+0x4d8] ;  /* 0x0004d800010a7983 */ /* 0x002ee20000300800 */
[----:B------:R-:W3:Y:S05]  /*67f90*/  LDL.LU R11, [R1+0x4dc] ;  /* 0x0004dc00010b7983 */ /* 0x000eea0000300800 */
[C---:B----4-:R-:W-:Y:S01]  /*67fa0*/  HMMA.16816.F32 R4, R16.reuse, R6, R20 ;  /* 0x000000061004723c */ /* 0x050fe20000001814 */
[----:B------:R-:W2:Y:S11]  /*67fb0*/  LDL.LU.64 R22, [R1+0x4030] ;  /* 0x0040300001167983 */ /* 0x000eb60000300a00 */
[----:B------:R-:W-:Y:S11]  /*67fc0*/  @!UPT UIADD3 URZ, URZ, URZ, URZ ;  /* 0x0000003f3f3ff290 */ /* 0x000ff6000fffe03f */
[----:B------:R-:W-:Y:S01]  /*67fd0*/  STL.64 [R1+0x18f0], R4 ;  /* 0x0018f00401007387 */ /* 0x000fe20000100a00 */
[----:B------:R0:W-:Y:S03]  /*67fe0*/  STL.64 [R1+0x18f8], R6 ;  /* 0x0018f80601007387 */ /* 0x0001e60000100a00 */
[----:B0-----:R-:W4:Y:S01]  /*67ff0*/  LDL.64 R6, [R1+0x78] ;  /* 0x0000780001067983 */ /* 0x001f220000100a00 */
        /* <DEDUP_REMOVED lines=8> */
[----:B------:R-:W-:Y:S02]  /*68080*/  STL [R1+0x3f8c], R15 ;  /* 0x003f8c0f01007387 */ /* 0x000fe40000100800 */
[----:B------:R0:W-:Y:S02]  /*68090*/  STL [R1+0x3f88], R14 ;  /* 0x003f880e01007387 */ /* 0x0001e40000100800 */
[----:B0-----:R-:W3:Y:S01]  /*680a0*/  LDL.64 R14, [R1+0x98] ;  /* 0x00009800010e7983 */ /* 0x001ee20000100a00 */
[C---:B--2---:R-:W-:Y:S03]  /*680b0*/  HMMA.16816.F32 R20, R16.reuse, R22, R24 ;  /* 0x000000161014723c */ /* 0x044fe60000001818 */
[----:B------:R-:W3:Y:S01]  /*680c0*/  LDL.LU.64 R26, [R1+0x4020] ;  /* 0x00402000011a7983 */ /* 0x000ee20000300a00 */
[----:B------:R-:W3:Y:S11]  /*680d0*/  LDL.LU.64 R24, [R1+0x4018] ;  /* 0x0040180001187983 */ /* 0x000ef60000300a00 */
[----:B------:R-:W-:Y:S08]  /*680e0*/  @!UPT UIADD3 URZ, URZ, URZ, URZ ;  /* 0x0000003f3f3ff290 */ /* 0x000ff0000fffe03f */
[----:B------:R-:W-:Y:S01]  /*680f0*/  STL.64 [R1+0x18d0], R20 ;  /* 0x0018d01401007387 */ /* 0x000fe20000100a00 */
[----:B------:R0:W-:Y:S03]  /*68100*/  STL.64 [R1+0x18d8], R22 ;  /* 0x0018d81601007387 */ /* 0x0001e60000100a00 */
[----:B0-----:R-:W2:Y:S01]  /*68110*/  LDL.LU.64 R22, [R1+0x4010] ;  /* 0x0040100001167983 */ /* 0x001ea20000300a00 */
[C---:B---3--:R-:W-:Y:S08]  /*68120*/  HMMA.16816.F32 R24, R16.reuse, R14, R24 ;  /* 0x0000000e1018723c */ /* 0x048ff00000001818 */
[----:B--2---:R-:W-:Y:S11]  /*68130*/  HMMA.16816.F32 R8, R16, R22, R8 ;  /* 0x000000161008723c */ /* 0x004ff60000001808 */
[----:B------:R-:W-:Y:S04]  /*68140*/  @!UPT UIADD3 URZ, URZ, URZ, URZ ;  /* 0x0000003f3f3ff290 */ /* 0x000fe8000fffe03f */
[----:B------:R-:W-:Y:S01]  /*68150*/  STL.64 [R1+0x18c0], R24 ;  /* 0x0018c01801007387 */ /* 0x000fe20000100a00 */
[----:B------:R0:W-:Y:S02]  /*68160*/  STL.64 [R1+0x18c8], R26 ;  /* 0x0018c81a01007387 */ /* 0x0001e40000100a00 */
[----:B0-----:R-:W-:Y:S02]  /*68170*/  IMAD.MOV.U32 R26, RZ, RZ, R14 ;  /* 0x000000ffff1a7224 */ /* 0x001fe400078e000e */
[----:B------:R-:W-:-:S05]  /*68180*/  IMAD.MOV.U32 R27, RZ, RZ, R15 ;  /* 0x000000ffff1b7224 */ /* 0x000fca00078e000f */
[----:B------:R0:W-:Y:S01]  /*68190*/  STL.64 [R1+0x3fe8], R26 ;  /* 0x003fe81a01007387 */ /* 0x0001e20000100a00 */
[----:B------:R-:W-:Y:S02]  /*681a0*/  STL.64 [R1+0x4d0], R8 ;  /* 0x0004d00801007387 */ /* 0x000fe40000100a00 */
[----:B------:R-:W-:Y:S02]  /*681b0*/  STL.64 [R1+0x4d8], R10 ;  /* 0x0004d80a01007387 */ /* 0x000fe40000100a00 */
[----:B------:R-:W2:Y:S01]  /*681c0*/  LDL.LU R24, [R1+0xcb0] ;  /* 0x000cb00001187983 */ /* 0x000ea20000300800 */
[----:B------:R-:W2:Y:S04]  /*681d0*/  LDL.LU R25, [R1+0xcb4] ;  /* 0x000cb40001197983 */ /* 0x000ea80000300800 */
[----:B0-----:R-:W3:Y:S01]  /*681e0*/  LDL.LU R26, [R1+0xcb8] ;  /* 0x000cb800011a7983 */ /* 0x001ee20000300800 */
[----:B------:R-:W3:Y:S03]  /*681f0*/  LDL.LU R27, [R1+0xcbc] ;  /* 0x000cbc00011b7983 */ /* 0x000ee60000300800 */
        /* <DEDUP_REMOVED lines=12> */
[----:B----4-:R-:W-:-:S02]  /*682c0*/  IMAD.MOV.U32 R2, RZ, RZ, R6 ;  /* 0x000000ffff027224 */ /* 0x010fc400078e0006 */
[----:B------:R-:W-:Y:S02]  /*682d0*/  IMAD.MOV.U32 R0, RZ, RZ, R7 ;  /* 0x000000ffff007224 */ /* 0x000fe400078e0007 */
[----:B------:R-:W-:Y:S02]  /*682e0*/  IMAD.MOV.U32 R15, RZ, RZ, R22 ;  /* 0x000000ffff0f7224 */ /* 0x000fe400078e0016 */
[----:B------:R-:W-:Y:S02]  /*682f0*/  IMAD.MOV.U32 R14, RZ, RZ, R23 ;  /* 0x000000ffff0e7224 */ /* 0x000fe400078e0017 */
[----:B------:R-:W3:Y:S01]  /*68300*/  LDL.64 R22, [R1+0x58] ;  /* 0x0000580001167983 */ /* 0x000ee20000100a00 */
[----:B------:R-:W4:Y:S02]  /*68310*/  LDL.LU R8, [R1+0xca0] ;  /* 0x000ca00001087983 */ /* 0x000f240000300800 */
[----:B------:R-:W4:Y:S02]  /*68320*/  LDL.LU R9, [R1+0xca4] ;  /* 0x000ca40001097983 */ /* 0x000f240000300800 */
[----:B------:R-:W4:Y:S01]  /*68330*/  LDL.LU R10, [R1+0xca8] ;  /* 0x000ca800010a7983 */ /* 0x000f220000300800 */
[----:B------:R-:W4:Y:S01]  /*68340*/  LDL.LU R11, [R1+0xcac] ;  /* 0x000cac00010b7983 */ /* 0x000f220000300800 */
[----:B------:R0:W-:Y:S03]  /*68350*/  STL.64 [R1+0x3fc8], R14 ;  /* 0x003fc80e01007387 */ /* 0x0001e60000100a00 */
[----:B0-----:R-:W3:Y:S01]  /*68360*/  LDL.64 R14, [R1+0x68] ;  /* 0x00006800010e7983 */ /* 0x001ee20000100a00 */
[----:B--2---:R-:W-:Y:S03]  /*68370*/  HMMA.16816.F32 R24, R16, R6, R24 ;  /* 0x000000061018723c */ /* 0x004fe60000001818 */
[----:B------:R-:W0:Y:S11]  /*68380*/  LDSM.16.MT88.4 R4, [R28+0xc300] ;  /* 0x00c300001c04783b */ /* 0x000e360000004200 */
[----:B------:R-:W-:Y:S09]  /*68390*/  @!UPT UIADD3 URZ, URZ, URZ, URZ ;  /* 0x0000003f3f3ff290 */ /* 0x000ff2000fffe03f */
[----:B------:R-:W-:Y:S01]  /*683a0*/  STL.64 [R1+0x4c0], R24 ;  /* 0x0004c01801007387 */ /* 0x000fe20000100a00 */
[----:B------:R1:W-:Y:S03]  /*683b0*/  STL.64 [R1+0x4c8], R26 ;  /* 0x0004c81a01007387 */ /* 0x0003e60000100a00 */
[----:B-1----:R-:W2:Y:S01]  /*683c0*/  LDL.LU.64 R26, [R1+0x4008] ;  /* 0x00400800011a7983 */ /* 0x002ea20000300a00 */
[----:B------:R-:W2:Y:S02]  /*683d0*/  LDL.LU.64 R24, [R1+0x4000] ;  /* 0x0040000001187983 */ /* 0x000ea40000300a00 */
[----:B------:R-:W-:Y:S01]  /*683e0*/  STL [R1+0x3ecc], R28 ;  /* 0x003ecc1c01007387 */ /* 0x000fe20000100800 */
[----:B0-----:R0:W-:Y:S01]  /*683f0*/  STL.64 [R1+0x3e40], R6 ;  /* 0x003e400601007387 */ /* 0x0011e20000100a00 */
[----:B------:R3:W-:Y:S03]  /*68400*/  STL.64 [R1+0x3e38], R4 ;  /* 0x003e380401007387 */ /* 0x0007e60000100a00 */
[----:B0-----:R-:W4:Y:S01]  /*68410*/  LDL.64 R6, [R1+0x8] ;  /* 0x0000080001067983 */ /* 0x001f220000100a00 */
[----:B---3--:R-:W-:-:S02]  /*68420*/  IMAD.MOV.U32 R5, RZ, RZ, R14 ;  /* 0x000000ffff057224 */ /* 0x008fc400078e000e */
        /* <DEDUP_REMOVED lines=8> */
[----:B------:R-:W3:Y:S02]  /*684b0*/  LDL.64 R14, [R1+0x38] ;  /* 0x00003800010e7983 */ /* 0x000ee40000100a00 */
[----:B------:R-:W-:Y:S01]  /*684c0*/  STL [R1+0x3ed0], R5 ;  /* 0x003ed00501007387 */ /* 0x000fe20000100800 */
[----:B----4-:R-:W-:Y:S01]  /*684d0*/  STL.64 [R1+0x3fa8], R6 ;  /* 0x003fa80601007387 */ /* 0x010fe20000100a00 */
[----:B------:R0:W-:Y:S03]  /*684e0*/  STL [R1+0x3fa0], R4 ;  /* 0x003fa00401007387 */ /* 0x0001e60000100800 */
[----:B0-----:R-:W4:Y:S01]  /*684f0*/  LDL.LU R4, [R1+0xc70] ;  /* 0x000c700001047983 */ /* 0x001f220000300800 */
[----:B------:R-:W4:Y:S02]  /*68500*/  LDL.LU R5, [R1+0xc74] ;  /* 0x000c740001057983 */ /* 0x000f240000300800 */
[----:B------:R-:W2:Y:S02]  /*68510*/  LDL.LU R6, [R1+0xc78] ;  /* 0x000c780001067983 */ /* 0x000ea40000300800 */
[----:B------:R-:W2:Y:S02]  /*68520*/  LDL.LU R7, [R1+0xc7c] ;  /* 0x000c7c0001077983 */ /* 0x000ea40000300800 */
[----:B--2---:R0:W-:Y:S01]  /*68530*/  STL.64 [R1+0x3fb8], R6 ;  /* 0x003fb80601007387 */ /* 0x0041e20000100a00 */
[----:B----4-:R1:W-:Y:S03]  /*68540*/  STL.64 [R1+0x3fb0], R4 ;  /* 0x003fb00401007387 */ /* 0x0103e60000100a00 */
[----:B0-----:R-:W2:Y:S01]  /*68550*/  LDL.64 R6, [R1+0x28] ;  /* 0x0000280001067983 */ /* 0x001ea20000100a00 */
[----:B------:R-:W-:Y:S01]  /*68560*/  HMMA.16816.F32 R24, R16, R22, R24 ;  /* 0x000000161018723c */ /* 0x000fe20000001818 */
[----:B------:R-:W-:-:S02]  /*68570*/  IMAD.MOV.U32 R29, RZ, RZ, R22 ;  /* 0x000000ffff1d7224 */ /* 0x000fc400078e0016 */
[----:B--2---:R0:W-:Y:S01]  /*68580*/  STL.64 [R1+0x3fd0], R6 ;  /* 0x003fd00601007387 */ /* 0x0041e20000100a00 */
[----:B-1----:R-:W3:Y:S02]  /*68590*/  LDL.LU R4, [R1+0xc90] ;  /* 0x000c900001047983 */ /* 0x002ee40000300800 */
[----:B------:R-:W3:Y:S01]  /*685a0*/  LDL.LU R5, [R1+0xc94] ;  /* 0x000c940001057983 */ /* 0x000ee20000300800 */
[----:B0-----:R-:W3:Y:S01]  /*685b0*/  LDL.LU R6, [R1+0xc98] ;  /* 0x000c980001067983 */ /* 0x001ee20000300800 */
[----:B------:R-:W3:Y:S11]  /*685c0*/  LDL.LU R7, [R1+0xc9c] ;  /* 0x000c9c0001077983 */ /* 0x000ef60000300800 */
[----:B------:R-:W-:Y:S04]  /*685d0*/  @!UPT UIADD3 URZ, URZ, URZ, URZ ;  /* 0x0000003f3f3ff290 */ /* 0x000fe8000fffe03f */
[----:B------:R0:W-:Y:S02]  /*685e0*/  STL.64 [R1+0xd60], R24 ;  /* 0x000d601801007387 */ /* 0x0001e40000100a00 */
[----:B------:R1:W-:Y:S02]  /*685f0*/  STL.64 [R1+0xd68], R26 ;  /* 0x000d681a01007387 */ /* 0x0003e40000100a00 */
[----:B0-----:R-:W-:Y:S01]  /*68600*/  IMAD.MOV.U32 R25, RZ, RZ, R23 ;  /* 0x000000ffff197224 */ /* 0x001fe200078e0017 */
[----:B-1----:R-:W2:Y:S01]  /*68610*/  LDL.LU.64 R26, [R1+0x3fe8] ;  /* 0x003fe800011a7983 */ /* 0x002ea20000300a00 */
[----:B------:R-:W4:Y:S02]  /*68620*/  LDL.LU.64 R22, [R1+0x3fe0] ;  /* 0x003fe00001167983 */ /* 0x000f240000300a00 */
[C---:B----4-:R-:W-:Y:S11]  /*68630*/  HMMA.16816.F32 R8, R16.reuse, R22, R8 ;  /* 0x000000161008723c */ /* 0x050ff60000001808 */
[----:B------:R-:W-:Y:S11]  /*68640*/  @!UPT UIADD3 URZ, URZ, URZ, URZ ;  /* 0x0000003f3f3ff290 */ /* 0x000ff6000fffe03f */
[----:B------:R-:W-:Y:S01]  /*68650*/  @!UPT UIADD3 URZ, URZ, URZ, URZ ;  /* 0x0000003f3f3ff290 */ /* 0x000fe2000fffe03f */
[----:B------:R-:W-:Y:S01]  /*68660*/  STL.64 [R1+0xd50], R8 ;  /* 0x000d500801007387 */ /* 0x000fe20000100a00 */
[----:B------:R0:W-:Y:S03]  /*68670*/  STL.64 [R1+0xd58], R10 ;  /* 0x000d580a01007387 */ /* 0x0001e60000100a00 */
[----:B0-----:R-:W4:Y:S01]  /*68680*/  LDL.LU.64 R10, [R1+0x3fd8] ;  /* 0x003fd800010a7983 */ /* 0x001f220000300a00 */
[----:B------:R-:W2:Y:S02]  /*68690*/  LDL.LU R20, [R1+0xc50] ;  /* 0x000c500001147983 */ /* 0x000ea40000300800 */
[----:B------:R-:W-:Y:S02]  /*686a0*/  IMAD.MOV.U32 R9, RZ, RZ, R22 ;  /* 0x000000ffff097224 */ /* 0x000fe400078e0016 */
[----:B------:R-:W2:Y:S02]  /*686b0*/  LDL.LU R21, [R1+0xc54] ;  /* 0x000c540001157983 */ /* 0x000ea40000300800 */
[----:B------:R-:W-:Y:S01]  /*686c0*/  IMAD.MOV.U32 R8, RZ, RZ, R23 ;  /* 0x000000ffff087224 */ /* 0x000fe200078e0017 */
[----:B------:R-:W2:Y:S01]  /*686d0*/  LDL.LU R22, [R1+0xc58] ;  /* 0x000c580001167983 */ /* 0x000ea20000300800 */
[----:B------:R-:W2:Y:S01]  /*686e0*/  LDL.LU R23, [R1+0xc5c] ;  /* 0x000c5c0001177983 */ /* 0x000ea20000300800 */
[----:B---3--:R-:W-:Y:S02]  /*686f0*/  HMMA.16816.F32 R4, R16, R14, R4 ;  /* 0x0000000e1004723c */ /* 0x008fe40000001804 */
        /* <DEDUP_REMOVED lines=10> */
[----:B0-----:R-:W3:Y:S01]  /*687a0*/  LDL.LU R8, [R1+0xc60] ;  /* 0x000c600001087983 */ /* 0x001ee20000300800 */
[----:B------:R-:W3:Y:S02]  /*687b0*/  LDL.LU R9, [R1+0xc64] ;  /* 0x000c640001097983 */ /* 0x000ee40000300800 */
[----:B------:R-:W3:Y:S02]  /*687c0*/  LDL.LU R10, [R1+0xc68] ;  /* 0x000c6800010a7983 */ /* 0x000ee40000300800 */
[----:B------:R-:W3:Y:S01]  /*687d0*/  LDL.LU R11, [R1+0xc6c] ;  /* 0x000c6c00010b7983 */ /* 0x000ee20000300800 */
[----:B------:R-:W-:Y:S01]  /*687e0*/  STL.64 [R1+0xd40], R4 ;  /* 0x000d400401007387 */ /* 0x000fe20000100a00 */
[----:B------:R0:W-:Y:S03]  /*687f0*/  STL.64 [R1+0xd48], R6 ;  /* 0x000d480601007387 */ /* 0x0001e60000100a00 */
[----:B0-----:R-:W2:Y:S01]  /*68800*/  LDL.LU.64 R6, [R1+0x3fd0] ;  /* 0x003fd00001067983 */ /* 0x001ea20000300a00 */
[----:B------:R-:W-:-:S02]  /*68810*/  IMAD.MOV.U32 R24, RZ, RZ, R14 ;  /* 0x000000ffff187224 */ /* 0x000fc400078e000e */
[----:B------:R-:W-:Y:S02]  /*68820*/  IMAD.MOV.U32 R13, RZ, RZ, R15 ;  /* 0x000000ffff0d7224 */ /* 0x000fe400078e000f */
[----:B------:R-:W4:Y:S01]  /*68830*/  LDL.LU.64 R14, [R1+0x3fc8] ;  /* 0x003fc800010e7983 */ /* 0x000f220000300a00 */
        /* <DEDUP_REMOVED lines=14> */
[----:B0-----:R-:W3:Y:S01]  /*68920*/  LDL.LU.64 R6, [R1+0x3fa8] ;  /* 0x003fa80001067983 */ /* 0x001ee20000300a00 */
[----:B------:R-:W2:Y:S02]  /*68930*/  LDL.LU R4, [R1+0x3fa0] ;  /* 0x003fa00001047983 */ /* 0x000ea40000300800 */
[----:B------:R-:W-:Y:S02]  /*68940*/  IMAD.MOV.U32 R5, RZ, RZ, R22 ;  /* 0x000000ffff057224 */ /* 0x000fe400078e0016 */
[----:B------:R-:W-:Y:S02]  /*68950*/  IMAD.MOV.U32 R28, RZ, RZ, R23 ;  /* 0x000000ffff1c7224 */ /* 0x000fe400078e0017 */
[----:B------:R-:W4:Y:S01]  /*68960*/  LDL.LU.64 R22, [R1+0x3f98] ;  /* 0x003f980001167983 */ /* 0x000f220000300a00 */
[----:B------:R-:W4:Y:S01]  /*68970*/  LDL.LU.64 R20, [R1+0x3f90] ;  /* 0x003f900001147983 */ /* 0x000f220000300a00 */
[----:B---3--:R-:W-:Y:S02]  /*68980*/  HMMA.16816.F32 R8, R16, R6, R8 ;  /* 0x000000061008723c */ /* 0x008fe40000001808 */
[----:B------:R-:W-:Y:S01]  /*68990*/  STL.64 [R1+0x3e60], R6 ;  /* 0x003e600601007387 */ /* 0x000fe20000100a00 */
[----:B--2---:R0:W-:Y:S11]  /*689a0*/  STL.64 [R1+0x3ed8], R4 ;  /* 0x003ed80401007387 */ /* 0x0041f60000100a00 */
[----:B------:R-:W-:Y:S09]  /*689b0*/  @!UPT UIADD3 URZ, URZ, URZ, URZ ;  /* 0x0000003f3f3ff290 */ /* 0x000ff2000fffe03f */
[----:B------:R-:W-:Y:S01]  /*689c0*/  STL.64 [R1+0xd10], R8 ;  /* 0x000d100801007387 */ /* 0x000fe20000100a00 */
[----:B------:R-:W-:Y:S02]  /*689d0*/  STL.64 [R1+0xd18], R10 ;  /* 0x000d180a01007387 */ /* 0x000fe40000100a00 */
[----:B0-----:R-:W2:Y:S02]  /*689e0*/  LDL.LU R4, [R1+0x3d0] ;  /* 0x0003d00001047983 */ /* 0x001ea40000300800 */
[----:B------:R-:W2:Y:S01]  /*689f0*/  LDL.LU R5, [R1+0x3d4] ;  /* 0x0003d40001057983 */ /* 0x000ea20000300800 */
[----:B------:R-:W3:Y:S01]  /*68a00*/  LDL.LU R6, [R1+0x3d8] ;  /* 0x0003d80001067983 */ /* 0x000ee20000300800 */
[----:B------:R-:W3:Y:S03]  /*68a10*/  LDL.LU R7, [R1+0x3dc] ;  /* 0x0003dc0001077983 */ /* 0x000ee60000300800 */
[----:B---3--:R4:W-:Y:S01]  /*68a20*/  STL.64 [R1+0x3ee8], R6 ;  /* 0x003ee80601007387 */ /* 0x0089e20000100a00 */
[----:B--2---:R-:W-:Y:S02]  /*68a30*/  STL.64 [R1+0x3ee0], R4 ;  /* 0x003ee00401007387 */ /* 0x004fe40000100a00 */
[----:B----4-:R-:W-:-:S02]  /*68a40*/  IMAD.MOV.U32 R6, RZ, RZ, R15 ;  /* 0x000000ffff067224 */ /* 0x010fc400078e000f */
[----:B------:R-:W-:Y:S01]  /*68a50*/  IMAD.MOV.U32 R7, RZ, RZ, R14 ;  /* 0x000000ffff077224 */ /* 0x000fe200078e000e */
[----:B------:R-:W2:Y:S01]  /*68a60*/  LDL.LU R15, [R1+0x3f8c] ;  /* 0x003f8c00010f7983 */ /* 0x000ea20000300800 */
[----:B------:R-:W3:Y:S03]  /*68a70*/  LDL.LU R14, [R1+0x3f88] ;  /* 0x003f8800010e7983 */ /* 0x000ee60000300800 */
[----:B------:R0:W-:Y:S02]  /*68a80*/  STL.64 [R1+0x3ef8], R6 ;  /* 0x003ef80601007387 */ /* 0x0001e40000100a00 */
[----:B0-----:R-:W-:Y:S02]  /*68a90*/  IMAD.MOV.U32 R6, RZ, RZ, R26 ;  /* 0x000000ffff067224 */ /* 0x001fe400078e001a */
[----:B------:R-:W-:Y:S01]  /*68aa0*/  IMAD.MOV.U32 R7, RZ, RZ, R27 ;  /* 0x000000ffff077224 */ /* 0x000fe200078e001b */
[----:B------:R-:W4:Y:S01]  /*68ab0*/  LDL.LU R26, [R1+0x3f84] ;  /* 0x003f8400011a7983 */ /* 0x000f220000300800 */
[----:B------:R-:W4:Y:S03]  /*68ac0*/  LDL.LU R27, [R1+0x3f80] ;  /* 0x003f8000011b7983 */ /* 0x000f260000300800 */
[----:B------:R0:W-:Y:S04]  /*68ad0*/  STL.64 [R1+0x3f10], R6 ;  /* 0x003f100601007387 */ /* 0x0001e80000100a00 */
[----:B0-----:R-:W2:Y:S04]  /*68ae0*/  LDL R6, [R1+0xa8] ;  /* 0x0000a80001067983 */ /* 0x001ea80000100800 */
[----:B------:R-:W2:Y:S04]  /*68af0*/  LDL R7, [R1+0xac] ;  /* 0x0000ac0001077983 */ /* 0x000ea80000100800 */
[----:B--2---:R3:W-:Y:S02]  /*68b00*/  STL.64 [R1+0x3f28], R6 ;  /* 0x003f280601007387 */ /* 0x0047e40000100a00 */
[----:B---3--:R-:W-:-:S02]  /*68b10*/  IMAD.MOV.U32 R6, RZ, RZ, R14 ;  /* 0x000000ffff067224 */ /* 0x008fc400078e000e */
[----:B------:R-:W-:Y:S01]  /*68b20*/  IMAD.MOV.U32 R7, RZ, RZ, R15 ;  /* 0x000000ffff077224 */ /* 0x000fe200078e000f */
[----:B------:R-:W2:Y:S01]  /*68b30*/  LDL.LU R14, [R1+0x3f7c] ;  /* 0x003f7c00010e7983 */ /* 0x000ea20000300800 */
[----:B------:R-:W2:Y:S03]  /*68b40*/  LDL.LU R15, [R1+0x3f78] ;  /* 0x003f7800010f7983 */ /* 0x000ea60000300800 */
[----:B------:R4:W-:Y:S02]  /*68b50*/  STL.64 [R1+0x3f40], R6 ;  /* 0x003f400601007387 */ /* 0x0009e40000100a00 */
[C---:B----4-:R-:W-:Y:S02]  /*68b60*/  HMMA.16816.F32 R4, R16.reuse, R26, R20 ;  /* 0x0000001a1004723c */ /* 0x050fe40000001814 */
[----:B------:R-:W3:Y:S11]  /*68b70*/  LDL.LU R20, [R1+0x4b0] ;  /* 0x0004b00001147983 */ /* 0x000ef60000300800 */
[----:B------:R-:W-:Y:S10]  /*68b80*/  @!UPT UIADD3 URZ, URZ, URZ, URZ ;  /* 0x0000003f3f3ff290 */ /* 0x000ff4000fffe03f */
[----:B------:R-:W-:Y:S01]  /*68b90*/  STL.64 [R1+0xd00], R4 ;  /* 0x000d000401007387 */ /* 0x000fe20000100a00 */
[----:B------:R0:W-:Y:S02]  /*68ba0*/  STL.64 [R1+0xd08], R6 ;  /* 0x000d080601007387 */ /* 0x0001e40000100a00 */
[----:B------:R-:W3:Y:S02]  /*68bb0*/  LDL.LU R21, [R1+0x4b4] ;  /* 0x0004b40001157983 */ /* 0x000ee40000300800 */
[----:B------:R-:W3:Y:S01]  /*68bc0*/  LDL.LU R22, [R1+0x4b8] ;  /* 0x0004b80001167983 */ /* 0x000ee20000300800 */
[----:B------:R-:W3:Y:S01]  /*68bd0*/  LDL.LU R23, [R1+0x4bc] ;  /* 0x0004bc0001177983 */ /* 0x000ee20000300800 */
[----:B------:R-:W2:Y:S02]  /*68be0*/  LDL.LU R8, [R1+0xc40] ;  /* 0x000c400001087983 */ /* 0x000ea40000300800 */
[----:B------:R-:W2:Y:S02]  /*68bf0*/  LDL.LU R9, [R1+0xc44] ;  /* 0x000c440001097983 */ /* 0x000ea40000300800 */
[----:B------:R-:W2:Y:S01]  /*68c00*/  LDL.LU R10, [R1+0xc48] ;  /* 0x000c4800010a7983 */ /* 0x000ea20000300800 */
[----:B------:R-:W2:Y:S04]  /*68c10*/  LDL.LU R11, [R1+0xc4c] ;  /* 0x000c4c00010b7983 */ /* 0x000ea80000300800 */
[----:B0-----:R-:W4:Y:S01]  /*68c20*/  LDL.64 R6, [R1+0xc8] ;  /* 0x0000c80001067983 */ /* 0x001f220000100a00 */
[----:B------:R-:W-:Y:S02]  /*68c30*/  STL.64 [R1+0x3e58], R26 ;  /* 0x003e581a01007387 */ /* 0x000fe40000100a00 */
        /* <DEDUP_REMOVED lines=17> */
[C---:B------:R-:W-:Y:S01]  /*68d50*/  HMMA.16816.F32 R8, R16.reuse, R14, R8 ;  /* 0x0000000e1008723c */ /* 0x040fe20000001808 */
        /* <DEDUP_REMOVED lines=12> */
[----:B------:R-:W-:Y:S01]  /*68e20*/  STL.64 [R1+0xc60], R8 ;  /* 0x000c600801007387 */ /* 0x000fe20000100a00 */
[----:B------:R0:W-:Y:S03]  /*68e30*/  STL.64 [R1+0xc68], R10 ;  /* 0x000c680a01007387 */ /* 0x0001e60000100a00 */
[----:B0-----:R-:W3:Y:S01]  /*68e40*/  LDL.LU.64 R10, [R1+0x3f70] ;  /* 0x003f7000010a7983 */ /* 0x001ee20000300a00 */
[----:B------:R-:W2:Y:S02]  /*68e50*/  LDL.LU.64 R8, [R1+0x3f68] ;  /* 0x003f680001087983 */ /* 0x000ea40000300a00 */
[----:B------:R-:W-:Y:S01]  /*68e60*/  STL.64 [R1+0x3e50], R14 ;  /* 0x003e500e01007387 */ /* 0x000fe20000100a00 */
[----:B---3--:R-:W-:Y:S01]  /*68e70*/  HMMA.16816.F32 R16, R16, R10, R20 ;  /* 0x0000000a1010723c */ /* 0x008fe20000001814 */
[----:B------:R-:W2:Y:S01]  /*68e80*/  LDL.LU.64 R22, [R1+0x3f60] ;  /* 0x003f600001167983 */ /* 0x000ea20000300a00 */
[----:B------:R-:W2:Y:S11]  /*68e90*/  LDL.LU.64 R20, [R1+0x3f58] ;  /* 0x003f580001147983 */ /* 0x000eb60000300a00 */
[----:B------:R-:W-:Y:S10]  /*68ea0*/  @!UPT UIADD3 URZ, URZ, URZ, URZ ;  /* 0x0000003f3f3ff290 */ /* 0x000ff4000fffe03f */
[----:B------:R-:W-:Y:S01]  /*68eb0*/  STL.64 [R1+0x4b0], R16 ;  /* 0x0004b01001007387 */ /* 0x000fe20000100a00 */
[----:B------:R0:W-:Y:S02]  /*68ec0*/  STL.64 [R1+0x4b8], R18 ;  /* 0x0004b81201007387 */ /* 0x0001e40000100a00 */
[----:B------:R-:W-:Y:S02]  /*68ed0*/  STL.64 [R1+0x3e48], R10 ;  /* 0x003e480a01007387 */ /* 0x000fe40000100a00 */
[----:B0-----:R-:W-:Y:S02]  /*68ee0*/  IMAD.MOV.U32 R18, RZ, RZ, R2 ;  /* 0x000000ffff127224 */ /* 0x001fe400078e0002 */
[----:B------:R-:W-:Y:S02]  /*68ef0*/  IMAD.MOV.U32 R19, RZ, RZ, R0 ;  /* 0x000000ffff137224 */ /* 0x000fe400078e0000 */
        /* <DEDUP_REMOVED lines=38> */
[----:B---3--:R-:W-:Y:S01]  /*69160*/  HMMA.16816.F32 R16, R20, R18, R4 ;  /* 0x000000121410723c */ /* 0x008fe20000001804 */
[----:B------:R-:W3:Y:S01]  /*69170*/  LDL.LU.64 R4, [R1+0x3ed8] ;  /* 0x003ed80001047983 */ /* 0x000ee20000300a00 */
[----:B------:R-:W-:Y:S02]  /*69180*/  IMAD.MOV.U32 R14, RZ, RZ, R9 ;  /* 0x000000ffff0e7224 */ /* 0x000fe400078e0009 */
[----:B------:R-:W-:-:S02]  /*69190*/  IMAD.MOV.U32 R15, RZ, RZ, R8 ;  /* 0x000000ffff0f7224 */ /* 0x000fc400078e0008 */
[----:B------:R-:W-:Y:S02]  /*691a0*/  IMAD.MOV.U32 R11, RZ, RZ, R28 ;  /* 0x000000ffff0b7224 */ /* 0x000fe400078e001c */
[----:B---3--:R-:W-:Y:S02]  /*691b0*/  IMAD.MOV.U32 R10, RZ, RZ, R5 ;  /* 0x000000ffff0a7224 */ /* 0x008fe400078e0005 */
[----:B------:R-:W3:Y:S11]  /*691c0*/  LDL.LU R5, [R1+0x3ed0] ;  /* 0x003ed00001057983 */ /* 0x000ef60000300800 */
[----:B------:R-:W-:Y:S02]  /*691d0*/  @!UPT UIADD3 URZ, URZ, URZ, URZ ;  /* 0x0000003f3f3ff290 */ /* 0x000fe4000fffe03f */
[----:B------:R-:W-:Y:S02]  /*691e0*/  STL.64 [R1+0x400], R16 ;  /* 0x0004001001007387 */ /* 0x000fe40000100a00 */
[----:B------:R-:W-:Y:S02]  /*691f0*/  STL.64 [R1+0x408], R18 ;  /* 0x0004081201007387 */ /* 0x000fe40000100a00 */
[----:B------:R-:W4:Y:S01]  /*69200*/  LDL.LU R28, [R1+0x3ecc] ;  /* 0x003ecc00011c7983 */ /* 0x000f220000300800 */
[----:B------:R-:W-:Y:S01]  /*69210*/  STL.64 [R1+0x3e98], R14 ;  /* 0x003e980e01007387 */ /* 0x000fe20000100a00 */
[----:B------:R0:W-:Y:S02]  /*69220*/  STL.64 [R1+0x3e68], R10 ;  /* 0x003e680a01007387 */ /* 0x0001e40000100a00 */
[----:B------:R-:W3:Y:S02]  /*69230*/  LDL.LU R8, [R1+0xb70] ;  /* 0x000b700001087983 */ /* 0x000ee40000300800 */
[----:B------:R-:W3:Y:S01]  /*69240*/  LDL.LU R9, [R1+0xb74] ;  /* 0x000b740001097983 */ /* 0x000ee20000300800 */
[----:B0-----:R-:W3:Y:S01]  /*69250*/  LDL.LU R10, [R1+0xb78] ;  /* 0x000b7800010a7983 */ /* 0x001ee20000300800 */
[----:B------:R-:W3:Y:S02]  /*69260*/  LDL.LU R11, [R1+0xb7c] ;  /* 0x000b7c00010b7983 */ /* 0x000ee40000300800 */
[----:B------:R-:W-:-:S02]  /*69270*/  IMAD.MOV.U32 R14, RZ, RZ, R29 ;  /* 0x000000ffff0e7224 */ /* 0x000fc400078e001d */
[----:B--2---:R-:W-:Y:S01]  /*69280*/  IMAD.MOV.U32 R15, RZ, RZ, R25 ;  /* 0x000000ffff0f7224 */ /* 0x004fe200078e0019 */
[----:B------:R-:W2:Y:S04]  /*69290*/  LDL.LU R29, [R1+0x3ec8] ;  /* 0x003ec800011d7983 */ /* 0x000ea80000300800 */
[----:B------:R-:W-:Y:S04]  /*692a0*/  STL.64 [R1+0x3eb0], R14 ;  /* 0x003eb00e01007387 */ /* 0x000fe80000100a00 */
[----:B----4-:R-:W0:Y:S04]  /*692b0*/  LDSM.16.MT88.4 R16, [R28+0xc380] ;  /* 0x00c380001c10783b */ /* 0x010e280000004200 */
[----:B---3--:R1:W-:Y:S01]  /*692c0*/  STL.64 [R1+0x3e78], R10 ;  /* 0x003e780a01007387 */ /* 0x0083e20000100a00 */
[----:B------:R3:W-:Y:S02]  /*692d0*/  STL.64 [R1+0x3e70], R8 ;  /* 0x003e700801007387 */ /* 0x0007e40000100a00 */
[----:B-1----:R-:W-:-:S02]  /*692e0*/  IMAD.MOV.U32 R10, RZ, RZ, R24 ;  /* 0x000000ffff0a7224 */ /* 0x002fc400078e0018 */
[----:B------:R-:W-:-:S05]  /*692f0*/  IMAD.MOV.U32 R11, RZ, RZ, R13 ;  /* 0x000000ffff0b7224 */ /* 0x000fca00078e000d */
[----:B------:R1:W-:Y:S01]  /*69300*/  STL.64 [R1+0x3e90], R10 ;  /* 0x003e900a01007387 */ /* 0x0003e20000100a00 */
[----:B---3--:R-:W3:Y:S02]  /*69310*/  LDL.LU R8, [R1+0xb90] ;  /* 0x000b900001087983 */ /* 0x008ee40000300800 */
[----:B------:R-:W3:Y:S01]  /*69320*/  LDL.LU R9, [R1+0xb94] ;  /* 0x000b940001097983 */ /* 0x000ee20000300800 */
[----:B-1----:R-:W4:Y:S01]  /*69330*/  LDL.LU R10, [R1+0xb98] ;  /* 0x000b9800010a7983 */ /* 0x002f220000300800 */
[----:B------:R-:W4:Y:S03]  /*69340*/  LDL.LU R11, [R1+0xb9c] ;  /* 0x000b9c00010b7983 */ /* 0x000f260000300800 */
[----:B----4-:R-:W-:Y:S01]  /*69350*/  STL.64 [R1+0x3ea8], R10 ;  /* 0x003ea80a01007387 */ /* 0x010fe20000100a00 */
[----:B---3--:R1:W-:Y:S03]  /*69360*/  STL.64 [R1+0x3ea0], R8 ;  /* 0x003ea00801007387 */ /* 0x0083e60000100a00 */
[----:B-1----:R-:W3:Y:S01]  /*69370*/  LDL.LU R8, [R1+0xba0] ;  /* 0x000ba00001087983 */ /* 0x002ee20000300800 */
[----:B------:R-:W3:Y:S02]  /*69380*/  LDL.LU R9, [R1+0xba4] ;  /* 0x000ba40001097983 */ /* 0x000ee40000300800 */
[----:B------:R-:W4:Y:S02]  /*69390*/  LDL.LU R10, [R1+0xba8] ;  /* 0x000ba800010a7983 */ /* 0x000f240000300800 */
[----:B------:R-:W4:Y:S02]  /*693a0*/  LDL.LU R11, [R1+0xbac] ;  /* 0x000bac00010b7983 */ /* 0x000f240000300800 */
[----:B------:R-:W-:-:S02]  /*693b0*/  IMAD.MOV.U32 R15, RZ, RZ, R4 ;  /* 0x000000ffff0f7224 */ /* 0x000fc400078e0004 */
[----:B------:R-:W-:Y:S01]  /*693c0*/  IMAD.MOV.U32 R14, RZ, RZ, R5 ;  /* 0x000000ffff0e7224 */ /* 0x000fe200078e0005 */
[----:B----4-:R-:W-:Y:S01]  /*693d0*/  STL.64 [R1+0x3ec0], R10 ;  /* 0x003ec00a01007387 */ /* 0x010fe20000100a00 */
[----:B---3--:R1:W-:Y:S03]  /*693e0*/  STL.64 [R1+0x3eb8], R8 ;  /* 0x003eb80801007387 */ /* 0x0083e60000100a00 */
[----:B-1----:R-:W3:Y:S01]  /*693f0*/  LDL.LU R8, [R1+0xbb0] ;  /* 0x000bb00001087983 */ /* 0x002ee20000300800 */
[----:B------:R-:W3:Y:S02]  /*69400*/  LDL.LU R9, [R1+0xbb4] ;  /* 0x000bb40001097983 */ /* 0x000ee40000300800 */
        /* <DEDUP_REMOVED lines=8> */
[----:B-1----:R-:W2:Y:S01]  /*69490*/  LDL.LU R4, [R1+0xb80] ;  /* 0x000b800001047983 */ /* 0x002ea20000300800 */
[----:B------:R-:W2:Y:S02]  /*694a0*/  LDL.LU R5, [R1+0xb84] ;  /* 0x000b840001057983 */ /* 0x000ea40000300800 */
[----:B------:R-:W2:Y:S02]  /*694b0*/  LDL.LU R6, [R1+0xb88] ;  /* 0x000b880001067983 */ /* 0x000ea40000300800 */
[----:B------:R-:W2:Y:S01]  /*694c0*/  LDL.LU R7, [R1+0xb8c] ;  /* 0x000b8c0001077983 */ /* 0x000ea20000300800 */
[----:B------:R-:W4:Y:S01]  /*694d0*/  LDL.LU R24, [R1+0xb50] ;  /* 0x000b500001187983 */ /* 0x000f220000300800 */
[----:B------:R-:W4:Y:S02]  /*694e0*/  LDL.LU R25, [R1+0xb54] ;  /* 0x000b540001197983 */ /* 0x000f240000300800 */
[----:B------:R-:W4:Y:S02]  /*694f0*/  LDL.LU R26, [R1+0xb58] ;  /* 0x000b5800011a7983 */ /* 0x000f240000300800 */
[----:B------:R-:W4:Y:S01]  /*69500*/  LDL.LU R27, [R1+0xb5c] ;  /* 0x000b5c00011b7983 */ /* 0x000f220000300800 */
[----:B0-----:R0:W-:Y:S02]  /*69510*/  STL.64 [R1+0x3d08], R18 ;  /* 0x003d081201007387 */ /* 0x0011e40000100a00 */
[----:B0-----:R-:W-:-:S02]  /*69520*/  IMAD.MOV.U32 R18, RZ, RZ, R12 ;  /* 0x000000ffff127224 */ /* 0x001fc400078e000c */
[C---:B---3--:R-:W-:Y:S01]  /*69530*/  HMMA.16816.F32 R12, R20.reuse, R14, R8 ;  /* 0x0000000e140c723c */ /* 0x048fe20000001808 */
[----:B------:R-:W-:Y:S01]  /*69540*/  STL.64 [R1+0x3d00], R16 ;  /* 0x003d001001007387 */ /* 0x000fe20000100a00 */
[----:B------:R-:W-:Y:S02]  /*69550*/  STL [R1+0x3158], R28 ;  /* 0x0031581c01007387 */ /* 0x000fe40000100800 */
[----:B------:R-:W3:Y:S02]  /*69560*/  LDL.LU.64 R10, [R1+0x3ec0] ;  /* 0x003ec000010a7983 */ /* 0x000ee40000300a00 */
[----:B------:R-:W3:Y:S11]  /*69570*/  LDL.LU.64 R8, [R1+0x3eb8] ;  /* 0x003eb80001087983 */ /* 0x000ef60000300a00 */
[----:B------:R-:W-:Y:S06]  /*69580*/  @!UPT UIADD3 URZ, URZ, URZ, URZ ;  /* 0x0000003f3f3ff290 */ /* 0x000fec000fffe03f */
        /* <DEDUP_REMOVED lines=19> */
[----:B--2---:R-:W-:Y:S01]  /*696c0*/  HMMA.16816.F32 R8, R20, R10, R4 ;  /* 0x0000000a1408723c */ /* 0x004fe20000001804 */
[----:B------:R-:W2:Y:S01]  /*696d0*/  LDL.LU.64 R6, [R1+0x3e88] ;  /* 0x003e880001067983 */ /* 0x000ea20000300a00 */
[----:B------:R-:W2:Y:S11]  /*696e0*/  LDL.LU.64 R4, [R1+0x3e80] ;  /* 0x003e800001047983 */ /* 0x000eb60000300a00 */
[----:B------:R-:W-:Y:S10]  /*696f0*/  @!UPT UIADD3 URZ, URZ, URZ, URZ ;  /* 0x0000003f3f3ff290 */ /* 0x000ff4000fffe03f */
[----:B------:R-:W-:Y:S01]  /*69700*/  STL.64 [R1+0x900], R8 ;  /* 0x0009000801007387 */ /* 0x000fe20000100a00 */
[----:B------:R0:W-:Y:S03]  /*69710*/  STL.64 [R1+0x908], R10 ;  /* 0x0009080a01007387 */ /* 0x0001e60000100a00 */
[----:B0-----:R-:W2:Y:S01]  /*69720*/  LDL.LU.64 R10, [R1+0x3e78] ;  /* 0x003e7800010a7983 */ /* 0x001ea20000300a00 */
[----:B------:R-:W2:Y:S02]  /*69730*/  LDL.LU.64 R8, [R1+0x3e70] ;  /* 0x003e700001087983 */ /* 0x000ea40000300a00 */
[----:B------:R-:W-:-:S07]  /*69740*/  IMAD.MOV.U32 R19, RZ, RZ, R3 ;  /* 0x000000ffff137224 */ /* 0x000fce00078e0003 */
[C---:B--2---:R-:W-:Y:S01]  /*69750*/  HMMA.16816.F32 R16, R20.reuse, R18, R8 ;  /* 0x000000121410723c */ /* 0x044fe20000001808 */
[----:B------:R-:W2:Y:S11]  /*69760*/  LDL.LU.64 R10, [R1+0x3e68] ;  /* 0x003e6800010a7983 */ /* 0x000eb60000300a00 */
[----:B------:R-:W-:Y:S11]  /*69770*/  @!UPT UIADD3 URZ, URZ, URZ, URZ ;  /* 0x0000003f3f3ff290 */ /* 0x000ff6000fffe03f */
[----:B------:R-:W-:Y:S01]  /*69780*/  STL.64 [R1+0x8f0], R16 ;  /* 0x0008f01001007387 */ /* 0x000fe20000100a00 */
[----:B------:R0:W-:Y:S03]  /*69790*/  STL.64 [R1+0x8f8], R18 ;  /* 0x0008f81201007387 */ /* 0x0001e60000100a00 */
[----:B0-----:R-:W2:Y:S04]  /*697a0*/  LDL.64 R18, [R1+0x78] ;  /* 0x0000780001127983 */ /* 0x001ea80000100a00 */
[----:B--2---:R0:W-:Y:S01]  /*697b0*/  STL.64 [R1+0x3dd0], R18 ;  /* 0x003dd01201007387 */ /* 0x0041e20000100a00 */
[----:B------:R-:W2:Y:S02]  /*697c0*/  LDL.LU R16, [R1+0x360] ;  /* 0x0003600001107983 */ /* 0x000ea40000300800 */
[----:B------:R-:W2:Y:S01]  /*697d0*/  LDL.LU R17, [R1+0x364] ;  /* 0x0003640001117983 */ /* 0x000ea20000300800 */
[----:B0-----:R-:W2:Y:S01]  /*697e0*/  LDL.LU R18, [R1+0x368] ;  /* 0x0003680001127983 */ /* 0x001ea20000300800 */
[----:B------:R-:W2:Y:S03]  /*697f0*/  LDL.LU R19, [R1+0x36c] ;  /* 0x00036c0001137983 */ /* 0x000ea60000300800 */
[----:B--2---:R0:W-:Y:S01]  /*69800*/  STL.64 [R1+0x3de0], R18 ;  /* 0x003de01201007387 */ /* 0x0041e20000100a00 */
[----:B------:R-:W-:Y:S03]  /*69810*/  STL.64 [R1+0x3dd8], R16 ;  /* 0x003dd81001007387 */ /* 0x000fe60000100a00 */
[----:B0-----:R-:W2:Y:S04]  /*69820*/  LDL.64 R18, [R1+0x98] ;  /* 0x0000980001127983 */ /* 0x001ea80000100a00 */
[----:B--2---:R0:W-:Y:S04]  /*69830*/  STL.64 [R1+0x3df0], R18 ;  /* 0x003df01201007387 */ /* 0x0041e80000100a00 */
[----:B0-----:R-:W2:Y:S04]  /*69840*/  LDL.64 R18, [R1+0xa8] ;  /* 0x0000a80001127983 */ /* 0x001ea80000100a00 */
[----:B--2---:R0:W-:Y:S04]  /*69850*/  STL.64 [R1+0x3e08], R18 ;  /* 0x003e081201007387 */ /* 0x0041e80000100a00 */
[----:B0-----:R-:W2:Y:S01]  /*69860*/  LDL.64 R18, [R1+0xb8] ;  /* 0x0000b80001127983 */ /* 0x001ea20000100a00 */
[C---:B------:R-:W-:Y:S03]  /*69870*/  HMMA.16816.F32 R8, R20.reuse, R10, R4 ;  /* 0x0000000a1408723c */ /* 0x040fe60000001804 */
[----:B--2---:R-:W-:Y:S01]  /*69880*/  STL.64 [R1+0x3e20], R18 ;  /* 0x003e201201007387 */ /* 0x004fe20000100a00 */
[----:B------:R-:W4:Y:S11]  /*69890*/  LDL.LU.64 R6, [R1+0x3e60] ;  /* 0x003e600001067983 */ /* 0x000f360000300a00 */
[----:B------:R-:W-:Y:S08]  /*698a0*/  @!UPT UIADD3 URZ, URZ, URZ, URZ ;  /* 0x0000003f3f3ff290 */ /* 0x000ff0000fffe03f */
[----:B------:R0:W-:Y:S02]  /*698b0*/  STL.64 [R1+0x8e0], R8 ;  /* 0x0008e00801007387 */ /* 0x0001e40000100a00 */
[----:B------:R1:W-:Y:S01]  /*698c0*/  STL.64 [R1+0x8e8], R10 ;  /* 0x0008e80a01007387 */ /* 0x0003e20000100a00 */
[----:B0-----:R-:W2:Y:S01]  /*698d0*/  LDL.LU R8, [R1+0xb30] ;  /* 0x000b300001087983 */ /* 0x001ea20000300800 */
[----:B------:R-:W2:Y:S02]  /*698e0*/  LDL.LU R9, [R1+0xb34] ;  /* 0x000b340001097983 */ /* 0x000ea40000300800 */
[----:B-1----:R-:W2:Y:S02]  /*698f0*/  LDL.LU R10, [R1+0xb38] ;  /* 0x000b3800010a7983 */ /* 0x002ea40000300800 */
[----:B------:R-:W2:Y:S01]  /*69900*/  LDL.LU R11, [R1+0xb3c] ;  /* 0x000b3c00010b7983 */ /* 0x000ea20000300800 */
[----:B----4-:R-:W-:Y:S11]  /*69910*/  HMMA.16816.F32 R24, R20, R6, R24 ;  /* 0x000000061418723c */ /* 0x010ff60000001818 */
[----:B------:R-:W-:Y:S11]  /*69920*/  @!UPT UIADD3 URZ, URZ, URZ, URZ ;  /* 0x0000003f3f3ff290 */ /* 0x000ff6000fffe03f */
[----:B------:R-:W-:Y:S01]  /*69930*/  @!UPT UIADD3 URZ, URZ, URZ, URZ ;  /* 0x0000003f3f3ff290 */ /* 0x000fe2000fffe03f */
[----:B------:R-:W-:Y:S01]  /*69940*/  STL.64 [R1+0x8d0], R24 ;  /* 0x0008d01801007387 */ /* 0x000fe20000100a00 */
[----:B------:R0:W-:Y:S03]  /*69950*/  STL.64 [R1+0x8d8], R26 ;  /* 0x0008d81a01007387 */ /* 0x0001e60000100a00 */
[----:B0-----:R-:W3:Y:S01]  /*69960*/  LDL.LU.64 R26, [R1+0x3e58] ;  /* 0x003e5800011a7983 */ /* 0x001ee20000300a00 */
[----:B------:R-:W-:Y:S02]  /*69970*/  IMAD.MOV.U32 R18, RZ, RZ, R2 ;  /* 0x000000ffff127224 */ /* 0x000fe400078e0002 */
[----:B------:R-:W4:Y:S02]  /*69980*/  LDL.LU R4, [R1+0x3c0] ;  /* 0x0003c00001047983 */ /* 0x000f240000300800 */
[----:B------:R-:W-:Y:S02]  /*69990*/  IMAD.MOV.U32 R19, RZ, RZ, R0 ;  /* 0x000000ffff137224 */ /* 0x000fe400078e0000 */
[----:B------:R-:W-:Y:S01]  /*699a0*/  IMAD.MOV.U32 R2, RZ, RZ, R6 ;  /* 0x000000ffff027224 */ /* 0x000fe200078e0006 */
[----:B------:R-:W4:Y:S01]  /*699b0*/  LDL.LU R5, [R1+0x3c4] ;  /* 0x0003c40001057983 */ /* 0x000f220000300800 */
[----:B------:R-:W-:-:S02]  /*699c0*/  IMAD.MOV.U32 R0, RZ, RZ, R7 ;  /* 0x000000ffff007224 */ /* 0x000fc400078e0007 */
[----:B------:R-:W4:Y:S02]  /*699d0*/  LDL.LU R6, [R1+0x3c8] ;  /* 0x0003c80001067983 */ /* 0x000f240000300800 */
[----:B------:R-:W4:Y:S01]  /*699e0*/  LDL.LU R7, [R1+0x3cc] ;  /* 0x0003cc0001077983 */ /* 0x000f220000300800 */
[C---:B---3--:R-:W-:Y:S11]  /*699f0*/  HMMA.16816.F32 R12, R20.reuse, R26, R12 ;  /* 0x0000001a140c723c */ /* 0x048ff6000000180c */
[----:B------:R-:W-:Y:S11]  /*69a00*/  @!UPT UIADD3 URZ, URZ, URZ, URZ ;  /* 0x0000003f3f3ff290 */ /* 0x000ff6000fffe03f */
[----:B------:R-:W-:Y:S01]  /*69a10*/  @!UPT UIADD3 URZ, URZ, URZ, URZ ;  /* 0x0000003f3f3ff290 */ /* 0x000fe2000fffe03f */
[----:B------:R-:W-:Y:S01]  /*69a20*/  STL.64 [R1+0x8c0], R12 ;  /* 0x0008c00c01007387 */ /* 0x000fe20000100a00 */
[----:B------:R0:W-:Y:S03]  /*69a30*/  STL.64 [R1+0x8c8], R14 ;  /* 0x0008c80e01007387 */ /* 0x0001e60000100a00 */
[----:B0-----:R-:W2:Y:S01]  /*69a40*/  LDL.LU.64 R14, [R1+0x3e50] ;  /* 0x003e5000010e7983 */ /* 0x001ea20000300a00 */
[----:B------:R0:W-:Y:S02]  /*69a50*/  STL.64 [R1+0x3de8], R26 ;  /* 0x003de81a01007387 */ /* 0x0001e40000100a00 */
        /* <DEDUP_REMOVED lines=26> */
[----:B------:R0:W-:Y:S02]  /*69c00*/  STL.64 [R1+0x3db0], R14 ;  /* 0x003db00e01007387 */ /* 0x0001e40000100a00 */
[----:B------:R-:W3:Y:S02]  /*69c10*/  LDL.LU R12, [R1+0x350] ;  /* 0x00035000010c7983 */ /* 0x000ee40000300800 */
[----:B------:R-:W3:Y:S01]  /*69c20*/  LDL.LU R13, [R1+0x354] ;  /* 0x00035400010d7983 */ /* 0x000ee20000300800 */
[----:B0-----:R-:W3:Y:S01]  /*69c30*/  LDL.LU R14, [R1+0x358] ;  /* 0x00035800010e7983 */ /* 0x001ee20000300800 */
[----:B------:R-:W3:Y:S01]  /*69c40*/  LDL.LU R15, [R1+0x35c] ;  /* 0x00035c00010f7983 */ /* 0x000ee20000300800 */
[----:B----4-:R-:W-:Y:S02]  /*69c50*/  HMMA.16816.F32 R20, R20, R10, R4 ;  /* 0x0000000a1414723c */ /* 0x010fe40000001804 */
[----:B------:R-:W2:Y:S01]  /*69c60*/  LDL.LU.64 R6, [R1+0x3e40] ;  /* 0x003e400001067983 */ /* 0x000ea20000300a00 */
[----:B------:R-:W2:Y:S11]  /*69c70*/  LDL.LU.64 R4, [R1+0x3e38] ;  /* 0x003e380001047983 */ /* 0x000eb60000300a00 */
[----:B------:R-:W-:Y:S09]  /*69c80*/  @!UPT UIADD3 URZ, URZ, URZ, URZ ;  /* 0x0000003f3f3ff290 */ /* 0x000ff2000fffe03f */
[----:B------:R-:W-:Y:S01]  /*69c90*/  STL.64 [R1+0x3f0], R20 ;  /* 0x0003f01401007387 */ /* 0x000fe20000100a00 */
[----:B------:R0:W-:Y:S03]  /*69ca0*/  STL.64 [R1+0x3f8], R22 ;  /* 0x0003f81601007387 */ /* 0x0001e60000100a00 */
[----:B0-----:R-:W4:Y:S01]  /*69cb0*/  LDL.64 R22, [R1+0x88] ;  /* 0x0000880001167983 */ /* 0x001f220000100a00 */
        /* <DEDUP_REMOVED lines=17> */
[----:B------:R-:W-:Y:S01]  /*69dd0*/  STL [R1+0x3cd8], R8 ;  /* 0x003cd80801007387 */ /* 0x000fe20000100800 */
        /* <DEDUP_REMOVED lines=27> */
[----:B0-----:R-:W3:Y:S01]  /*69f90*/  LDL.LU.64 R18, [R1+0x3dd0] ;  /* 0x003dd00001127983 */ /* 0x001ee20000300a00 */
[----:B------:R-:W-:Y:S02]  /*69fa0*/  IMAD.MOV.U32 R24, RZ, RZ, R23 ;  /* 0x000000ffff187224 */ /* 0x000fe400078e0017 */
[----:B------:R-:W-:Y:S02]  /*69fb0*/  IMAD.MOV.U32 R25, RZ, RZ, R22 ;  /* 0x000000ffff197224 */ /* 0x000fe400078e0016 */
[----:B------:R-:W0:Y:S04]  /*69fc0*/  LDSM.16.MT88.4 R20, [R29+0xc000] ;  /* 0x00c000001d14783b */ /* 0x000e280000004200 */
[----:B------:R-:W-:Y:S01]  /*69fd0*/  STL [R1+0x3cf4], R24 ;  /* 0x003cf41801007387 */ /* 0x000fe20000100800 */
[----:B------:R-:W-:Y:S02]  /*69fe0*/  STL [R1+0x3cf0], R25 ;  /* 0x003cf01901007387 */ /* 0x000fe40000100800 */
[----:B--2---:R-:W-:Y:S01]  /*69ff0*/  STL.64 [R1+0x3d68], R26 ;  /* 0x003d681a01007387 */ /* 0x004fe20000100a00 */
[----:B---3--:R-:W-:Y:S01]  /*6a000*/  HMMA.16816.F32 R12, R4, R18, R12 ;  /* 0x00000012040c723c */ /* 0x008fe2000000180c */
[----:B------:R-:W-:-:S02]  /*6a010*/  IMAD.MOV.U32 R9, RZ, RZ, R18 ;  /* 0x000000ffff097224 */ /* 0x000fc400078e0012 */
[----:B------:R-:W-:Y:S11]  /*6a020*/  IMAD.MOV.U32 R28, RZ, RZ, R19 ;  /* 0x000000ffff1c7224 */ /* 0x000ff600078e0013 */
[----:B------:R-:W-:Y:S09]  /*6a030*/  @!UPT UIADD3 URZ, URZ, URZ, URZ ;  /* 0x0000003f3f3ff290 */ /* 0x000ff2000fffe03f */
[----:B------:R-:W-:Y:S01]  /*6a040*/  STL.64 [R1+0x3d0], R12 ;  /* 0x0003d00c01007387 */ /* 0x000fe20000100a00 */
[----:B------:R-:W-:Y:S02]  /*6a050*/  STL.64 [R1+0x3d8], R14 ;  /* 0x0003d80e01007387 */ /* 0x000fe40000100a00 */
[----:B------:R-:W-:Y:S02]  /*6a060*/  STL.64 [R1+0x3d98], R10 ;  /* 0x003d980a01007387 */ /* 0x000fe40000100a00 */
[----:B------:R-:W-:Y:S01]  /*6a070*/  STL [R1+0x3d90], R9 ;  /* 0x003d900901007387 */ /* 0x000fe20000100800 */
[----:B------:R-:W2:Y:S01]  /*6a080*/  LDL.LU R16, [R1+0x340] ;  /* 0x0003400001107983 */ /* 0x000ea20000300800 */
[----:B------:R-:W2:Y:S02]  /*6a090*/  LDL.LU R17, [R1+0x344] ;  /* 0x0003440001117983 */ /* 0x000ea40000300800 */
[----:B------:R-:W3:Y:S02]  /*6a0a0*/  LDL.LU R18, [R1+0x348] ;  /* 0x0003480001127983 */ /* 0x000ee40000300800 */
[----:B------:R-:W3:Y:S02]  /*6a0b0*/  LDL.LU R19, [R1+0x34c] ;  /* 0x00034c0001137983 */ /* 0x000ee40000300800 */
[----:B---3--:R-:W-:Y:S01]  /*6a0c0*/  STL.64 [R1+0x3d18], R18 ;  /* 0x003d181201007387 */ /* 0x008fe20000100a00 */
[----:B--2---:R1:W-:Y:S03]  /*6a0d0*/  STL.64 [R1+0x3d10], R16 ;  /* 0x003d101001007387 */ /* 0x0043e60000100a00 */
[----:B-1----:R-:W2:Y:S01]  /*6a0e0*/  LDL.LU R16, [R1+0x9b0] ;  /* 0x0009b00001107983 */ /* 0x002ea20000300800 */
        /* <DEDUP_REMOVED lines=10> */
[----:B--2---:R-:W-:Y:S02]  /*6a190*/  STL.64 [R1+0x3d30], R16 ;  /* 0x003d301001007387 */ /* 0x004fe40000100a00 */
[----:B------:R-:W2:Y:S02]  /*6a1a0*/  LDL.LU R24, [R1+0x9f0] ;  /* 0x0009f00001187983 */ /* 0x000ea40000300800 */
[----:B------:R-:W2:Y:S01]  /*6a1b0*/  LDL.LU R25, [R1+0x9f4] ;  /* 0x0009f40001197983 */ /* 0x000ea20000300800 */
[----:B------:R-:W3:Y:S01]  /*6a1c0*/  LDL.LU R26, [R1+0x9f8] ;  /* 0x0009f800011a7983 */ /* 0x000ee20000300800 */
[----:B------:R-:W3:Y:S02]  /*6a1d0*/  LDL.LU R27, [R1+0x9fc] ;  /* 0x0009fc00011b7983 */ /* 0x000ee40000300800 */
[----:B------:R-:W4:Y:S02]  /*6a1e0*/  LDL.LU R12, [R1+0xa20] ;  /* 0x000a2000010c7983 */ /* 0x000f240000300800 */
[----:B------:R-:W4:Y:S01]  /*6a1f0*/  LDL.LU R13, [R1+0xa24] ;  /* 0x000a2400010d7983 */ /* 0x000f220000300800 */
[----:B------:R-:W2:Y:S01]  /*6a200*/  LDL.LU R14, [R1+0xa28] ;  /* 0x000a2800010e7983 */ /* 0x000ea20000300800 */
[----:B------:R-:W2:Y:S03]  /*6a210*/  LDL.LU R15, [R1+0xa2c] ;  /* 0x000a2c00010f7983 */ /* 0x000ea60000300800 */
[----:B--2---:R1:W-:Y:S01]  /*6a220*/  STL.64 [R1+0x3dc0], R14 ;  /* 0x003dc00e01007387 */ /* 0x0043e20000100a00 */
[----:B----4-:R-:W-:Y:S03]  /*6a230*/  STL.64 [R1+0x3db8], R12 ;  /* 0x003db80c01007387 */ /* 0x010fe60000100a00 */
[----:B-1----:R-:W2:Y:S01]  /*6a240*/  LDL.64 R14, [R1+0x68] ;  /* 0x00006800010e7983 */ /* 0x002ea20000100a00 */
[----:B------:R-:W4:Y:S02]  /*6a250*/  LDL.LU R8, [R1+0xa10] ;  /* 0x000a100001087983 */ /* 0x000f240000300800 */
[----:B------:R-:W4:Y:S02]  /*6a260*/  LDL.LU R9, [R1+0xa14] ;  /* 0x000a140001097983 */ /* 0x000f240000300800 */
[----:B------:R-:W2:Y:S01]  /*6a270*/  LDL.LU R10, [R1+0xa18] ;  /* 0x000a1800010a7983 */ /* 0x000ea20000300800 */
[----:B------:R-:W2:Y:S04]  /*6a280*/  LDL.LU R11, [R1+0xa1c] ;  /* 0x000a1c00010b7983 */ /* 0x000ea80000300800 */
[----:B--2---:R1:W-:Y:S01]  /*6a290*/  STL.64 [R1+0x3da8], R10 ;  /* 0x003da80a01007387 */ /* 0x0043e20000100a00 */
[----:B----4-:R2:W-:Y:S03]  /*6a2a0*/  STL.64 [R1+0x3da0], R8 ;  /* 0x003da00801007387 */ /* 0x0105e60000100a00 */
[----:B-1----:R-:W4:Y:S04]  /*6a2b0*/  LDL.64 R10, [R1+0x58] ;  /* 0x00005800010a7983 */ /* 0x002f280000100a00 */
[----:B----4-:R1:W-:Y:S01]  /*6a2c0*/  STL.64 [R1+0x3dc8], R10 ;  /* 0x003dc80a01007387 */ /* 0x0103e20000100a00 */
[----:B--2---:R-:W2:Y:S02]  /*6a2d0*/  LDL.LU R8, [R1+0xa30] ;  /* 0x000a300001087983 */ /* 0x004ea40000300800 */
[----:B------:R-:W2:Y:S01]  /*6a2e0*/  LDL.LU R9, [R1+0xa34] ;  /* 0x000a340001097983 */ /* 0x000ea20000300800 */
[----:B-1----:R-:W2:Y:S01]  /*6a2f0*/  LDL.LU R10, [R1+0xa38] ;  /* 0x000a3800010a7983 */ /* 0x002ea20000300800 */
[----:B------:R-:W2:Y:S02]  /*6a300*/  LDL.LU R11, [R1+0xa3c] ;  /* 0x000a3c00010b7983 */ /* 0x000ea40000300800 */
[----:B---3--:R1:W-:Y:S02]  /*6a310*/  STL.64 [R1+0x3d78], R26 ;  /* 0x003d781a01007387 */ /* 0x0083e40000100a00 */
[----:B------:R-:W-:Y:S01]  /*6a320*/  STL.64 [R1+0x3d70], R24 ;  /* 0x003d701801007387 */ /* 0x000fe20000100a00 */
[----:B-1----:R-:W3:Y:S01]  /*6a330*/  LDL.64 R26, [R1+0x38] ;  /* 0x00003800011a7983 */ /* 0x002ee20000100a00 */
[----:B------:R-:W-:-:S02]  /*6a340*/  IMAD.MOV.U32 R18, RZ, RZ, R2 ;  /* 0x000000ffff127224 */ /* 0x000fc400078e0002 */
[----:B------:R-:W-:Y:S01]  /*6a350*/  IMAD.MOV.U32 R19, RZ, RZ, R0 ;  /* 0x000000ffff137224 */ /* 0x000fe200078e0000 */
[----:B---3--:R1:W-:Y:S04]  /*6a360*/  STL.64 [R1+0x3d88], R26 ;  /* 0x003d881a01007387 */ /* 0x0083e80000100a00 */
[----:B-1----:R-:W3:Y:S01]  /*6a370*/  LDL.64 R26, [R1+0x48] ;  /* 0x00004800011a7983 */ /* 0x002ee20000100a00 */
[----:B------:R1:W-:Y:S02]  /*6a380*/  STL.64 [R1+0x3d50], R18 ;  /* 0x003d501201007387 */ /* 0x0003e40000100a00 */
[----:B------:R-:W4:Y:S02]  /*6a390*/  LDL.LU R16, [R1+0x9e0] ;  /* 0x0009e00001107983 */ /* 0x000f240000300800 */
[----:B------:R-:W4:Y:S01]  /*6a3a0*/  LDL.LU R17, [R1+0x9e4] ;  /* 0x0009e40001117983 */ /* 0x000f220000300800 */
[----:B-1----:R-:W3:Y:S01]  /*6a3b0*/  LDL.LU R18, [R1+0x9e8] ;  /* 0x0009e80001127983 */ /* 0x002ee20000300800 */
[----:B------:R-:W3:Y:S01]  /*6a3c0*/  LDL.LU R19, [R1+0x9ec] ;  /* 0x0009ec0001137983 */ /* 0x000ee20000300800 */
[----:B--2---:R-:W-:Y:S02]  /*6a3d0*/  HMMA.16816.F32 R8, R4, R14, R8 ;  /* 0x0000000e0408723c */ /* 0x004fe40000001808 */
[----:B---3--:R1:W-:Y:S01]  /*6a3e0*/  STL.64 [R1+0x3d60], R18 ;  /* 0x003d601201007387 */ /* 0x0083e20000100a00 */
[----:B----4-:R2:W-:Y:S03]  /*6a3f0*/  STL.64 [R1+0x3d58], R16 ;  /* 0x003d581001007387 */ /* 0x0105e60000100a00 */
[----:B-1----:R-:W3:Y:S04]  /*6a400*/  LDL.64 R18, [R1+0x28] ;  /* 0x0000280001127983 */ /* 0x002ee80000100a00 */
[----:B---3--:R1:W-:Y:S01]  /*6a410*/  STL.64 [R1+0x3d80], R18 ;  /* 0x003d801201007387 */ /* 0x0083e20000100a00 */
[----:B--2---:R-:W2:Y:S02]  /*6a420*/  LDL.LU R16, [R1+0xa00] ;  /* 0x000a000001107983 */ /* 0x004ea40000300800 */
[----:B------:R-:W2:Y:S01]  /*6a430*/  LDL.LU R17, [R1+0xa04] ;  /* 0x000a040001117983 */ /* 0x000ea20000300800 */
[----:B-1----:R-:W2:Y:S01]  /*6a440*/  LDL.LU R18, [R1+0xa08] ;  /* 0x000a080001127983 */ /* 0x002ea20000300800 */
[----:B------:R-:W2:Y:S02]  /*6a450*/  LDL.LU R19, [R1+0xa0c] ;  /* 0x000a0c0001137983 */ /* 0x000ea40000300800 */
[----:B0-----:R0:W-:Y:S02]  /*6a460*/  STL.64 [R1+0x3be0], R22 ;  /* 0x003be01601007387 */ /* 0x0011e40000100a00 */
[----:B------:R1:W-:Y:S01]  /*6a470*/  STL.64 [R1+0x3bd8], R20 ;  /* 0x003bd81401007387 */ /* 0x0003e20000100a00 */
[----:B0-----:R-:W3:Y:S03]  /*6a480*/  LDL.64 R22, [R1+0x18] ;  /* 0x0000180001167983 */ /* 0x001ee60000100a00 */
[----:B------:R-:W-:Y:S02]  /*6a490*/  STL.64 [R1+0x820], R8 ;  /* 0x0008200801007387 */ /* 0x000fe40000100a00 */
[----:B------:R0:W-:Y:S02]  /*6a4a0*/  STL.64 [R1+0x828], R10 ;  /* 0x0008280a01007387 */ /* 0x0001e40000100a00 */
[----:B-1----:R-:W-:-:S02]  /*6a4b0*/  IMAD.MOV.U32 R21, RZ, RZ, R14 ;  /* 0x000000ffff157224 */ /* 0x002fc400078e000e */
[----:B------:R-:W-:Y:S01]  /*6a4c0*/  IMAD.MOV.U32 R20, RZ, RZ, R15 ;  /* 0x000000ffff147224 */ /* 0x000fe200078e000f */
        /* <DEDUP_REMOVED lines=12> */
[----:B------:R-:W2:Y:S02]  /*6a590*/  LDL.LU.64 R8, [R1+0x3da0] ;  /* 0x003da00001087983 */ /* 0x000ea40000300a00 */
[----:B------:R-:W-:Y:S01]  /*6a5a0*/  IMAD.MOV.U32 R3, RZ, RZ, R27 ;  /* 0x000000ffff037224 */ /* 0x000fe200078e001b */
[C---:B--2---:R-:W-:Y:S01]  /*6a5b0*/  HMMA.16816.F32 R8, R4.reuse, R26, R8 ;  /* 0x0000001a0408723c */ /* 0x044fe20000001808 */
        /* <DEDUP_REMOVED lines=8> */
[----:B------:R1:W-:Y:S02]  /*6a640*/  STL.64 [R1+0x808], R10 ;  /* 0x0008080a01007387 */ /* 0x0003e40000100a00 */
[----:B0-----:R-:W-:Y:S01]  /*6a650*/  IMAD.MOV.U32 R8, RZ, RZ, R26 ;  /* 0x000000ffff087224 */ /* 0x001fe200078e001a */
[----:B-1----:R-:W4:Y:S01]  /*6a660*/  LDL.LU.64 R10, [R1+0x3d98] ;  /* 0x003d9800010a7983 */ /* 0x002f220000300a00 */
[----:B------:R-:W2:Y:S02]  /*6a670*/  LDL.LU R9, [R1+0x3d90] ;  /* 0x003d900001097983 */ /* 0x000ea40000300800 */
        /* <DEDUP_REMOVED lines=14> */
[----:B------:R1:W-:Y:S02]  /*6a760*/  STL.64 [R1+0x7e8], R26 ;  /* 0x0007e81a01007387 */ /* 0x0003e40000100a00 */
[----:B0-----:R-:W-:Y:S01]  /*6a770*/  IMAD.MOV.U32 R24, RZ, RZ, R18 ;  /* 0x000000ffff187224 */ /* 0x001fe200078e0012 */
[----:B-1----:R-:W2:Y:S01]  /*6a780*/  LDL.LU.64 R26, [R1+0x3d68] ;  /* 0x003d6800011a7983 */ /* 0x002ea20000300a00 */
[----:B------:R-:W-:Y:S02]  /*6a790*/  IMAD.MOV.U32 R25, RZ, RZ, R19 ;  /* 0x000000ffff197224 */ /* 0x000fe400078e0013 */
[----:B------:R-:W3:Y:S02]  /*6a7a0*/  LDL.LU.64 R18, [R1+0x3d60] ;  /* 0x003d600001127983 */ /* 0x000ee40000300a00 */
[----:B------:R-:W3:Y:S02]  /*6a7b0*/  LDL.LU.64 R16, [R1+0x3d58] ;  /* 0x003d580001107983 */ /* 0x000ee40000300a00 */
[C---:B---3--:R-:W-:Y:S11]  /*6a7c0*/  HMMA.16816.F32 R16, R4.reuse, R22, R16 ;  /* 0x000000160410723c */ /* 0x048ff60000001810 */
[----:B------:R-:W-:Y:S11]  /*6a7d0*/  @!UPT UIADD3 URZ, URZ, URZ, URZ ;  /* 0x0000003f3f3ff290 */ /* 0x000ff6000fffe03f */
[----:B------:R-:W-:Y:S01]  /*6a7e0*/  @!UPT UIADD3 URZ, URZ, URZ, URZ ;  /* 0x0000003f3f3ff290 */ /* 0x000fe2000fffe03f */
[----:B------:R-:W-:Y:S01]  /*6a7f0*/  STL.64 [R1+0x750], R16 ;  /* 0x0007501001007387 */ /* 0x000fe20000100a00 */
[----:B------:R0:W-:Y:S03]  /*6a800*/  STL.64 [R1+0x758], R18 ;  /* 0x0007581201007387 */ /* 0x0001e60000100a00 */
[----:B0-----:R-:W3:Y:S01]  /*6a810*/  LDL.LU.64 R18, [R1+0x3d50] ;  /* 0x003d500001127983 */ /* 0x001ee20000300a00 */
        /* <DEDUP_REMOVED lines=28> */
[----:B------:R-:W4:Y:S02]  /*6a9e0*/  LDL.LU.64 R16, [R1+0x3d10] ;  /* 0x003d100001107983 */ /* 0x000f240000300a00 */
[----:B------:R-:W-:Y:S01]  /*6a9f0*/  STL.64 [R1+0x3bf8], R14 ;  /* 0x003bf80e01007387 */ /* 0x000fe20000100a00 */
[----:B----4-:R-:W-:Y:S01]  /*6aa00*/  HMMA.16816.F32 R4, R4, R10, R16 ;  /* 0x0000000a0404723c */ /* 0x010fe20000001810 */
[----:B------:R-:W2:Y:S01]  /*6aa10*/  LDL.LU.64 R18, [R1+0x3d08] ;  /* 0x003d080001127983 */ /* 0x000ea20000300a00 */
[----:B------:R-:W2:Y:S11]  /*6aa20*/  LDL.LU.64 R16, [R1+0x3d00] ;  /* 0x003d000001107983 */ /* 0x000eb60000300a00 */
[----:B------:R-:W-:Y:S10]  /*6aa30*/  @!UPT UIADD3 URZ, URZ, URZ, URZ ;  /* 0x0000003f3f3ff290 */ /* 0x000ff4000fffe03f */
[----:B------:R-:W-:Y:S01]  /*6aa40*/  STL.64 [R1+0x3c0], R4 ;  /* 0x0003c00401007387 */ /* 0x000fe20000100a00 */
[----:B------:R0:W-:Y:S03]  /*6aa50*/  STL.64 [R1+0x3c8], R6 ;  /* 0x0003c80601007387 */ /* 0x0001e60000100a00 */
[----:B0-----:R-:W2:Y:S04]  /*6aa60*/  LDL R6, [R1+0xc8] ;  /* 0x0000c80001067983 */ /* 0x001ea80000100800 */
[----:B------:R-:W2:Y:S01]  /*6aa70*/  LDL R7, [R1+0xcc] ;  /* 0x0000cc0001077983 */ /* 0x000ea20000100800 */
[----:B------:R-:W-:Y:S01]  /*6aa80*/  STL.64 [R1+0x3c20], R10 ;  /* 0x003c200a01007387 */ /* 0x000fe20000100a00 */
[----:B--2---:R-:W-:Y:S02]  /*6aa90*/  HMMA.16816.F32 R4, R16, R6, R20 ;  /* 0x000000061004723c */ /* 0x004fe40000001814 */
[----:B------:R-:W2:Y:S05]  /*6aaa0*/  LDL.LU.64 R20, [R1+0x3cf8] ;  /* 0x003cf80001147983 */ /* 0x000eaa0000300a00 */
[----:B------:R-:W-:-:S02]  /*6aab0*/  IMAD.MOV.U32 R22, RZ, RZ, R24 ;  /* 0x000000ffff167224 */ /* 0x000fc400078e0018 */
[----:B------:R-:W3:Y:S01]  /*6aac0*/  LDL.LU R24, [R1+0x3cf4] ;  /* 0x003cf40001187983 */ /* 0x000ee20000300800 */
[----:B------:R-:W-:Y:S11]  /*6aad0*/  IMAD.MOV.U32 R23, RZ, RZ, R25 ;  /* 0x000000ffff177224 */ /* 0x000ff600078e0019 */
[----:B------:R-:W-:Y:S02]  /*6aae0*/  @!UPT UIADD3 URZ, URZ, URZ, URZ ;  /* 0x0000003f3f3ff290 */ /* 0x000fe4000fffe03f */
[----:B------:R-:W-:Y:S01]  /*6aaf0*/  STL.64 [R1+0x1770], R4 ;  /* 0x0017700401007387 */ /* 0x000fe20000100a00 */
[----:B------:R0:W-:Y:S02]  /*6ab00*/  STL.64 [R1+0x1778], R6 ;  /* 0x0017780601007387 */ /* 0x0001e40000100a00 */
[----:B------:R-:W4:Y:S02]  /*6ab10*/  LDL.LU R25, [R1+0x3cf0] ;  /* 0x003cf00001197983 */ /* 0x000f240000300800 */
[----:B------:R-:W-:Y:S02]  /*6ab20*/  IMAD.MOV.U32 R26, RZ, RZ, R8 ;  /* 0x000000ffff1a7224 */ /* 0x000fe400078e0008 */
[----:B------:R-:W-:Y:S01]  /*6ab30*/  IMAD.MOV.U32 R27, RZ, RZ, R3 ;  /* 0x000000ffff1b7224 */ /* 0x000fe200078e0003 */
[----:B------:R-:W4:Y:S01]  /*6ab40*/  LDL.LU R8, [R1+0x3cec] ;  /* 0x003cec0001087983 */ /* 0x000f220000300800 */
[----:B------:R-:W4:Y:S03]  /*6ab50*/  LDL.LU R3, [R1+0x3ce8] ;  /* 0x003ce80001037983 */ /* 0x000f260000300800 */
[----:B------:R1:W-:Y:S01]  /*6ab60*/  STL.64 [R1+0x3c40], R26 ;  /* 0x003c401a01007387 */ /* 0x0003e20000100a00 */
[----:B0-----:R-:W-:-:S02]  /*6ab70*/  IMAD.MOV.U32 R6, RZ, RZ, R9 ;  /* 0x000000ffff067224 */ /* 0x001fc400078e0009 */
[----:B------:R-:W-:Y:S02]  /*6ab80*/  IMAD.MOV.U32 R7, RZ, RZ, R28 ;  /* 0x000000ffff077224 */ /* 0x000fe400078e001c */
[----:B-1----:R-:W-:Y:S02]  /*6ab90*/  IMAD.MOV.U32 R26, RZ, RZ, R13 ;  /* 0x000000ffff1a7224 */ /* 0x002fe400078e000d */
[----:B------:R-:W-:-:S05]  /*6aba0*/  IMAD.MOV.U32 R27, RZ, RZ, R12 ;  /* 0x000000ffff1b7224 */ /* 0x000fca00078e000c */
[----:B------:R2:W-:Y:S01]  /*6abb0*/  STL.64 [R1+0x3c58], R26 ;  /* 0x003c581a01007387 */ /* 0x0005e20000100a00 */
[----:B------:R-:W4:Y:S02]  /*6abc0*/  LDL.LU R12, [R1+0x980] ;  /* 0x00098000010c7983 */ /* 0x000f240000300800 */
[----:B------:R-:W4:Y:S02]  /*6abd0*/  LDL.LU R13, [R1+0x984] ;  /* 0x00098400010d7983 */ /* 0x000f240000300800 */
[----:B------:R-:W4:Y:S01]  /*6abe0*/  LDL.LU R14, [R1+0x988] ;  /* 0x00098800010e7983 */ /* 0x000f220000300800 */
[----:B------:R-:W4:Y:S01]  /*6abf0*/  LDL.LU R15, [R1+0x98c] ;  /* 0x00098c00010f7983 */ /* 0x000f220000300800 */
[----:B------:R-:W4:Y:S02]  /*6ac00*/  LDL.LU R9, [R1+0x3ce4] ;  /* 0x003ce40001097983 */ /* 0x000f240000300800 */
[----:B------:R-:W4:Y:S02]  /*6ac10*/  LDL.LU R28, [R1+0x3ce0] ;  /* 0x003ce000011c7983 */ /* 0x000f240000300800 */
[----:B------:R3:W-:Y:S02]  /*6ac20*/  STL.64 [R1+0x3c78], R6 ;  /* 0x003c780601007387 */ /* 0x0007e40000100a00 */
[----:B--2---:R-:W-:-:S02]  /*6ac30*/  IMAD.MOV.U32 R26, RZ, RZ, R21 ;  /* 0x000000ffff1a7224 */ /* 0x004fc400078e0015 */
[----:B------:R-:W-:Y:S02]  /*6ac40*/  IMAD.MOV.U32 R27, RZ, RZ, R20 ;  /* 0x000000ffff1b7224 */ /* 0x000fe400078e0014 */
[----:B---3--:R-:W-:Y:S02]  /*6ac50*/  IMAD.MOV.U32 R7, RZ, RZ, R24 ;  /* 0x000000ffff077224 */ /* 0x008fe400078e0018 */
[----:B----4-:R-:W-:-:S05]  /*6ac60*/  IMAD.MOV.U32 R6, RZ, RZ, R25 ;  /* 0x000000ffff067224 */ /* 0x010fca00078e0019 */
[----:B------:R-:W-:Y:S01]  /*6ac70*/  STL.64 [R1+0x3c90], R6 ;  /* 0x003c900601007387 */ /* 0x000fe20000100a00 */
[----:B------:R0:W-:Y:S02]  /*6ac80*/  STL.64 [R1+0x3c70], R26 ;  /* 0x003c701a01007387 */ /* 0x0001e40000100a00 */
[----:B------:R-:W2:Y:S02]  /*6ac90*/  LDL.LU R24, [R1+0x1f0] ;  /* 0x0001f00001187983 */ /* 0x000ea40000300800 */
[----:B------:R-:W2:Y:S01]  /*6aca0*/  LDL.LU R25, [R1+0x1f4] ;  /* 0x0001f40001197983 */ /* 0x000ea20000300800 */
[----:B0-----:R-:W3:Y:S01]  /*6acb0*/  LDL.LU R26, [R1+0x1f8] ;  /* 0x0001f800011a7983 */ /* 0x001ee20000300800 */
[----:B------:R-:W3:Y:S02]  /*6acc0*/  LDL.LU R27, [R1+0x1fc] ;  /* 0x0001fc00011b7983 */ /* 0x000ee40000300800 */
[----:B------:R-:W-:Y:S02]  /*6acd0*/  IMAD.MOV.U32 R6, RZ, RZ, R3 ;  /* 0x000000ffff067224 */ /* 0x000fe400078e0003 */
[----:B------:R-:W-:Y:S01]  /*6ace0*/  IMAD.MOV.U32 R7, RZ, RZ, R8 ;  /* 0x000000ffff077224 */ /* 0x000fe200078e0008 */
[----:B------:R-:W4:Y:S01]  /*6acf0*/  LDL.LU R3, [R1+0x3cdc] ;  /* 0x003cdc0001037983 */ /* 0x000f220000300800 */
[----:B------:R-:W4:Y:S03]  /*6ad00*/  LDL.LU R8, [R1+0x3cd8] ;  /* 0x003cd80001087983 */ /* 0x000f260000300800 */
        /* <DEDUP_REMOVED lines=34> */
[----:B----4-:R-:W-:-:S02]  /*6af30*/  IMAD.MOV.U32 R6, RZ, RZ, R8 ;  /* 0x000000ffff067224 */ /* 0x010fc400078e0008 */
[----:B------:R-:W-:Y:S01]  /*6af40*/  IMAD.MOV.U32 R7, RZ, RZ, R3 ;  /* 0x000000ffff077224 */ /* 0x000fe200078e0003 */
[----:B--2---:R-:W-:Y:S01]  /*6af50*/  STL.64 [R1+0x3c68], R14 ;  /* 0x003c680e01007387 */ /* 0x004fe20000100a00 */
[----:B---3--:R0:W-:Y:S03]  /*6af60*/  STL.64 [R1+0x3c60], R12 ;  /* 0x003c600c01007387 */ /* 0x0081e60000100a00 */
[----:B0-----:R-:W2:Y:S01]  /*6af70*/  LDL.LU R12, [R1+0x9a0] ;  /* 0x0009a000010c7983 */ /* 0x001ea20000300800 */
[----:B------:R-:W2:Y:S02]  /*6af80*/  LDL.LU R13, [R1+0x9a4] ;  /* 0x0009a400010d7983 */ /* 0x000ea40000300800 */
[----:B------:R-:W2:Y:S02]  /*6af90*/  LDL.LU R14, [R1+0x9a8] ;  /* 0x0009a800010e7983 */ /* 0x000ea40000300800 */
[----:B------:R-:W2:Y:S01]  /*6afa0*/  LDL.LU R15, [R1+0x9ac] ;  /* 0x0009ac00010f7983 */ /* 0x000ea20000300800 */
[----:B------:R-:W-:Y:S01]  /*6afb0*/  STL.64 [R1+0x3c28], R22 ;  /* 0x003c281601007387 */ /* 0x000fe20000100a00 */
[----:B------:R-:W3:Y:S02]  /*6afc0*/  LDL.LU R8, [R1+0x960] ;  /* 0x0009600001087983 */ /* 0x000ee40000300800 */
[----:B------:R-:W3:Y:S02]  /*6afd0*/  LDL.LU R9, [R1+0x964] ;  /* 0x0009640001097983 */ /* 0x000ee40000300800 */
[----:B------:R-:W4:Y:S01]  /*6afe0*/  LDL.LU R10, [R1+0x968] ;  /* 0x00096800010a7983 */ /* 0x000f220000300800 */
[----:B------:R-:W4:Y:S01]  /*6aff0*/  LDL.LU R11, [R1+0x96c] ;  /* 0x00096c00010b7983 */ /* 0x000f220000300800 */
[C---:B------:R-:W-:Y:S03]  /*6b000*/  HMMA.16816.F32 R4, R16.reuse, R6, R24 ;  /* 0x000000061004723c */ /* 0x040fe60000001818 */
[----:B----4-:R-:W-:Y:S01]  /*6b010*/  STL.64 [R1+0x3c38], R10 ;  /* 0x003c380a01007387 */ /* 0x010fe20000100a00 */
[----:B---3--:R0:W-:Y:S03]  /*6b020*/  STL.64 [R1+0x3c30], R8 ;  /* 0x003c300801007387 */ /* 0x0081e60000100a00 */
[----:B0-----:R-:W3:Y:S01]  /*6b030*/  LDL.LU R8, [R1+0x970] ;  /* 0x0009700001087983 */ /* 0x001ee20000300800 */
[----:B------:R-:W3:Y:S02]  /*6b040*/  LDL.LU R9, [R1+0x974] ;  /* 0x0009740001097983 */ /* 0x000ee40000300800 */
[----:B------:R-:W3:Y:S02]  /*6b050*/  LDL.LU R10, [R1+0x978] ;  /* 0x00097800010a7983 */ /* 0x000ee40000300800 */
[----:B------:R-:W3:Y:S01]  /*6b060*/  LDL.LU R11, [R1+0x97c] ;  /* 0x00097c00010b7983 */ /* 0x000ee20000300800 */
        /* <DEDUP_REMOVED lines=30> */
[----:B------:R-:W-:Y:S02]  /*6b250*/  STL.64 [R1+0x1f8], R6 ;  /* 0x0001f80601007387 */ /* 0x000fe40000100a00 */
[----:B------:R-:W0:Y:S04]  /*6b260*/  LDSM.16.MT88.4 R4, [R29+0xc080] ;  /* 0x00c080001d04783b */ /* 0x000e280000004200 */
[----:B------:R-:W-:Y:S01]  /*6b270*/  STL [R1+0x3b78], R29 ;  /* 0x003b781d01007387 */ /* 0x000fe20000100800 */
[----:B0-----:R0:W-:Y:S01]  /*6b280*/  STL [R1+0x3a9c], R4 ;  /* 0x003a9c0401007387 */ /* 0x0011e20000100800 */
[----:B------:R1:W-:Y:S02]  /*6b290*/  STL [R1+0x3a98], R5 ;  /* 0x003a980501007387 */ /* 0x0003e40000100800 */
[----:B------:R4:W-:Y:S02]  /*6b2a0*/  STL [R1+0x3a94], R6 ;  /* 0x003a940601007387 */ /* 0x0009e40000100800 */
[----:B------:R3:W-:Y:S01]  /*6b2b0*/  STL [R1+0x3a90], R7 ;  /* 0x003a900701007387 */ /* 0x0007e20000100800 */
[----:B0-----:R-:W2:Y:S01]  /*6b2c0*/  LDL.LU R4, [R1+0x950] ;  /* 0x0009500001047983 */ /* 0x001ea20000300800 */
[----:B-1----:R-:W2:Y:S02]  /*6b2d0*/  LDL.LU R5, [R1+0x954] ;  /* 0x0009540001057983 */ /* 0x002ea40000300800 */
[----:B----4-:R-:W4:Y:S02]  /*6b2e0*/  LDL.LU R6, [R1+0x958] ;  /* 0x0009580001067983 */ /* 0x010f240000300800 */
[----:B---3--:R-:W4:Y:S01]  /*6b2f0*/  LDL.LU R7, [R1+0x95c] ;  /* 0x00095c0001077983 */ /* 0x008f220000300800 */
        /* <DEDUP_REMOVED lines=14> */
[----:B--2---:R-:W-:Y:S02]  /*6b3e0*/  HMMA.16816.F32 R12, R16, R26, R12 ;  /* 0x0000001a100c723c */ /* 0x004fe4000000180c */
[----:B------:R-:W2:Y:S11]  /*6b3f0*/  LDL.64 R26, [R1+0x8] ;  /* 0x00000800011a7983 */ /* 0x000eb60000100a00 */
[----:B------:R-:W-:Y:S10]  /*6b400*/  @!UPT UIADD3 URZ, URZ, URZ, URZ ;  /* 0x0000003f3f3ff290 */ /* 0x000ff4000fffe03f */
[----:B------:R0:W-:Y:S01]  /*6b410*/  STL.64 [R1+0x670], R12 ;  /* 0x0006700c01007387 */ /* 0x0001e20000100a00 */
[----:B------:R1:W-:Y:S03]  /*6b420*/  STL.64 [R1+0x678], R14 ;  /* 0x0006780e01007387 */ /* 0x0003e60000100a00 */
[----:B0-----:R-:W3:Y:S01]  /*6b430*/  LDL.LU R12, [R1+0x930] ;  /* 0x00093000010c7983 */ /* 0x001ee20000300800 */
[----:B------:R-:W3:Y:S02]  /*6b440*/  LDL.LU R13, [R1+0x934] ;  /* 0x00093400010d7983 */ /* 0x000ee40000300800 */
[----:B-1----:R-:W2:Y:S02]  /*6b450*/  LDL.LU R14, [R1+0x938] ;  /* 0x00093800010e7983 */ /* 0x002ea40000300800 */
[----:B------:R-:W2:Y:S02]  /*6b460*/  LDL.LU R15, [R1+0x93c] ;  /* 0x00093c00010f7983 */ /* 0x000ea40000300800 */
[----:B------:R-:W-:-:S02]  /*6b470*/  IMAD.MOV.U32 R22, RZ, RZ, R2 ;  /* 0x000000ffff167224 */ /* 0x000fc400078e0002 */
[----:B------:R-:W-:-:S07]  /*6b480*/  IMAD.MOV.U32 R23, RZ, RZ, R0 ;  /* 0x000000ffff177224 */ /* 0x000fce00078e0000 */
[C---:B------:R-:W-:Y:S01]  /*6b490*/  HMMA.16816.F32 R20, R16.reuse, R22, R8 ;  /* 0x000000161014723c */ /* 0x040fe20000001808 */
[----:B--2---:R-:W-:Y:S01]  /*6b4a0*/  STL.64 [R1+0x3c10], R14 ;  /* 0x003c100e01007387 */ /* 0x004fe20000100a00 */
[----:B---3--:R0:W-:Y:S03]  /*6b4b0*/  STL.64 [R1+0x3c08], R12 ;  /* 0x003c080c01007387 */ /* 0x0081e60000100a00 */
        /* <DEDUP_REMOVED lines=8> */
[----:B0-----:R-:W3:Y:S02]  /*6b540*/  LDL.LU.64 R22, [R1+0x3c28] ;  /* 0x003c280001167983 */ /* 0x001ee40000300a00 */
[C---:B---3--:R-:W-:Y:S02]  /*6b550*/  HMMA.16816.F32 R20, R16.reuse, R22, R8 ;  /* 0x000000161014723c */ /* 0x048fe40000001808 */
[----:B------:R-:W3:Y:S11]  /*6b560*/  LDL.LU.64 R10, [R1+0x3c20] ;  /* 0x003c2000010a7983 */ /* 0x000ef60000300a00 */
        /* <DEDUP_REMOVED lines=8> */
[----:B------:R0:W-:Y:S01]  /*6b5f0*/  STL.64 [R1+0x640], R4 ;  /* 0x0006400401007387 */ /* 0x0001e20000100a00 */
[----:B------:R1:W-:Y:S02]  /*6b600*/  STL.64 [R1+0x648], R6 ;  /* 0x0006480601007387 */ /* 0x0003e40000100a00 */
[----:B---3--:R-:W-:Y:S02]  /*6b610*/  STL.64 [R1+0x3bf0], R10 ;  /* 0x003bf00a01007387 */ /* 0x008fe40000100a00 */
[----:B------:R3:W-:Y:S01]  /*6b620*/  STL.64 [R1+0x3be8], R8 ;  /* 0x003be80801007387 */ /* 0x0007e20000100a00 */
[----:B0-----:R-:W4:Y:S01]  /*6b630*/  LDL.LU R4, [R1+0x860] ;  /* 0x0008600001047983 */ /* 0x001f220000300800 */
[----:B------:R-:W4:Y:S02]  /*6b640*/  LDL.LU R5, [R1+0x864] ;  /* 0x0008640001057983 */ /* 0x000f240000300800 */
[----:B-1----:R-:W2:Y:S02]  /*6b650*/  LDL.LU R6, [R1+0x868] ;  /* 0x0008680001067983 */ /* 0x002ea40000300800 */
[----:B------:R-:W2:Y:S01]  /*6b660*/  LDL.LU R7, [R1+0x86c] ;  /* 0x00086c0001077983 */ /* 0x000ea20000300800 */
[----:B---3--:R-:W3:Y:S01]  /*6b670*/  LDL.LU R8, [R1+0x920] ;  /* 0x0009200001087983 */ /* 0x008ee20000300800 */
[----:B------:R-:W3:Y:S02]  /*6b680*/  LDL.LU R9, [R1+0x924] ;  /* 0x0009240001097983 */ /* 0x000ee40000300800 */
[----:B------:R-:W3:Y:S02]  /*6b690*/  LDL.LU R10, [R1+0x928] ;  /* 0x00092800010a7983 */ /* 0x000ee40000300800 */
[----:B------:R-:W3:Y:S01]  /*6b6a0*/  LDL.LU R11, [R1+0x92c] ;  /* 0x00092c00010b7983 */ /* 0x000ee20000300800 */
[----:B------:R-:W3:Y:S01]  /*6b6b0*/  LDL.LU R20, [R1+0x1e0] ;  /* 0x0001e00001147983 */ /* 0x000ee20000300800 */
[----:B------:R-:W3:Y:S02]  /*6b6c0*/  LDL.LU R21, [R1+0x1e4] ;  /* 0x0001e40001157983 */ /* 0x000ee40000300800 */
[----:B------:R-:W3:Y:S02]  /*6b6d0*/  LDL.LU R22, [R1+0x1e8] ;  /* 0x0001e80001167983 */ /* 0x000ee40000300800 */
[----:B------:R-:W3:Y:S01]  /*6b6e0*/  LDL.LU R23, [R1+0x1ec] ;  /* 0x0001ec0001177983 */ /* 0x000ee20000300800 */
[----:B--2---:R0:W-:Y:S01]  /*6b6f0*/  STL.64 [R1+0x3b88], R6 ;  /* 0x003b880601007387 */ /* 0x0041e20000100a00 */
[----:B----4-:R-:W-:Y:S03]  /*6b700*/  STL.64 [R1+0x3b80], R4 ;  /* 0x003b800401007387 */ /* 0x010fe60000100a00 */
[----:B0-----:R-:W2:Y:S04]  /*6b710*/  LDL.64 R6, [R1+0x98] ;  /* 0x0000980001067983 */ /* 0x001ea80000100a00 */
[----:B--2---:R0:W-:Y:S04]  /*6b720*/  STL.64 [R1+0x3b98], R6 ;  /* 0x003b980601007387 */ /* 0x0041e80000100a00 */
[----:B0-----:R-:W2:Y:S01]  /*6b730*/  LDL.64 R6, [R1+0xa8] ;  /* 0x0000a80001067983 */ /* 0x001ea20000100a00 */
[----:B------:R-:W-:Y:S03]  /*6b740*/  HMMA.16816.F32 R12, R16, R26, R12 ;  /* 0x0000001a100c723c */ /* 0x000fe6000000180c */
[----:B--2---:R0:W-:Y:S04]  /*6b750*/  STL.64 [R1+0x3ba8], R6 ;  /* 0x003ba80601007387 */ /* 0x0041e80000100a00 */
[----:B0-----:R-:W2:Y:S01]  /*6b760*/  LDL.64 R6, [R1+0xb8] ;  /* 0x0000b80001067983 */ /* 0x001ea20000100a00 */
[----:B------:R-:W-:-:S03]  /*6b770*/  IMAD.MOV.U32 R29, RZ, RZ, R27 ;  /* 0x000000ffff1d7224 */ /* 0x000fc600078e001b */
[----:B--2---:R0:W-:Y:S04]  /*6b780*/  STL.64 [R1+0x3bc0], R6 ;  /* 0x003bc00601007387 */ /* 0x0041e80000100a00 */
[----:B0-----:R-:W2:Y:S08]  /*6b790*/  LDL.64 R6, [R1+0xc8] ;  /* 0x0000c80001067983 */ /* 0x001eb00000100a00 */
        /* <DEDUP_REMOVED lines=8> */
[----:B------:R-:W-:Y:S01]  /*6b820*/  STL.64 [R1+0x620], R12 ;  /* 0x0006200c01007387 */ /* 0x000fe20000100a00 */
[----:B------:R0:W-:Y:S03]  /*6b830*/  STL.64 [R1+0x628], R14 ;  /* 0x0006280e01007387 */ /* 0x0001e60000100a00 */
[----:B0-----:R-:W3:Y:S01]  /*6b840*/  LDL.LU.64 R14, [R1+0x3bf8] ;  /* 0x003bf800010e7983 */ /* 0x001ee20000300a00 */
[----:B------:R0:W-:Y:S02]  /*6b850*/  STL.64 [R1+0x3ba0], R26 ;  /* 0x003ba01a01007387 */ /* 0x0001e40000100a00 */
        /* <DEDUP_REMOVED lines=21> */
[----:B------:R-:W4:Y:S01]  /*6b9b0*/  LDL.LU.64 R8, [R1+0x3be8] ;  /* 0x003be80001087983 */ /* 0x000f220000300a00 */
[----:B---3--:R-:W-:Y:S02]  /*6b9c0*/  HMMA.16816.F32 R16, R16, R10, R20 ;  /* 0x0000000a1010723c */ /* 0x008fe40000001814 */
[----:B------:R-:W2:Y:S01]  /*6b9d0*/  LDL.LU.64 R22, [R1+0x3be0] ;  /* 0x003be00001167983 */ /* 0x000ea20000300a00 */
[----:B------:R-:W2:Y:S11]  /*6b9e0*/  LDL.LU.64 R20, [R1+0x3bd8] ;  /* 0x003bd80001147983 */ /* 0x000eb60000300a00 */
[----:B------:R-:W-:Y:S09]  /*6b9f0*/  @!UPT UIADD3 URZ, URZ, URZ, URZ ;  /* 0x0000003f3f3ff290 */ /* 0x000ff2000fffe03f */
[----:B------:R-:W-:Y:S01]  /*6ba00*/  STL.64 [R1+0x1e0], R16 ;  /* 0x0001e01001007387 */ /* 0x000fe20000100a00 */
[----:B------:R0:W-:Y:S03]  /*6ba10*/  STL.64 [R1+0x1e8], R18 ;  /* 0x0001e81201007387 */ /* 0x0001e60000100a00 */
[----:B0-----:R-:W3:Y:S01]  /*6ba20*/  LDL.64 R18, [R1+0x78] ;  /* 0x0000780001127983 */ /* 0x001ee20000100a00 */
[----:B------:R-:W-:Y:S02]  /*6ba30*/  IMAD.MOV.U32 R2, RZ, RZ, R6 ;  /* 0x000000ffff027224 */ /* 0x000fe400078e0006 */
[----:B------:R-:W-:Y:S01]  /*6ba40*/  IMAD.MOV.U32 R0, RZ, RZ, R7 ;  /* 0x000000ffff007224 */ /* 0x000fe200078e0007 */
[C---:B--2---:R-:W-:Y:S01]  /*6ba50*/  HMMA.16816.F32 R24, R20.reuse, R6, R24 ;  /* 0x000000061418723c */ /* 0x044fe20000001818 */
[----:B---3--:R0:W-:Y:S01]  /*6ba60*/  STL.64 [R1+0x3b90], R18 ;  /* 0x003b901201007387 */ /* 0x0081e20000100a00 */
[----:B------:R-:W2:Y:S02]  /*6ba70*/  LDL.LU R16, [R1+0x870] ;  /* 0x0008700001107983 */ /* 0x000ea40000300800 */
[----:B------:R-:W2:Y:S01]  /*6ba80*/  LDL.LU R17, [R1+0x874] ;  /* 0x0008740001117983 */ /* 0x000ea20000300800 */
[----:B0-----:R-:W2:Y:S01]  /*6ba90*/  LDL.LU R18, [R1+0x878] ;  /* 0x0008780001127983 */ /* 0x001ea20000300800 */
[----:B------:R-:W2:Y:S02]  /*6baa0*/  LDL.LU R19, [R1+0x87c] ;  /* 0x00087c0001137983 */ /* 0x000ea40000300800 */
[----:B------:R-:W-:Y:S11]  /*6bab0*/  STL.64 [R1+0x3b58], R10 ;  /* 0x003b580a01007387 */ /* 0x000ff60000100a00 */
[----:B------:R-:W-:Y:S04]  /*6bac0*/  @!UPT UIADD3 URZ, URZ, URZ, URZ ;  /* 0x0000003f3f3ff290 */ /* 0x000fe8000fffe03f */
[----:B------:R-:W-:Y:S01]  /*6bad0*/  STL.64 [R1+0x1ab0], R24 ;  /* 0x001ab01801007387 */ /* 0x000fe20000100a00 */
[----:B------:R0:W-:Y:S04]  /*6bae0*/  STL.64 [R1+0x1ab8], R26 ;  /* 0x001ab81a01007387 */ /* 0x0001e80000100a00 */
[----:B0-----:R-:W3:Y:S01]  /*6baf0*/  LDL.LU.64 R26, [R1+0x3bd0] ;  /* 0x003bd000011a7983 */ /* 0x001ee20000300a00 */
[----:B------:R-:W3:Y:S02]  /*6bb00*/  LDL.LU.64 R24, [R1+0x3bc8] ;  /* 0x003bc80001187983 */ /* 0x000ee40000300a00 */
[----:B------:R-:W3:Y:S02]  /*6bb10*/  LDL.LU.64 R6, [R1+0x3bc0] ;  /* 0x003bc00001067983 */ /* 0x000ee40000300a00 */
[----:B------:R-:W-:Y:S01]  /*6bb20*/  STL [R1+0x3ab4], R0 ;  /* 0x003ab40001007387 */ /* 0x000fe20000100800 */
[----:B------:R-:W-:Y:S01]  /*6bb30*/  STL [R1+0x3ab0], R2 ;  /* 0x003ab00201007387 */ /* 0x000fe20000100800 */
        /* <DEDUP_REMOVED lines=32> */
[----:B---3--:R0:W-:Y:S01]  /*6bd40*/  STL.64 [R1+0x3ae0], R26 ;  /* 0x003ae01a01007387 */ /* 0x0081e20000100a00 */
[----:B------:R-:W-:Y:S04]  /*6bd50*/  STL.64 [R1+0x3ad8], R24 ;  /* 0x003ad81801007387 */ /* 0x000fe80000100a00 */
[----:B0-----:R-:W4:Y:S01]  /*6bd60*/  LDL.64 R26, [R1+0x88] ;  /* 0x00008800011a7983 */ /* 0x001f220000100a00 */
[C---:B--2---:R-:W-:Y:S08]  /*6bd70*/  HMMA.16816.F32 R12, R20.reuse, R18, R12 ;  /* 0x00000012140c723c */ /* 0x044ff0000000180c */
[----:B----4-:R-:W-:Y:S11]  /*6bd80*/  HMMA.16816.F32 R4, R20, R26, R4 ;  /* 0x0000001a1404723c */ /* 0x010ff60000001804 */
[----:B------:R-:W-:Y:S11]  /*6bd90*/  @!UPT UIADD3 URZ, URZ, URZ, URZ ;  /* 0x0000003f3f3ff290 */ /* 0x000ff6000fffe03f */
[----:B------:R-:W-:Y:S01]  /*6bda0*/  @!UPT UIADD3 URZ, URZ, URZ, URZ ;  /* 0x0000003f3f3ff290 */ /* 0x000fe2000fffe03f */
[----:B------:R-:W-:Y:S01]  /*6bdb0*/  STL.64 [R1+0x16d0], R4 ;  /* 0x0016d00401007387 */ /* 0x000fe20000100a00 */
[----:B------:R-:W-:Y:S02]  /*6bdc0*/  STL.64 [R1+0x16d8], R6 ;  /* 0x0016d80601007387 */ /* 0x000fe40000100a00 */
[----:B------:R0:W-:Y:S02]  /*6bdd0*/  STL.64 [R1+0x1690], R12 ;  /* 0x0016900c01007387 */ /* 0x0001e40000100a00 */
[----:B------:R1:W-:Y:S01]  /*6bde0*/  STL.64 [R1+0x1698], R14 ;  /* 0x0016980e01007387 */ /* 0x0003e20000100a00 */
[----:B0-----:R-:W2:Y:S01]  /*6bdf0*/  LDL.LU R12, [R1+0xfc0] ;  /* 0x000fc000010c7983 */ /* 0x001ea20000300800 */
[----:B------:R-:W2:Y:S02]  /*6be00*/  LDL.LU R13, [R1+0xfc4] ;  /* 0x000fc400010d7983 */ /* 0x000ea40000300800 */
[----:B-1----:R-:W3:Y:S02]  /*6be10*/  LDL.LU R14, [R1+0xfc8] ;  /* 0x000fc800010e7983 */ /* 0x002ee40000300800 */
[----:B------:R-:W3:Y:S02]  /*6be20*/  LDL.LU R15, [R1+0xfcc] ;  /* 0x000fcc00010f7983 */ /* 0x000ee40000300800 */
[----:B------:R-:W-:-:S02]  /*6be30*/  IMAD.MOV.U32 R6, RZ, RZ, R26 ;  /* 0x000000ffff067224 */ /* 0x000fc400078e001a */
[----:B------:R-:W-:Y:S02]  /*6be40*/  IMAD.MOV.U32 R7, RZ, RZ, R27 ;  /* 0x000000ffff077224 */ /* 0x000fe400078e001b */
[----:B------:R-:W-:Y:S01]  /*6be50*/  IMAD.MOV.U32 R27, RZ, RZ, R29 ;  /* 0x000000ffff1b7224 */ /* 0x000fe200078e001d */
[----:B---3--:R-:W-:Y:S01]  /*6be60*/  STL.64 [R1+0x3af0], R14 ;  /* 0x003af00e01007387 */ /* 0x008fe20000100a00 */
[----:B--2---:R0:W-:Y:S02]  /*6be70*/  STL.64 [R1+0x3ae8], R12 ;  /* 0x003ae80c01007387 */ /* 0x0041e40000100a00 */
[----:B------:R-:W2:Y:S02]  /*6be80*/  LDL R26, [R1+0x8] ;  /* 0x00000800011a7983 */ /* 0x000ea40000100800 */
[----:B------:R-:W3:Y:S01]  /*6be90*/  LDL.LU R29, [R1+0x3b78] ;  /* 0x003b7800011d7983 */ /* 0x000ee20000300800 */
[----:B--2---:R1:W-:Y:S01]  /*6bea0*/  STL.64 [R1+0x3af8], R26 ;  /* 0x003af81a01007387 */ /* 0x0043e20000100a00 */
[----:B0-----:R-:W2:Y:S02]  /*6beb0*/  LDL.LU R12, [R1+0xfd0] ;  /* 0x000fd000010c7983 */ /* 0x001ea40000300800 */
[----:B------:R-:W2:Y:S02]  /*6bec0*/  LDL.LU R13, [R1+0xfd4] ;  /* 0x000fd400010d7983 */ /* 0x000ea40000300800 */
[----:B------:R-:W4:Y:S01]  /*6bed0*/  LDL.LU R14, [R1+0xfd8] ;  /* 0x000fd800010e7983 */ /* 0x000f220000300800 */
[----:B------:R-:W4:Y:S01]  /*6bee0*/  LDL.LU R15, [R1+0xfdc] ;  /* 0x000fdc00010f7983 */ /* 0x000f220000300800 */
[----:B-1----:R-:W-:-:S02]  /*6bef0*/  IMAD.MOV.U32 R26, RZ, RZ, R9 ;  /* 0x000000ffff1a7224 */ /* 0x002fc400078e0009 */
[----:B------:R-:W-:Y:S01]  /*6bf00*/  IMAD.MOV.U32 R27, RZ, RZ, R8 ;  /* 0x000000ffff1b7224 */ /* 0x000fe200078e0008 */
[----:B----4-:R-:W-:Y:S01]  /*6bf10*/  STL.64 [R1+0x3b08], R14 ;  /* 0x003b080e01007387 */ /* 0x010fe20000100a00 */
[----:B--2---:R0:W-:Y:S03]  /*6bf20*/  STL.64 [R1+0x3b00], R12 ;  /* 0x003b000c01007387 */ /* 0x0041e60000100a00 */
[----:B------:R1:W-:Y:S01]  /*6bf30*/  STL.64 [R1+0x3b30], R26 ;  /* 0x003b301a01007387 */ /* 0x0003e20000100a00 */
[----:B0-----:R-:W2:Y:S01]  /*6bf40*/  LDL.LU R12, [R1+0xfe0] ;  /* 0x000fe000010c7983 */ /* 0x001ea20000300800 */
[----:B------:R-:W2:Y:S02]  /*6bf50*/  LDL.LU R13, [R1+0xfe4] ;  /* 0x000fe400010d7983 */ /* 0x000ea40000300800 */
[----:B------:R-:W4:Y:S02]  /*6bf60*/  LDL.LU R14, [R1+0xfe8] ;  /* 0x000fe800010e7983 */ /* 0x000f240000300800 */
[----:B------:R-:W4:Y:S01]  /*6bf70*/  LDL.LU R15, [R1+0xfec] ;  /* 0x000fec00010f7983 */ /* 0x000f220000300800 */
[----:B------:R-:W2:Y:S01]  /*6bf80*/  LDL.LU R24, [R1+0x1000] ;  /* 0x0010000001187983 */ /* 0x000ea20000300800 */
[----:B------:R-:W2:Y:S02]  /*6bf90*/  LDL.LU R25, [R1+0x1004] ;  /* 0x0010040001197983 */ /* 0x000ea40000300800 */
[----:B-1----:R-:W2:Y:S02]  /*6bfa0*/  LDL.LU R26, [R1+0x1008] ;  /* 0x00100800011a7983 */ /* 0x002ea40000300800 */
[----:B------:R-:W2:Y:S01]  /*6bfb0*/  LDL.LU R27, [R1+0x100c] ;  /* 0x00100c00011b7983 */ /* 0x000ea20000300800 */
[----:B------:R-:W2:Y:S01]  /*6bfc0*/  LDL.LU R8, [R1+0x1020] ;  /* 0x0010200001087983 */ /* 0x000ea20000300800 */
[----:B------:R-:W2:Y:S02]  /*6bfd0*/  LDL.LU R9, [R1+0x1024] ;  /* 0x0010240001097983 */ /* 0x000ea40000300800 */
[----:B------:R-:W2:Y:S02]  /*6bfe0*/  LDL.LU R10, [R1+0x1028] ;  /* 0x00102800010a7983 */ /* 0x000ea40000300800 */
[----:B------:R-:W2:Y:S02]  /*6bff0*/  LDL.LU R11, [R1+0x102c] ;  /* 0x00102c00010b7983 */ /* 0x000ea40000300800 */
[----:B--2---:R0:W-:Y:S01]  /*6c000*/  STL.64 [R1+0x3b68], R10 ;  /* 0x003b680a01007387 */ /* 0x0041e20000100a00 */
[----:B------:R-:W-:Y:S03]  /*6c010*/  STL.64 [R1+0x3b60], R8 ;  /* 0x003b600801007387 */ /* 0x000fe60000100a00 */
[----:B0-----:R-:W2:Y:S01]  /*6c020*/  LDL.64 R10, [R1+0x68] ;  /* 0x00006800010a7983 */ /* 0x001ea20000100a00 */
[----:B------:R0:W-:Y:S02]  /*6c030*/  STL.64 [R1+0x3b40], R26 ;  /* 0x003b401a01007387 */ /* 0x0001e40000100a00 */
[----:B------:R-:W-:Y:S01]  /*6c040*/  STL.64 [R1+0x3b38], R24 ;  /* 0x003b381801007387 */ /* 0x000fe20000100a00 */
[----:B0-----:R-:W2:Y:S04]  /*6c050*/  LDL.64 R26, [R1+0x48] ;  /* 0x00004800011a7983 */ /* 0x001ea80000100a00 */
[----:B--2---:R0:W-:Y:S04]  /*6c060*/  STL.64 [R1+0x3b50], R26 ;  /* 0x003b501a01007387 */ /* 0x0041e80000100a00 */
[----:B0-----:R-:W2:Y:S04]  /*6c070*/  LDL.64 R26, [R1+0x58] ;  /* 0x00005800011a7983 */ /* 0x001ea80000100a00 */
[----:B--2---:R0:W-:Y:S01]  /*6c080*/  STL.64 [R1+0x3b70], R26 ;  /* 0x003b701a01007387 */ /* 0x0041e20000100a00 */
[----:B------:R-:W2:Y:S02]  /*6c090*/  LDL.LU R24, [R1+0x1030] ;  /* 0x0010300001187983 */ /* 0x000ea40000300800 */
        /* <DEDUP_REMOVED lines=9> */
[----:B--2---:R0:W-:Y:S01]  /*6c130*/  STL.64 [R1+0x3b28], R14 ;  /* 0x003b280e01007387 */ /* 0x0041e20000100a00 */
[----:B----4-:R1:W-:Y:S03]  /*6c140*/  STL.64 [R1+0x3b20], R12 ;  /* 0x003b200c01007387 */ /* 0x0103e60000100a00 */
[----:B0-----:R-:W2:Y:S01]  /*6c150*/  LDL.64 R14, [R1+0x38] ;  /* 0x00003800010e7983 */ /* 0x001ea20000100a00 */
[----:B------:R-:W-:-:S02]  /*6c160*/  IMAD.MOV.U32 R4, RZ, RZ, R18 ;  /* 0x000000ffff047224 */ /* 0x000fc400078e0012 */
[----:B------:R-:W-:Y:S02]  /*6c170*/  IMAD.MOV.U32 R5, RZ, RZ, R19 ;  /* 0x000000ffff057224 */ /* 0x000fe400078e0013 */
[----:B---3--:R-:W0:Y:S04]  /*6c180*/  LDSM.16.MT88.4 R16, [R29+0xc100] ;  /* 0x00c100001d10783b */ /* 0x008e280000004200 */
[----:B--2---:R2:W-:Y:S01]  /*6c190*/  STL.64 [R1+0x3b48], R14 ;  /* 0x003b480e01007387 */ /* 0x0045e20000100a00 */
[----:B-1----:R-:W3:Y:S02]  /*6c1a0*/  LDL.LU R12, [R1+0x1010] ;  /* 0x00101000010c7983 */ /* 0x002ee40000300800 */
[----:B------:R-:W3:Y:S01]  /*6c1b0*/  LDL.LU R13, [R1+0x1014] ;  /* 0x00101400010d7983 */ /* 0x000ee20000300800 */
[----:B--2---:R-:W3:Y:S01]  /*6c1c0*/  LDL.LU R14, [R1+0x1018] ;  /* 0x00101800010e7983 */ /* 0x004ee20000300800 */
[----:B------:R-:W3:Y:S02]  /*6c1d0*/  LDL.LU R15, [R1+0x101c] ;  /* 0x00101c00010f7983 */ /* 0x000ee40000300800 */
[----:B------:R-:W-:Y:S02]  /*6c1e0*/  STL.64 [R1+0x3aa8], R6 ;  /* 0x003aa80601007387 */ /* 0x000fe40000100a00 */
[----:B------:R1:W-:Y:S02]  /*6c1f0*/  STL.64 [R1+0x3aa0], R4 ;  /* 0x003aa00401007387 */ /* 0x0003e40000100a00 */
[----:B-1----:R-:W2:Y:S01]  /*6c200*/  LDL.LU R4, [R1+0x840] ;  /* 0x0008400001047983 */ /* 0x002ea20000300800 */
[----:B------:R-:W2:Y:S02]  /*6c210*/  LDL.LU R5, [R1+0x844] ;  /* 0x0008440001057983 */ /* 0x000ea40000300800 */
[----:B------:R-:W4:Y:S02]  /*6c220*/  LDL.LU R6, [R1+0x848] ;  /* 0x0008480001067983 */ /* 0x000f240000300800 */
[----:B------:R-:W4:Y:S01]  /*6c230*/  LDL.LU R7, [R1+0x84c] ;  /* 0x00084c0001077983 */ /* 0x000f220000300800 */
[----:B------:R-:W-:Y:S01]  /*6c240*/  HMMA.16816.F32 R24, R20, R10, R24 ;  /* 0x0000000a1418723c */ /* 0x000fe20000001818 */
[----:B----4-:R-:W-:Y:S01]  /*6c250*/  STL.64 [R1+0x3ac0], R6 ;  /* 0x003ac00601007387 */ /* 0x010fe20000100a00 */
[----:B--2---:R1:W-:Y:S03]  /*6c260*/  STL.64 [R1+0x3ab8], R4 ;  /* 0x003ab80401007387 */ /* 0x0043e60000100a00 */
[----:B-1----:R-:W2:Y:S01]  /*6c270*/  LDL.LU R4, [R1+0xfb0] ;  /* 0x000fb00001047983 */ /* 0x002ea20000300800 */
[----:B------:R-:W2:Y:S02]  /*6c280*/  LDL.LU R5, [R1+0xfb4] ;  /* 0x000fb40001057983 */ /* 0x000ea40000300800 */
[----:B------:R-:W2:Y:S02]  /*6c290*/  LDL.LU R6, [R1+0xfb8] ;  /* 0x000fb80001067983 */ /* 0x000ea40000300800 */
[----:B------:R-:W2:Y:S01]  /*6c2a0*/  LDL.LU R7, [R1+0xfbc] ;  /* 0x000fbc0001077983 */ /* 0x000ea20000300800 */
[----:B0-----:R0:W-:Y:S01]  /*6c2b0*/  STL.64 [R1+0x3990], R18 ;  /* 0x0039901201007387 */ /* 0x0011e20000100a00 */
[----:B------:R1:W-:Y:S03]  /*6c2c0*/  STL.64 [R1+0x3988], R16 ;  /* 0x0039881001007387 */ /* 0x0003e60000100a00 */
[----:B0-----:R-:W4:Y:S04]  /*6c2d0*/  LDL R18, [R1+0x28] ;  /* 0x0000280001127983 */ /* 0x001f280000100800 */
[----:B------:R-:W4:Y:S04]  /*6c2e0*/  LDL R19, [R1+0x2c] ;  /* 0x00002c0001137983 */ /* 0x000f280000100800 */
[----:B------:R-:W-:Y:S02]  /*6c2f0*/  STL.64 [R1+0x16c0], R24 ;  /* 0x0016c01801007387 */ /* 0x000fe40000100a00 */
[----:B------:R0:W-:Y:S02]  /*6c300*/  STL.64 [R1+0x16c8], R26 ;  /* 0x0016c81a01007387 */ /* 0x0001e40000100a00 */
[----:B-1----:R-:W-:-:S02]  /*6c310*/  IMAD.MOV.U32 R17, RZ, RZ, R10 ;  /* 0x000000ffff117224 */ /* 0x002fc400078e000a */
[----:B------:R-:W-:Y:S01]  /*6c320*/  IMAD.MOV.U32 R16, RZ, RZ, R11 ;  /* 0x000000ffff107224 */ /* 0x000fe200078e000b */
        /* <DEDUP_REMOVED lines=30> */
[----:B------:R-:W4:Y:S02]  /*6c510*/  LDL.LU.64 R12, [R1+0x3b20] ;  /* 0x003b2000010c7983 */ /* 0x000f240000300a00 */
[----:B----4-:R-:W-:Y:S11]  /*6c520*/  HMMA.16816.F32 R12, R20, R18, R12 ;  /* 0x00000012140c723c */ /* 0x010ff6000000180c */
[----:B------:R-:W-:Y:S11]  /*6c530*/  @!UPT UIADD3 URZ, URZ, URZ, URZ ;  /* 0x0000003f3f3ff290 */ /* 0x000ff6000fffe03f */
[----:B------:R-:W-:Y:S01]  /*6c540*/  @!UPT UIADD3 URZ, URZ, URZ, URZ ;  /* 0x0000003f3f3ff290 */ /* 0x000fe2000fffe03f */
[----:B------:R-:W-:Y:S01]  /*6c550*/  STL.64 [R1+0x1470], R12 ;  /* 0x0014700c01007387 */ /* 0x000fe20000100a00 */
[----:B------:R0:W-:Y:S03]  /*6c560*/  STL.64 [R1+0x1478], R14 ;  /* 0x0014780e01007387 */ /* 0x0001e60000100a00 */
[----:B0-----:R-:W3:Y:S01]  /*6c570*/  LDL.LU.64 R14, [R1+0x3b18] ;  /* 0x003b1800010e7983 */ /* 0x001ee20000300a00 */
[----:B------:R-:W3:Y:S02]  /*6c580*/  LDL.LU.64 R12, [R1+0x3b10] ;  /* 0x003b1000010c7983 */ /* 0x000ee40000300a00 */
[----:B------:R0:W-:Y:S02]  /*6c590*/  STL.64 [R1+0x39d0], R18 ;  /* 0x0039d01201007387 */ /* 0x0001e40000100a00 */
[----:B0-----:R-:W-:Y:S02]  /*6c5a0*/  IMAD.MOV.U32 R18, RZ, RZ, R25 ;  /* 0x000000ffff127224 */ /* 0x001fe400078e0019 */
[----:B------:R-:W-:-:S05]  /*6c5b0*/  IMAD.MOV.U32 R19, RZ, RZ, R24 ;  /* 0x000000ffff137224 */ /* 0x000fca00078e0018 */
        /* <DEDUP_REMOVED lines=14> */
[----:B0-----:R-:W3:Y:S01]  /*6c6a0*/  LDL.LU.64 R26, [R1+0x3ae0] ;  /* 0x003ae000011a7983 */ /* 0x001ee20000300a00 */
[----:B------:R-:W4:Y:S01]  /*6c6b0*/  LDL.LU.64 R24, [R1+0x3ad8] ;  /* 0x003ad80001187983 */ /* 0x000f220000300a00 */
[C---:B---3--:R-:W-:Y:S11]  /*6c6c0*/  HMMA.16816.F32 R12, R20.reuse, R26, R12 ;  /* 0x0000001a140c723c */ /* 0x048ff6000000180c */
[----:B------:R-:W-:Y:S11]  /*6c6d0*/  @!UPT UIADD3 URZ, URZ, URZ, URZ ;  /* 0x0000003f3f3ff290 */ /* 0x000ff6000fffe03f */
[----:B------:R-:W-:Y:S01]  /*6c6e0*/  @!UPT UIADD3 URZ, URZ, URZ, URZ ;  /* 0x0000003f3f3ff290 */ /* 0x000fe2000fffe03f */
[----:B------:R-:W-:Y:S01]  /*6c6f0*/  STL.64 [R1+0x1440], R12 ;  /* 0x0014400c01007387 */ /* 0x000fe20000100a00 */
[----:B------:R0:W-:Y:S03]  /*6c700*/  STL.64 [R1+0x1448], R14 ;  /* 0x0014480e01007387 */ /* 0x0001e60000100a00 */
[----:B0-----:R-:W3:Y:S01]  /*6c710*/  LDL.LU.64 R14, [R1+0x3ad0] ;  /* 0x003ad000010e7983 */ /* 0x001ee20000300a00 */
[----:B------:R-:W2:Y:S02]  /*6c720*/  LDL.LU.64 R12, [R1+0x3ac8] ;  /* 0x003ac800010c7983 */ /* 0x000ea40000300a00 */
[----:B------:R-:W-:Y:S01]  /*6c730*/  STL.64 [R1+0x39b0], R26 ;  /* 0x0039b01a01007387 */ /* 0x000fe20000100a00 */
[C---:B---3--:R-:W-:Y:S11]  /*6c740*/  HMMA.16816.F32 R4, R20.reuse, R14, R4 ;  /* 0x0000000e1404723c */ /* 0x048ff60000001804 */
[----:B------:R-:W-:Y:S11]  /*6c750*/  @!UPT UIADD3 URZ, URZ, URZ, URZ ;  /* 0x0000003f3f3ff290 */ /* 0x000ff6000fffe03f */
[----:B------:R-:W-:Y:S01]  /*6c760*/  @!UPT UIADD3 URZ, URZ, URZ, URZ ;  /* 0x0000003f3f3ff290 */ /* 0x000fe2000fffe03f */
[----:B------:R-:W-:Y:S01]  /*6c770*/  STL.64 [R1+0x1430], R4 ;  /* 0x0014300401007387 */ /* 0x000fe20000100a00 */
[----:B------:R0:W-:Y:S03]  /*6c780*/  STL.64 [R1+0x1438], R6 ;  /* 0x0014380601007387 */ /* 0x0001e60000100a00 */
[----:B0-----:R-:W2:Y:S01]  /*6c790*/  LDL.LU.64 R6, [R1+0x3ac0] ;  /* 0x003ac00001067983 */ /* 0x001ea20000300a00 */
[----:B------:R-:W2:Y:S02]  /*6c7a0*/  LDL.LU.64 R4, [R1+0x3ab8] ;  /* 0x003ab80001047983 */ /* 0x000ea40000300a00 */
[----:B------:R-:W-:Y:S02]  /*6c7b0*/  IMAD.MOV.U32 R18, RZ, RZ, R0 ;  /* 0x000000ffff127224 */ /* 0x000fe400078e0000 */
[----:B------:R-:W-:Y:S01]  /*6c7c0*/  IMAD.MOV.U32 R19, RZ, RZ, R2 ;  /* 0x000000ffff137224 */ /* 0x000fe200078e0002 */
[----:B------:R-:W3:Y:S01]  /*6c7d0*/  LDL.LU R0, [R1+0x3ab4] ;  /* 0x003ab40001007983 */ /* 0x000ee20000300800 */
[----:B------:R-:W3:Y:S03]  /*6c7e0*/  LDL.LU R2, [R1+0x3ab0] ;  /* 0x003ab00001027983 */ /* 0x000ee60000300800 */
[----:B------:R0:W-:Y:S01]  /*6c7f0*/  STL.64 [R1+0x3a00], R18 ;  /* 0x003a001201007387 */ /* 0x0001e20000100a00 */
[----:B------:R-:W-:Y:S01]  /*6c800*/  STL.64 [R1+0x39c8], R14 ;  /* 0x0039c80e01007387 */ /* 0x000fe20000100a00 */
[----:B--2---:R-:W-:Y:S02]  /*6c810*/  HMMA.16816.F32 R20, R20, R10, R4 ;  /* 0x0000000a1414723c */ /* 0x004fe40000001804 */
[----:B------:R-:W2:Y:S01]  /*6c820*/  LDL.LU.64 R6, [R1+0x3aa8] ;  /* 0x003aa80001067983 */ /* 0x000ea20000300a00 */
[----:B------:R-:W2:Y:S02]  /*6c830*/  LDL.LU.64 R4, [R1+0x3aa0] ;  /* 0x003aa00001047983 */ /* 0x000ea40000300a00 */
[----:B0-----:R-:W-:-:S02]  /*6c840*/  IMAD.MOV.U32 R18, RZ, RZ, R9 ;  /* 0x000000ffff127224 */ /* 0x001fc400078e0009 */
[----:B------:R-:W-:Y:S11]  /*6c850*/  IMAD.MOV.U32 R19, RZ, RZ, R8 ;  /* 0x000000ffff137224 */ /* 0x000ff600078e0008 */
[----:B------:R-:W-:Y:S05]  /*6c860*/  @!UPT UIADD3 URZ, URZ, URZ, URZ ;  /* 0x0000003f3f3ff290 */ /* 0x000fea000fffe03f */
[----:B------:R-:W-:Y:S01]  /*6c870*/  STL.64 [R1+0x500], R20 ;  /* 0x0005001401007387 */ /* 0x000fe20000100a00 */
[----:B------:R-:W-:Y:S02]  /*6c880*/  STL.64 [R1+0x508], R22 ;  /* 0x0005081601007387 */ /* 0x000fe40000100a00 */
[----:B------:R0:W-:Y:S02]  /*6c890*/  STL.64 [R1+0x3a18], R18 ;  /* 0x003a181201007387 */ /* 0x0001e40000100a00 */
[----:B------:R1:W-:Y:S01]  /*6c8a0*/  STL.64 [R1+0x3998], R10 ;  /* 0x0039980a01007387 */ /* 0x0003e20000100a00 */
[----:B------:R-:W3:Y:S01]  /*6c8b0*/  LDL.LU R8, [R1+0xed0] ;  /* 0x000ed00001087983 */ /* 0x000ee20000300800 */
[----:B------:R-:W3:Y:S02]  /*6c8c0*/  LDL.LU R9, [R1+0xed4] ;  /* 0x000ed40001097983 */ /* 0x000ee40000300800 */
[----:B0-----:R-:W-:Y:S02]  /*6c8d0*/  IMAD.MOV.U32 R18, RZ, RZ, R17 ;  /* 0x000000ffff127224 */ /* 0x001fe400078e0011 */
[----:B------:R-:W-:Y:S01]  /*6c8e0*/  IMAD.MOV.U32 R19, RZ, RZ, R16 ;  /* 0x000000ffff137224 */ /* 0x000fe200078e0010 */
[----:B-1----:R-:W3:Y:S01]  /*6c8f0*/  LDL.LU R10, [R1+0xed8] ;  /* 0x000ed800010a7983 */ /* 0x002ee20000300800 */
[----:B------:R-:W3:Y:S03]  /*6c900*/  LDL.LU R11, [R1+0xedc] ;  /* 0x000edc00010b7983 */ /* 0x000ee60000300800 */
[----:B------:R0:W-:Y:S01]  /*6c910*/  STL.64 [R1+0x3a30], R18 ;  /* 0x003a301201007387 */ /* 0x0001e20000100a00 */
[----:B--2---:R-:W-:-:S02]  /*6c920*/  IMAD.MOV.U32 R22, RZ, RZ, R4 ;  /* 0x000000ffff167224 */ /* 0x004fc400078e0004 */
[----:B------:R-:W-:Y:S01]  /*6c930*/  IMAD.MOV.U32 R23, RZ, RZ, R5 ;  /* 0x000000ffff177224 */ /* 0x000fe200078e0005 */
[----:B------:R-:W2:Y:S01]  /*6c940*/  LDL.LU R4, [R1+0x3a9c] ;  /* 0x003a9c0001047983 */ /* 0x000ea20000300800 */
[----:B------:R-:W2:Y:S03]  /*6c950*/  LDL.LU R5, [R1+0x3a98] ;  /* 0x003a980001057983 */ /* 0x000ea60000300800 */
[----:B------:R1:W-:Y:S01]  /*6c960*/  STL.64 [R1+0x3a38], R22 ;  /* 0x003a381601007387 */ /* 0x0003e20000100a00 */
[----:B------:R-:W2:Y:S02]  /*6c970*/  LDL.LU R16, [R1+0x770] ;  /* 0x0007700001107983 */ /* 0x000ea40000300800 */
[----:B------:R-:W2:Y:S02]  /*6c980*/  LDL.LU R17, [R1+0x774] ;  /* 0x0007740001117983 */ /* 0x000ea40000300800 */
[----:B0-----:R-:W2:Y:S01]  /*6c990*/  LDL.LU R18, [R1+0x778] ;  /* 0x0007780001127983 */ /* 0x001ea20000300800 */
[----:B------:R-:W2:Y:S01]  /*6c9a0*/  LDL.LU R19, [R1+0x77c] ;  /* 0x00077c0001137983 */ /* 0x000ea20000300800 */
[----:B------:R-:W-:-:S02]  /*6c9b0*/  IMAD.MOV.U32 R14, RZ, RZ, R28 ;  /* 0x000000ffff0e7224 */ /* 0x000fc400078e001c */
[----:B----4-:R-:W-:Y:S02]  /*6c9c0*/  IMAD.MOV.U32 R15, RZ, RZ, R25 ;  /* 0x000000ffff0f7224 */ /* 0x010fe400078e0019 */
[----:B-1----:R-:W-:Y:S02]  /*6c9d0*/  IMAD.MOV.U32 R22, RZ, RZ, R6 ;  /* 0x000000ffff167224 */ /* 0x002fe400078e0006 */
[----:B------:R-:W-:Y:S01]  /*6c9e0*/  IMAD.MOV.U32 R23, RZ, RZ, R7 ;  /* 0x000000ffff177224 */ /* 0x000fe200078e0007 */
[----:B--2---:R-:W-:Y:S01]  /*6c9f0*/  STL.64 [R1+0x3a48], R18 ;  /* 0x003a481201007387 */ /* 0x004fe20000100a00 */
[----:B------:R-:W-:Y:S02]  /*6ca00*/  STL.64 [R1+0x3a40], R16 ;  /* 0x003a401001007387 */ /* 0x000fe40000100a00 */
[----:B------:R-:W2:Y:S02]  /*6ca10*/  LDL.LU R6, [R1+0x3a94] ;  /* 0x003a940001067983 */ /* 0x000ea40000300800 */
[----:B------:R-:W2:Y:S01]  /*6ca20*/  LDL.LU R7, [R1+0x3a90] ;  /* 0x003a900001077983 */ /* 0x000ea20000300800 */
[----:B------:R0:W-:Y:S01]  /*6ca30*/  STL.64 [R1+0x3a50], R22 ;  /* 0x003a501601007387 */ /* 0x0001e20000100a00 */
[----:B------:R1:W-:Y:S02]  /*6ca40*/  STL.64 [R1+0x3a58], R14 ;  /* 0x003a580e01007387 */ /* 0x0003e40000100a00 */
[----:B------:R-:W4:Y:S02]  /*6ca50*/  LDL.LU R20, [R1+0x790] ;  /* 0x0007900001147983 */ /* 0x000f240000300800 */
[----:B------:R-:W4:Y:S01]  /*6ca60*/  LDL.LU R21, [R1+0x794] ;  /* 0x0007940001157983 */ /* 0x000f220000300800 */
[----:B0-----:R-:W2:Y:S01]  /*6ca70*/  LDL.LU R22, [R1+0x798] ;  /* 0x0007980001167983 */ /* 0x001ea20000300800 */
[----:B------:R-:W2:Y:S02]  /*6ca80*/  LDL.LU R23, [R1+0x79c] ;  /* 0x00079c0001177983 */ /* 0x000ea40000300800 */
[----:B-1----:R-:W-:-:S02]  /*6ca90*/  IMAD.MOV.U32 R14, RZ, RZ, R24 ;  /* 0x000000ffff0e7224 */ /* 0x002fc400078e0018 */
[----:B------:R-:W-:Y:S01]  /*6caa0*/  IMAD.MOV.U32 R15, RZ, RZ, R13 ;  /* 0x000000ffff0f7224 */ /* 0x000fe200078e000d */
[----:B--2---:R-:W-:Y:S01]  /*6cab0*/  STL.64 [R1+0x3a68], R22 ;  /* 0x003a681601007387 */ /* 0x004fe20000100a00 */
[----:B----4-:R0:W-:Y:S03]  /*6cac0*/  STL.64 [R1+0x3a60], R20 ;  /* 0x003a601401007387 */ /* 0x0101e60000100a00 */
[----:B------:R1:W-:Y:S01]  /*6cad0*/  STL.64 [R1+0x3a70], R14 ;  /* 0x003a700e01007387 */ /* 0x0003e20000100a00 */
[----:B0-----:R-:W2:Y:S01]  /*6cae0*/  LDL.LU R20, [R1+0x7a0] ;  /* 0x0007a00001147983 */ /* 0x001ea20000300800 */
[----:B------:R-:W2:Y:S02]  /*6caf0*/  LDL.LU R21, [R1+0x7a4] ;  /* 0x0007a40001157983 */ /* 0x000ea40000300800 */
[----:B------:R-:W4:Y:S02]  /*6cb00*/  LDL.LU R22, [R1+0x7a8] ;  /* 0x0007a80001167983 */ /* 0x000f240000300800 */
[----:B------:R-:W4:Y:S02]  /*6cb10*/  LDL.LU R23, [R1+0x7ac] ;  /* 0x0007ac0001177983 */ /* 0x000f240000300800 */
[----:B-1----:R-:W-:-:S02]  /*6cb20*/  IMAD.MOV.U32 R14, RZ, RZ, R12 ;  /* 0x000000ffff0e7224 */ /* 0x002fc400078e000c */
[----:B------:R-:W-:Y:S01]  /*6cb30*/  IMAD.MOV.U32 R15, RZ, RZ, R3 ;  /* 0x000000ffff0f7224 */ /* 0x000fe200078e0003 */
[----:B----4-:R-:W-:Y:S01]  /*6cb40*/  STL.64 [R1+0x3a80], R22 ;  /* 0x003a801601007387 */ /* 0x010fe20000100a00 */
[----:B--2---:R-:W-:Y:S03]  /*6cb50*/  STL.64 [R1+0x3a78], R20 ;  /* 0x003a781401007387 */ /* 0x004fe60000100a00 */
[----:B------:R0:W-:Y:S02]  /*6cb60*/  STL.64 [R1+0x3a88], R14 ;  /* 0x003a880e01007387 */ /* 0x0001e40000100a00 */
[----:B------:R-:W2:Y:S01]  /*6cb70*/  LDL.LU R12, [R1+0x7c0] ;  /* 0x0007c000010c7983 */ /* 0x000ea20000300800 */
[----:B------:R-:W2:Y:S04]  /*6cb80*/  LDL.LU R13, [R1+0x7c4] ;  /* 0x0007c400010d7983 */ /* 0x000ea80000300800 */
[----:B0-----:R-:W2:Y:S01]  /*6cb90*/  LDL.LU R14, [R1+0x7c8] ;  /* 0x0007c800010e7983 */ /* 0x001ea20000300800 */
[----:B------:R-:W2:Y:S02]  /*6cba0*/  LDL.LU R15, [R1+0x7cc] ;  /* 0x0007cc00010f7983 */ /* 0x000ea40000300800 */
[----:B------:R-:W4:Y:S02]  /*6cbb0*/  LDL.LU R20, [R1+0x7b0] ;  /* 0x0007b00001147983 */ /* 0x000f240000300800 */
[----:B------:R-:W4:Y:S01]  /*6cbc0*/  LDL.LU R21, [R1+0x7b4] ;  /* 0x0007b40001157983 */ /* 0x000f220000300800 */
[----:B------:R-:W4:Y:S01]  /*6cbd0*/  LDL.LU R22, [R1+0x7b8] ;  /* 0x0007b80001167983 */ /* 0x000f220000300800 */
[----:B------:R-:W4:Y:S02]  /*6cbe0*/  LDL.LU R23, [R1+0x7bc] ;  /* 0x0007bc0001177983 */ /* 0x000f240000300800 */
[----:B------:R-:W2:Y:S02]  /*6cbf0*/  LDL.LU R16, [R1+0x780] ;  /* 0x0007800001107983 */ /* 0x000ea40000300800 */
[----:B------:R-:W2:Y:S01]  /*6cc00*/  LDL.LU R17, [R1+0x784] ;  /* 0x0007840001117983 */ /* 0x000ea20000300800 */
[----:B------:R-:W2:Y:S01]  /*6cc10*/  LDL.LU R18, [R1+0x788] ;  /* 0x0007880001127983 */ /* 0x000ea20000300800 */
[----:B------:R-:W2:Y:S02]  /*6cc20*/  LDL.LU R19, [R1+0x78c] ;  /* 0x00078c0001137983 */ /* 0x000ea40000300800 */
        /* <DEDUP_REMOVED lines=18> */
[----:B------:R-:W-:-:S02]  /*6cd50*/  IMAD.MOV.U32 R26, RZ, RZ, R2 ;  /* 0x000000ffff1a7224 */ /* 0x000fc400078e0002 */
[----:B------:R-:W-:-:S07]  /*6cd60*/  IMAD.MOV.U32 R27, RZ, RZ, R0 ;  /* 0x000000ffff1b7224 */ /* 0x000fce00078e0000 */
[C---:B------:R-:W-:Y:S01]  /*6cd70*/  HMMA.16816.F32 R24, R4.reuse, R26, R12 ;  /* 0x0000001a0418723c */ /* 0x040fe2000000180c */
[----:B---3--:R-:W-:Y:S01]  /*6cd80*/  STL.64 [R1+0x3a28], R10 ;  /* 0x003a280a01007387 */ /* 0x008fe20000100a00 */
[----:B--2---:R0:W-:Y:S03]  /*6cd90*/  STL.64 [R1+0x3a20], R8 ;  /* 0x003a200801007387 */ /* 0x0041e60000100a00 */
[----:B0-----:R-:W2:Y:S01]  /*6cda0*/  LDL.LU R8, [R1+0xf10] ;  /* 0x000f100001087983 */ /* 0x001ea20000300800 */
[----:B------:R-:W2:Y:S02]  /*6cdb0*/  LDL.LU R9, [R1+0xf14] ;  /* 0x000f140001097983 */ /* 0x000ea40000300800 */
[----:B------:R-:W2:Y:S02]  /*6cdc0*/  LDL.LU R10, [R1+0xf18] ;  /* 0x000f1800010a7983 */ /* 0x000ea40000300800 */
[----:B------:R-:W2:Y:S01]  /*6cdd0*/  LDL.LU R11, [R1+0xf1c] ;  /* 0x000f1c00010b7983 */ /* 0x000ea20000300800 */
[----:B------:R-:W4:Y:S11]  /*6cde0*/  LDL.LU.64 R14, [R1+0x3a88] ;  /* 0x003a8800010e7983 */ /* 0x000f360000300a00 */
[----:B------:R-:W-:Y:S01]  /*6cdf0*/  @!UPT UIADD3 URZ, URZ, URZ, URZ ;  /* 0x0000003f3f3ff290 */ /* 0x000fe2000fffe03f */
[----:B------:R-:W-:Y:S02]  /*6ce00*/  STL.64 [R1+0x1a30], R24 ;  /* 0x001a301801007387 */ /* 0x000fe40000100a00 */
[----:B------:R0:W-:Y:S02]  /*6ce10*/  STL.64 [R1+0x1a38], R26 ;  /* 0x001a381a01007387 */ /* 0x0001e40000100a00 */
[----:B0-----:R-:W3:Y:S01]  /*6ce20*/  LDL.64 R26, [R1+0x8] ;  /* 0x00000800011a7983 */ /* 0x001ee20000100a00 */
[C---:B----4-:R-:W-:Y:S03]  /*6ce30*/  HMMA.16816.F32 R12, R4.reuse, R14, R20 ;  /* 0x0000000e040c723c */ /* 0x050fe60000001814 */
[----:B------:R-:W4:Y:S01]  /*6ce40*/  LDL.LU.64 R22, [R1+0x3a80] ;  /* 0x003a800001167983 */ /* 0x000f220000300a00 */
[----:B------:R-:W4:Y:S11]  /*6ce50*/  LDL.LU.64 R20, [R1+0x3a78] ;  /* 0x003a780001147983 */ /* 0x000f360000300a00 */
[----:B------:R-:W-:Y:S08]  /*6ce60*/  @!UPT UIADD3 URZ, URZ, URZ, URZ ;  /* 0x0000003f3f3ff290 */ /* 0x000ff0000fffe03f */
        /* <DEDUP_REMOVED lines=11> */
[----:B------:R-:W4:Y:S11]  /*6cf20*/  LDL.LU.64 R22, [R1+0x3a50] ;  /* 0x003a500001167983 */ /* 0x000f360000300a00 */
[----:B------:R-:W-:Y:S10]  /*6cf30*/  @!UPT UIADD3 URZ, URZ, URZ, URZ ;  /* 0x0000003f3f3ff290 */ /* 0x000ff4000fffe03f */
[----:B------:R-:W-:Y:S01]  /*6cf40*/  STL.64 [R1+0x1a00], R12 ;  /* 0x001a000c01007387 */ /* 0x000fe20000100a00 */
[----:B------:R0:W-:Y:S03]  /*6cf50*/  STL.64 [R1+0x1a08], R14 ;  /* 0x001a080e01007387 */ /* 0x0001e60000100a00 */
[----:B0-----:R-:W2:Y:S01]  /*6cf60*/  LDL.64 R14, [R1+0x18] ;  /* 0x00001800010e7983 */ /* 0x001ea20000100a00 */
        /* <DEDUP_REMOVED lines=68> */
[----:B------:R-:W4:Y:S01]  /*6d3b0*/  LDL.LU R16, [R1+0x760] ;  /* 0x0007600001107983 */ /* 0x000f220000300800 */
[----:B------:R-:W4:Y:S02]  /*6d3c0*/  LDL.LU R17, [R1+0x764] ;  /* 0x0007640001117983 */ /* 0x000f240000300800 */
[----:B------:R-:W4:Y:S02]  /*6d3d0*/  LDL.LU R18, [R1+0x768] ;  /* 0x0007680001127983 */ /* 0x000f240000300800 */
[----:B------:R-:W4:Y:S02]  /*6d3e0*/  LDL.LU R19, [R1+0x76c] ;  /* 0x00076c0001137983 */ /* 0x000f240000300800 */
[----:B------:R-:W-:-:S02]  /*6d3f0*/  IMAD.MOV.U32 R13, RZ, RZ, R15 ;  /* 0x000000ffff0d7224 */ /* 0x000fc400078e000f */
[----:B---3--:R-:W-:Y:S11]  /*6d400*/  IMAD.MOV.U32 R28, RZ, RZ, R26 ;  /* 0x000000ffff1c7224 */ /* 0x008ff600078e001a */
[----:B------:R-:W-:Y:S02]  /*6d410*/  @!UPT UIADD3 URZ, URZ, URZ, URZ ;  /* 0x0000003f3f3ff290 */ /* 0x000fe4000fffe03f */
[----:B------:R0:W-:Y:S01]  /*6d420*/  STL.64 [R1+0x1380], R20 ;  /* 0x0013801401007387 */ /* 0x0001e20000100a00 */
[----:B------:R1:W-:Y:S02]  /*6d430*/  STL.64 [R1+0x1388], R22 ;  /* 0x0013881601007387 */ /* 0x0003e40000100a00 */
[----:B0-----:R-:W-:Y:S02]  /*6d440*/  IMAD.MOV.U32 R20, RZ, RZ, R14 ;  /* 0x000000ffff147224 */ /* 0x001fe400078e000e */
[----:B-1----:R-:W-:Y:S01]  /*6d450*/  IMAD.MOV.U32 R23, RZ, RZ, R27 ;  /* 0x000000ffff177224 */ /* 0x002fe200078e001b */
        /* <DEDUP_REMOVED lines=9> */
[----:B------:R0:W-:Y:S01]  /*6d4f0*/  STL [R1+0x3954], R23 ;  /* 0x0039541701007387 */ /* 0x0001e20000100800 */
[----:B------:R-:W-:Y:S04]  /*6d500*/  STL [R1+0x3958], R20 ;  /* 0x0039581401007387 */ /* 0x000fe80000100800 */
[----:B0-----:R-:W2:Y:S04]  /*6d510*/  LDL.64 R22, [R1+0xa8] ;  /* 0x0000a80001167983 */ /* 0x001ea80000100a00 */
[----:B--2---:R0:W-:Y:S04]  /*6d520*/  STL.64 [R1+0x3968], R22 ;  /* 0x0039681601007387 */ /* 0x0041e80000100a00 */
[----:B0-----:R-:W2:Y:S01]  /*6d530*/  LDL.64 R22, [R1+0xb8] ;  /* 0x0000b80001167983 */ /* 0x001ea20000100a00 */
[C---:B------:R-:W-:Y:S03]  /*6d540*/  HMMA.16816.F32 R8, R4.reuse, R26, R8 ;  /* 0x0000001a0408723c */ /* 0x040fe60000001808 */
[----:B--2---:R0:W-:Y:S04]  /*6d550*/  STL.64 [R1+0x3970], R22 ;  /* 0x0039701601007387 */ /* 0x0041e80000100a00 */
[----:B0-----:R-:W2:Y:S11]  /*6d560*/  LDL.64 R22, [R1+0xc8] ;  /* 0x0000c80001167983 */ /* 0x001eb60000100a00 */
[----:B------:R-:W-:Y:S05]  /*6d570*/  @!UPT UIADD3 URZ, URZ, URZ, URZ ;  /* 0x0000003f3f3ff290 */ /* 0x000fea000fffe03f */
[----:B------:R-:W-:Y:S02]  /*6d580*/  STL.64 [R1+0x1360], R8 ;  /* 0x0013600801007387 */ /* 0x000fe40000100a00 */
[----:B------:R0:W-:Y:S02]  /*6d590*/  STL.64 [R1+0x1368], R10 ;  /* 0x0013680a01007387 */ /* 0x0001e40000100a00 */
[----:B0-----:R-:W3:Y:S01]  /*6d5a0*/  LDL.LU.64 R10, [R1+0x39a8] ;  /* 0x0039a800010a7983 */ /* 0x001ee20000300a00 */
[----:B------:R-:W3:Y:S02]  /*6d5b0*/  LDL.LU.64 R8, [R1+0x39a0] ;  /* 0x0039a00001087983 */ /* 0x000ee40000300a00 */
[----:B------:R0:W-:Y:S02]  /*6d5c0*/  STL.64 [R1+0x38f8], R26 ;  /* 0x0038f81a01007387 */ /* 0x0001e40000100a00 */
[----:B0-----:R-:W2:Y:S04]  /*6d5d0*/  LDL.64 R26, [R1+0x98] ;  /* 0x00009800011a7983 */ /* 0x001ea80000100a00 */
[----:B--2---:R0:W-:Y:S01]  /*6d5e0*/  STL.64 [R1+0x3960], R26 ;  /* 0x0039601a01007387 */ /* 0x0041e20000100a00 */
[----:B------:R-:W2:Y:S02]  /*6d5f0*/  LDL.LU R24, [R1+0x6c0] ;  /* 0x0006c00001187983 */ /* 0x000ea40000300800 */
[----:B------:R-:W2:Y:S01]  /*6d600*/  LDL.LU R25, [R1+0x6c4] ;  /* 0x0006c40001197983 */ /* 0x000ea20000300800 */
[----:B0-----:R-:W2:Y:S01]  /*6d610*/  LDL.LU R26, [R1+0x6c8] ;  /* 0x0006c800011a7983 */ /* 0x001ea20000300800 */
[----:B------:R-:W2:Y:S01]  /*6d620*/  LDL.LU R27, [R1+0x6cc] ;  /* 0x0006cc00011b7983 */ /* 0x000ea20000300800 */
        /* <DEDUP_REMOVED lines=10> */
[----:B0-----:R-:W4:Y:S01]  /*6d6d0*/  LDL.LU.64 R10, [R1+0x3998] ;  /* 0x00399800010a7983 */ /* 0x001f220000300a00 */
[----:B------:R-:W-:Y:S02]  /*6d6e0*/  STL [R1+0x388c], R14 ;  /* 0x00388c0e01007387 */ /* 0x000fe40000100800 */
[----:B------:R-:W-:Y:S01]  /*6d6f0*/  STL [R1+0x3888], R15 ;  /* 0x0038880f01007387 */ /* 0x000fe20000100800 */
[----:B----4-:R-:W-:Y:S01]  /*6d700*/  HMMA.16816.F32 R4, R4, R10, R16 ;  /* 0x0000000a0404723c */ /* 0x010fe20000001810 */
[----:B------:R-:W2:Y:S01]  /*6d710*/  LDL.LU.64 R18, [R1+0x3990] ;  /* 0x0039900001127983 */ /* 0x000ea20000300a00 */
[----:B------:R-:W2:Y:S02]  /*6d720*/  LDL.LU.64 R16, [R1+0x3988] ;  /* 0x0039880001107983 */ /* 0x000ea40000300a00 */
[----:B------:R-:W-:-:S02]  /*6d730*/  IMAD.MOV.U32 R2, RZ, RZ, R22 ;  /* 0x000000ffff027224 */ /* 0x000fc400078e0016 */
[----:B------:R-:W-:Y:S11]  /*6d740*/  IMAD.MOV.U32 R0, RZ, RZ, R23 ;  /* 0x000000ffff007224 */ /* 0x000ff600078e0017 */
[----:B------:R-:W-:Y:S06]  /*6d750*/  @!UPT UIADD3 URZ, URZ, URZ, URZ ;  /* 0x0000003f3f3ff290 */ /* 0x000fec000fffe03f */
[----:B------:R0:W-:Y:S01]  /*6d760*/  STL.64 [R1+0x4f0], R4 ;  /* 0x0004f00401007387 */ /* 0x0001e20000100a00 */
[----:B------:R1:W-:Y:S03]  /*6d770*/  STL.64 [R1+0x4f8], R6 ;  /* 0x0004f80601007387 */ /* 0x0003e60000100a00 */
[----:B0-----:R-:W3:Y:S01]  /*6d780*/  LDL.LU R4, [R1+0x6b0] ;  /* 0x0006b00001047983 */ /* 0x001ee20000300800 */
[----:B------:R-:W3:Y:S02]  /*6d790*/  LDL.LU R5, [R1+0x6b4] ;  /* 0x0006b40001057983 */ /* 0x000ee40000300800 */
[----:B-1----:R-:W3:Y:S02]  /*6d7a0*/  LDL.LU R6, [R1+0x6b8] ;  /* 0x0006b80001067983 */ /* 0x002ee40000300800 */
[----:B------:R-:W3:Y:S01]  /*6d7b0*/  LDL.LU R7, [R1+0x6bc] ;  /* 0x0006bc0001077983 */ /* 0x000ee20000300800 */
        /* <DEDUP_REMOVED lines=12> */
[----:B------:R-:W4:Y:S02]  /*6d880*/  LDL.LU.64 R22, [R1+0x3970] ;  /* 0x0039700001167983 */ /* 0x000f240000300a00 */
[----:B------:R-:W-:Y:S01]  /*6d890*/  STL [R1+0x38a4], R0 ;  /* 0x0038a40001007387 */ /* 0x000fe20000100800 */
[----:B------:R-:W-:Y:S01]  /*6d8a0*/  STL [R1+0x38a0], R2 ;  /* 0x0038a00201007387 */ /* 0x000fe20000100800 */
[C---:B----4-:R-:W-:Y:S01]  /*6d8b0*/  HMMA.16816.F32 R8, R16.reuse, R22, R8 ;  /* 0x000000161008723c */ /* 0x050fe20000001808 */
[----:B------:R-:W-:Y:S11]  /*6d8c0*/  IMAD.MOV.U32 R3, RZ, RZ, R23 ;  /* 0x000000ffff037224 */ /* 0x000ff600078e0017 */
[----:B------:R-:W-:Y:S11]  /*6d8d0*/  @!UPT UIADD3 URZ, URZ, URZ, URZ ;  /* 0x0000003f3f3ff290 */ /* 0x000ff6000fffe03f */
[----:B------:R0:W-:Y:S01]  /*6d8e0*/  STL.64 [R1+0x19a0], R8 ;  /* 0x0019a00801007387 */ /* 0x0001e20000100a00 */
[----:B------:R-:W-:Y:S02]  /*6d8f0*/  STL.64 [R1+0x19a8], R10 ;  /* 0x0019a80a01007387 */ /* 0x000fe40000100a00 */
[----:B0-----:R-:W-:Y:S02]  /*6d900*/  IMAD.MOV.U32 R8, RZ, RZ, R22 ;  /* 0x000000ffff087224 */ /* 0x001fe400078e0016 */
[----:B------:R-:W2:Y:S02]  /*6d910*/  LDL.LU.64 R22, [R1+0x3968] ;  /* 0x0039680001167983 */ /* 0x000ea40000300a00 */
[C---:B--2---:R-:W-:Y:S11]  /*6d920*/  HMMA.16816.F32 R24, R16.reuse, R22, R24 ;  /* 0x000000161018723c */ /* 0x044ff60000001818 */
[----:B------:R-:W-:Y:S11]  /*6d930*/  @!UPT UIADD3 URZ, URZ, URZ, URZ ;  /* 0x0000003f3f3ff290 */ /* 0x000ff6000fffe03f */
[----:B------:R-:W-:Y:S01]  /*6d940*/  @!UPT UIADD3 URZ, URZ, URZ, URZ ;  /* 0x0000003f3f3ff290 */ /* 0x000fe2000fffe03f */
[----:B------:R-:W-:Y:S01]  /*6d950*/  STL.64 [R1+0x1990], R24 ;  /* 0x0019901801007387 */ /* 0x000fe20000100a00 */
[----:B------:R0:W-:Y:S03]  /*6d960*/  STL.64 [R1+0x1998], R26 ;  /* 0x0019981a01007387 */ /* 0x0001e60000100a00 */
[----:B0-----:R-:W3:Y:S01]  /*6d970*/  LDL.LU.64 R26, [R1+0x3960] ;  /* 0x00396000011a7983 */ /* 0x001ee20000300a00 */
[----:B------:R-:W-:Y:S02]  /*6d980*/  IMAD.MOV.U32 R10, RZ, RZ, R22 ;  /* 0x000000ffff0a7224 */ /* 0x000fe400078e0016 */
[----:B------:R-:W-:Y:S02]  /*6d990*/  IMAD.MOV.U32 R9, RZ, RZ, R23 ;  /* 0x000000ffff097224 */ /* 0x000fe400078e0017 */
[----:B------:R-:W2:Y:S01]  /*6d9a0*/  LDL.LU R20, [R1+0x3958] ;  /* 0x0039580001147983 */ /* 0x000ea20000300800 */
[----:B---3--:R-:W-:Y:S01]  /*6d9b0*/  HMMA.16816.F32 R4, R16, R26, R4 ;  /* 0x0000001a1004723c */ /* 0x008fe20000001804 */
[----:B------:R-:W-:-:S02]  /*6d9c0*/  IMAD.MOV.U32 R12, RZ, RZ, R26 ;  /* 0x000000ffff0c7224 */ /* 0x000fc400078e001a */
[----:B------:R-:W-:Y:S11]  /*6d9d0*/  IMAD.MOV.U32 R11, RZ, RZ, R27 ;  /* 0x000000ffff0b7224 */ /* 0x000ff600078e001b */
[----:B------:R-:W-:Y:S09]  /*6d9e0*/  @!UPT UIADD3 URZ, URZ, URZ, URZ ;  /* 0x0000003f3f3ff290 */ /* 0x000ff2000fffe03f */
[----:B------:R-:W-:Y:S01]  /*6d9f0*/  STL.64 [R1+0x1980], R4 ;  /* 0x0019800401007387 */ /* 0x000fe20000100a00 */
[----:B------:R-:W-:Y:S02]  /*6da00*/  STL.64 [R1+0x1988], R6 ;  /* 0x0019880601007387 */ /* 0x000fe40000100a00 */
[----:B------:R-:W-:Y:S02]  /*6da10*/  STL [R1+0x3950], R12 ;  /* 0x0039500c01007387 */ /* 0x000fe40000100800 */
[----:B------:R-:W-:Y:S01]  /*6da20*/  STL.64 [R1+0x3898], R10 ;  /* 0x0038980a01007387 */ /* 0x000fe20000100a00 */
[----:B------:R0:W-:Y:S04]  /*6da30*/  STL.64 [R1+0x3890], R8 ;  /* 0x0038900801007387 */ /* 0x0001e80000100a00 */
        /* <DEDUP_REMOVED lines=10> */
[----:B----4-:R2:W-:Y:S01]  /*6dae0*/  STL.64 [R1+0x38c0], R10 ;  /* 0x0038c00a01007387 */ /* 0x0105e20000100a00 */
[----:B---3--:R-:W-:Y:S02]  /*6daf0*/  STL.64 [R1+0x38b8], R8 ;  /* 0x0038b80801007387 */ /* 0x008fe40000100a00 */
[----:B------:R-:W3:Y:S02]  /*6db00*/  LDL.LU R24, [R1+0xdc0] ;  /* 0x000dc00001187983 */ /* 0x000ee40000300800 */
[----:B------:R-:W3:Y:S01]  /*6db10*/  LDL.LU R25, [R1+0xdc4] ;  /* 0x000dc40001197983 */ /* 0x000ee20000300800 */
[----:B------:R-:W4:Y:S01]  /*6db20*/  LDL.LU R26, [R1+0xdc8] ;  /* 0x000dc800011a7983 */ /* 0x000f220000300800 */
[----:B------:R-:W4:Y:S02]  /*6db30*/  LDL.LU R27, [R1+0xdcc] ;  /* 0x000dcc00011b7983 */ /* 0x000f240000300800 */
[----:B--2---:R-:W-:-:S02]  /*6db40*/  IMAD.MOV.U32 R10, RZ, RZ, R20 ;  /* 0x000000ffff0a7224 */ /* 0x004fc400078e0014 */
[----:B------:R-:W2:Y:S01]  /*6db50*/  LDL.LU R20, [R1+0x6a0] ;  /* 0x0006a00001147983 */ /* 0x000ea20000300800 */
[----:B------:R-:W2:Y:S02]  /*6db60*/  LDL.LU R21, [R1+0x6a4] ;  /* 0x0006a40001157983 */ /* 0x000ea40000300800 */
[----:B------:R-:W2:Y:S02]  /*6db70*/  LDL.LU R22, [R1+0x6a8] ;  /* 0x0006a80001167983 */ /* 0x000ea40000300800 */
[----:B------:R-:W2:Y:S01]  /*6db80*/  LDL.LU R23, [R1+0x6ac] ;  /* 0x0006ac0001177983 */ /* 0x000ea20000300800 */
[----:B------:R-:W2:Y:S04]  /*6db90*/  LDL.64 R14, [R1+0x88] ;  /* 0x00008800010e7983 */ /* 0x000ea80000100a00 */
[----:B------:R-:W2:Y:S04]  /*6dba0*/  LDL.64 R6, [R1+0x78] ;  /* 0x0000780001067983 */ /* 0x000ea80000100a00 */
[----:B----4-:R0:W-:Y:S01]  /*6dbb0*/  STL.64 [R1+0x3908], R26 ;  /* 0x0039081a01007387 */ /* 0x0101e20000100a00 */
[----:B---3--:R-:W-:Y:S03]  /*6dbc0*/  STL.64 [R1+0x3900], R24 ;  /* 0x0039001801007387 */ /* 0x008fe60000100a00 */
[----:B0-----:R-:W3:Y:S04]  /*6dbd0*/  LDL.64 R26, [R1+0x48] ;  /* 0x00004800011a7983 */ /* 0x001ee80000100a00 */
[----:B---3--:R0:W-:Y:S04]  /*6dbe0*/  STL.64 [R1+0x3918], R26 ;  /* 0x0039181a01007387 */ /* 0x0081e80000100a00 */
[----:B0-----:R-:W3:Y:S04]  /*6dbf0*/  LDL.64 R26, [R1+0x58] ;  /* 0x00005800011a7983 */ /* 0x001ee80000100a00 */
[----:B---3--:R0:W-:Y:S04]  /*6dc00*/  STL.64 [R1+0x3930], R26 ;  /* 0x0039301a01007387 */ /* 0x0081e80000100a00 */
[----:B0-----:R-:W3:Y:S01]  /*6dc10*/  LDL.64 R26, [R1+0x68] ;  /* 0x00006800011a7983 */ /* 0x001ee20000100a00 */
[----:B------:R-:W-:-:S03]  /*6dc20*/  IMAD.MOV.U32 R11, RZ, RZ, R13 ;  /* 0x000000ffff0b7224 */ /* 0x000fc600078e000d */
[----:B---3--:R0:W-:Y:S01]  /*6dc30*/  STL.64 [R1+0x3948], R26 ;  /* 0x0039481a01007387 */ /* 0x0081e20000100a00 */
[----:B------:R-:W3:Y:S02]  /*6dc40*/  LDL.LU R24, [R1+0x690] ;  /* 0x0006900001187983 */ /* 0x000ee40000300800 */
[----:B------:R-:W3:Y:S01]  /*6dc50*/  LDL.LU R25, [R1+0x694] ;  /* 0x0006940001197983 */ /* 0x000ee20000300800 */
[----:B0-----:R-:W3:Y:S01]  /*6dc60*/  LDL.LU R26, [R1+0x698] ;  /* 0x00069800011a7983 */ /* 0x001ee20000300800 */
[----:B------:R-:W3:Y:S02]  /*6dc70*/  LDL.LU R27, [R1+0x69c] ;  /* 0x00069c00011b7983 */ /* 0x000ee40000300800 */
[----:B------:R0:W-:Y:S02]  /*6dc80*/  STL.64 [R1+0x38d8], R10 ;  /* 0x0038d80a01007387 */ /* 0x0001e40000100a00 */
[----:B0-----:R-:W4:Y:S04]  /*6dc90*/  LDL.64 R10, [R1+0x28] ;  /* 0x00002800010a7983 */ /* 0x001f280000100a00 */
[----:B----4-:R0:W-:Y:S04]  /*6dca0*/  STL.64 [R1+0x38f0], R10 ;  /* 0x0038f00a01007387 */ /* 0x0101e80000100a00 */
[----:B0-----:R-:W4:Y:S04]  /*6dcb0*/  LDL.64 R10, [R1+0x38] ;  /* 0x00003800010a7983 */ /* 0x001f280000100a00 */
[----:B----4-:R0:W-:Y:S01]  /*6dcc0*/  STL.64 [R1+0x3910], R10 ;  /* 0x0039100a01007387 */ /* 0x0101e20000100a00 */
[----:B------:R-:W4:Y:S02]  /*6dcd0*/  LDL.LU R8, [R1+0xdd0] ;  /* 0x000dd00001087983 */ /* 0x000f240000300800 */
[----:B------:R-:W4:Y:S01]  /*6dce0*/  LDL.LU R9, [R1+0xdd4] ;  /* 0x000dd40001097983 */ /* 0x000f220000300800 */
[----:B0-----:R-:W4:Y:S01]  /*6dcf0*/  LDL.LU R10, [R1+0xdd8] ;  /* 0x000dd800010a7983 */ /* 0x001f220000300800 */
[----:B------:R-:W4:Y:S01]  /*6dd00*/  LDL.LU R11, [R1+0xddc] ;  /* 0x000ddc00010b7983 */ /* 0x000f220000300800 */
[C---:B--2---:R-:W-:Y:S08]  /*6dd10*/  HMMA.16816.F32 R20, R16.reuse, R14, R20 ;  /* 0x0000000e1014723c */ /* 0x044ff00000001814 */
[----:B---3--:R-:W-:Y:S01]  /*6dd20*/  HMMA.16816.F32 R24, R16, R6, R24 ;  /* 0x000000061018723c */ /* 0x008fe20000001818 */
[----:B----4-:R-:W-:Y:S01]  /*6dd30*/  STL.64 [R1+0x3928], R10 ;  /* 0x0039280a01007387 */ /* 0x010fe20000100a00 */
        /* <DEDUP_REMOVED lines=14> */
[----:B------:R-:W4:Y:S02]  /*6de20*/  LDL.LU R12, [R1+0x3950] ;  /* 0x00395000010c7983 */ /* 0x000f240000300800 */
[----:B------:R-:W-:Y:S02]  /*6de30*/  STL.64 [R1+0x1580], R24 ;  /* 0x0015801801007387 */ /* 0x000fe40000100a00 */
[----:B------:R0:W-:Y:S02]  /*6de40*/  STL.64 [R1+0x1588], R26 ;  /* 0x0015881a01007387 */ /* 0x0001e40000100a00 */
[----:B0-----:R-:W2:Y:S01]  /*6de50*/  LDL.LU.64 R26, [R1+0x3948] ;  /* 0x00394800011a7983 */ /* 0x001ea20000300a00 */
[----:B------:R-:W-:-:S02]  /*6de60*/  IMAD.MOV.U32 R22, RZ, RZ, R6 ;  /* 0x000000ffff167224 */ /* 0x000fc400078e0006 */
[----:B------:R-:W-:Y:S02]  /*6de70*/  IMAD.MOV.U32 R21, RZ, RZ, R7 ;  /* 0x000000ffff157224 */ /* 0x000fe400078e0007 */
[----:B------:R-:W0:Y:S04]  /*6de80*/  LDSM.16.MT88.4 R4, [R29+0xc200] ;  /* 0x00c200001d04783b */ /* 0x000e280000004200 */
[----:B0-----:R0:W-:Y:S01]  /*6de90*/  STL.64 [R1+0x3740], R6 ;  /* 0x0037400601007387 */ /* 0x0011e20000100a00 */
[----:B------:R1:W-:Y:S02]  /*6dea0*/  STL.64 [R1+0x3738], R4 ;  /* 0x0037380401007387 */ /* 0x0003e40000100a00 */
[----:B0-----:R-:W-:Y:S01]  /*6deb0*/  IMAD.MOV.U32 R6, RZ, RZ, R28 ;  /* 0x000000ffff067224 */ /* 0x001fe200078e001c */
[----:B--2---:R-:W-:Y:S01]  /*6dec0*/  HMMA.16816.F32 R8, R16, R26, R8 ;  /* 0x0000001a1008723c */ /* 0x004fe20000001808 */
[----:B-1----:R-:W-:-:S02]  /*6ded0*/  IMAD.MOV.U32 R5, RZ, RZ, R26 ;  /* 0x000000ffff057224 */ /* 0x002fc400078e001a */
[----:B------:R-:W-:Y:S02]  /*6dee0*/  IMAD.MOV.U32 R4, RZ, RZ, R27 ;  /* 0x000000ffff047224 */ /* 0x000fe400078e001b */
[----:B---3--:R-:W-:Y:S11]  /*6def0*/  IMAD.MOV.U32 R7, RZ, RZ, R23 ;  /* 0x000000ffff077224 */ /* 0x008ff600078e0017 */
[----:B------:R-:W-:Y:S07]  /*6df00*/  @!UPT UIADD3 URZ, URZ, URZ, URZ ;  /* 0x0000003f3f3ff290 */ /* 0x000fee000fffe03f */
[----:B------:R-:W-:Y:S01]  /*6df10*/  STL.64 [R1+0x15a0], R8 ;  /* 0x0015a00801007387 */ /* 0x000fe20000100a00 */
[----:B------:R0:W-:Y:S03]  /*6df20*/  STL.64 [R1+0x15a8], R10 ;  /* 0x0015a80a01007387 */ /* 0x0001e60000100a00 */
[----:B0-----:R-:W2:Y:S01]  /*6df30*/  LDL.LU.64 R10, [R1+0x3940] ;  /* 0x00394000010a7983 */ /* 0x001ea20000300a00 */
        /* <DEDUP_REMOVED lines=8> */
[----:B--2---:R-:W-:Y:S01]  /*6dfc0*/  HMMA.16816.F32 R8, R16, R26, R8 ;  /* 0x0000001a1008723c */ /* 0x004fe20000001808 */
[----:B------:R-:W-:-:S02]  /*6dfd0*/  IMAD.MOV.U32 R28, RZ, RZ, R26 ;  /* 0x000000ffff1c7224 */ /* 0x000fc400078e001a */
[----:B------:R-:W-:Y:S01]  /*6dfe0*/  IMAD.MOV.U32 R23, RZ, RZ, R27 ;  /* 0x000000ffff177224 */ /* 0x000fe200078e001b */
[----:B---3--:R-:W-:Y:S01]  /*6dff0*/  STL.64 [R1+0x38e8], R6 ;  /* 0x0038e80601007387 */ /* 0x008fe20000100a00 */
[----:B------:R0:W-:Y:S03]  /*6e000*/  STL.64 [R1+0x38e0], R4 ;  /* 0x0038e00401007387 */ /* 0x0001e60000100a00 */
        /* <DEDUP_REMOVED lines=53> */
[----:B------:R0:W-:Y:S02]  /*6e360*/  STL.64 [R1+0x3750], R6 ;  /* 0x0037500601007387 */ /* 0x0001e40000100a00 */
[----:B0-----:R-:W2:Y:S01]  /*6e370*/  LDL.64 R6, [R1+0x18] ;  /* 0x0000180001067983 */ /* 0x001ea20000100a00 */
[----:B---3--:R-:W-:Y:S03]  /*6e380*/  HMMA.16816.F32 R8, R16, R26, R8 ;  /* 0x0000001a1008723c */ /* 0x008fe60000001808 */
[----:B--2---:R0:W-:Y:S02]  /*6e390*/  STL.64 [R1+0x3768], R6 ;  /* 0x0037680601007387 */ /* 0x0041e40000100a00 */
[----:B0-----:R-:W-:-:S02]  /*6e3a0*/  IMAD.MOV.U32 R6, RZ, RZ, R0 ;  /* 0x000000ffff067224 */ /* 0x001fc400078e0000 */
[----:B------:R-:W-:Y:S01]  /*6e3b0*/  IMAD.MOV.U32 R7, RZ, RZ, R2 ;  /* 0x000000ffff077224 */ /* 0x000fe200078e0002 */
[----:B------:R-:W2:Y:S01]  /*6e3c0*/  LDL.LU R0, [R1+0x38a4] ;  /* 0x0038a40001007983 */ /* 0x000ea20000300800 */
[----:B------:R-:W3:Y:S03]  /*6e3d0*/  LDL.LU R2, [R1+0x38a0] ;  /* 0x0038a00001027983 */ /* 0x000ee60000300800 */
[----:B------:R0:W-:Y:S11]  /*6e3e0*/  STL.64 [R1+0x3780], R6 ;  /* 0x0037800601007387 */ /* 0x0001f60000100a00 */
[----:B------:R-:W-:Y:S02]  /*6e3f0*/  STL.64 [R1+0x12e0], R8 ;  /* 0x0012e00801007387 */ /* 0x000fe40000100a00 */
[----:B------:R1:W-:Y:S02]  /*6e400*/  STL.64 [R1+0x12e8], R10 ;  /* 0x0012e80a01007387 */ /* 0x0003e40000100a00 */
[----:B0-----:R-:W-:-:S02]  /*6e410*/  IMAD.MOV.U32 R6, RZ, RZ, R25 ;  /* 0x000000ffff067224 */ /* 0x001fc400078e0019 */
[----:B------:R-:W-:Y:S01]  /*6e420*/  IMAD.MOV.U32 R7, RZ, RZ, R24 ;  /* 0x000000ffff077224 */ /* 0x000fe200078e0018 */
[----:B-1----:R-:W2:Y:S01]  /*6e430*/  LDL.LU.64 R10, [R1+0x3898] ;  /* 0x00389800010a7983 */ /* 0x002ea20000300a00 */
[----:B------:R-:W2:Y:S03]  /*6e440*/  LDL.LU.64 R8, [R1+0x3890] ;  /* 0x0038900001087983 */ /* 0x000ea60000300a00 */
[----:B------:R-:W-:Y:S01]  /*6e450*/  STL.64 [R1+0x3798], R6 ;  /* 0x0037980601007387 */ /* 0x000fe20000100a00 */
[----:B------:R0:W-:Y:S02]  /*6e460*/  STL.64 [R1+0x3748], R26 ;  /* 0x0037481a01007387 */ /* 0x0001e40000100a00 */
[----:B------:R-:W2:Y:S02]  /*6e470*/  LDL.LU R24, [R1+0x540] ;  /* 0x0005400001187983 */ /* 0x000ea40000300800 */
[----:B------:R-:W2:Y:S01]  /*6e480*/  LDL.LU R25, [R1+0x544] ;  /* 0x0005440001197983 */ /* 0x000ea20000300800 */
[----:B0-----:R-:W2:Y:S01]  /*6e490*/  LDL.LU R26, [R1+0x548] ;  /* 0x00054800011a7983 */ /* 0x001ea20000300800 */
        /* <DEDUP_REMOVED lines=42> */
[----:B----4-:R-:W-:-:S02]  /*6e740*/  IMAD.MOV.U32 R6, RZ, RZ, R12 ;  /* 0x000000ffff067224 */ /* 0x010fc400078e000c */
[----:B------:R-:W-:-:S05]  /*6e750*/  IMAD.MOV.U32 R7, RZ, RZ, R11 ;  /* 0x000000ffff077224 */ /* 0x000fca00078e000b */
[----:B------:R-:W-:Y:S04]  /*6e760*/  STL.64 [R1+0x3828], R6 ;  /* 0x0038280601007387 */ /* 0x000fe80000100a00 */
[----:B--2---:R-:W-:Y:S01]  /*6e770*/  STL.64 [R1+0x37c0], R26 ;  /* 0x0037c01a01007387 */ /* 0x004fe20000100a00 */
[----:B------:R0:W-:Y:S03]  /*6e780*/  STL.64 [R1+0x37b8], R24 ;  /* 0x0037b81801007387 */ /* 0x0001e60000100a00 */
[----:B0-----:R-:W2:Y:S01]  /*6e790*/  LDL.LU R24, [R1+0x590] ;  /* 0x0005900001187983 */ /* 0x001ea20000300800 */
[----:B------:R-:W2:Y:S02]  /*6e7a0*/  LDL.LU R25, [R1+0x594] ;  /* 0x0005940001197983 */ /* 0x000ea40000300800 */
[----:B------:R-:W4:Y:S02]  /*6e7b0*/  LDL.LU R26, [R1+0x598] ;  /* 0x00059800011a7983 */ /* 0x000f240000300800 */
[----:B------:R-:W4:Y:S02]  /*6e7c0*/  LDL.LU R27, [R1+0x59c] ;  /* 0x00059c00011b7983 */ /* 0x000f240000300800 */
[----:B------:R-:W-:-:S02]  /*6e7d0*/  IMAD.MOV.U32 R6, RZ, RZ, R10 ;  /* 0x000000ffff067224 */ /* 0x000fc400078e000a */
[----:B------:R-:W-:-:S05]  /*6e7e0*/  IMAD.MOV.U32 R7, RZ, RZ, R9 ;  /* 0x000000ffff077224 */ /* 0x000fca00078e0009 */
[----:B------:R-:W-:Y:S04]  /*6e7f0*/  STL.64 [R1+0x3840], R6 ;  /* 0x0038400601007387 */ /* 0x000fe80000100a00 */
[----:B----4-:R-:W-:Y:S01]  /*6e800*/  STL.64 [R1+0x37d8], R26 ;  /* 0x0037d81a01007387 */ /* 0x010fe20000100a00 */
[----:B--2---:R0:W-:Y:S03]  /*6e810*/  STL.64 [R1+0x37d0], R24 ;  /* 0x0037d01801007387 */ /* 0x0041e60000100a00 */
        /* <DEDUP_REMOVED lines=12> */
[----:B------:R-:W4:Y:S01]  /*6e8e0*/  LDL.LU R27, [R1+0x5bc] ;  /* 0x0005bc00011b7983 */ /* 0x000f220000300800 */
[----:B------:R-:W2:Y:S01]  /*6e8f0*/  LDL.LU R20, [R1+0x680] ;  /* 0x0006800001147983 */ /* 0x000ea20000300800 */
[----:B------:R-:W3:Y:S02]  /*6e900*/  LDL.LU R21, [R1+0x684] ;  /* 0x0006840001157983 */ /* 0x000ee40000300800 */
[----:B------:R-:W3:Y:S02]  /*6e910*/  LDL.LU R22, [R1+0x688] ;  /* 0x0006880001167983 */ /* 0x000ee40000300800 */
[----:B------:R-:W3:Y:S01]  /*6e920*/  LDL.LU R23, [R1+0x68c] ;  /* 0x00068c0001177983 */ /* 0x000ee20000300800 */
[----:B------:R-:W3:Y:S01]  /*6e930*/  LDL.LU R8, [R1+0xd70] ;  /* 0x000d700001087983 */ /* 0x000ee20000300800 */
[----:B------:R-:W3:Y:S02]  /*6e940*/  LDL.LU R9, [R1+0xd74] ;  /* 0x000d740001097983 */ /* 0x000ee40000300800 */
[----:B------:R-:W3:Y:S02]  /*6e950*/  LDL.LU R10, [R1+0xd78] ;  /* 0x000d7800010a7983 */ /* 0x000ee40000300800 */
[----:B------:R-:W3:Y:S01]  /*6e960*/  LDL.LU R11, [R1+0xd7c] ;  /* 0x000d7c00010b7983 */ /* 0x000ee20000300800 */
        /* <DEDUP_REMOVED lines=34> */
[----:B------:R-:W-:-:S02]  /*6eb90*/  IMAD.MOV.U32 R6, RZ, RZ, R2 ;  /* 0x000000ffff067224 */ /* 0x000fc400078e0002 */
[----:B------:R-:W-:Y:S01]  /*6eba0*/  IMAD.MOV.U32 R7, RZ, RZ, R0 ;  /* 0x000000ffff077224 */ /* 0x000fe200078e0000 */
        /* <DEDUP_REMOVED lines=97> */
[----:B------:R-:W3:Y:S11]  /*6f1c0*/  LDL.LU.64 R26, [R1+0x3748] ;  /* 0x00374800011a7983 */ /* 0x000ef60000300a00 */
[----:B------:R-:W-:Y:S11]  /*6f1d0*/  @!UPT UIADD3 URZ, URZ, URZ, URZ ;  /* 0x0000003f3f3ff290 */ /* 0x000ff6000fffe03f */
[----:B------:R-:W-:Y:S01]  /*6f1e0*/  STL.64 [R1+0x1270], R4 ;  /* 0x0012700401007387 */ /* 0x000fe20000100a00 */
[----:B------:R0:W-:Y:S03]  /*6f1f0*/  STL.64 [R1+0x1278], R6 ;  /* 0x0012780601007387 */ /* 0x0001e60000100a00 */
[----:B0-----:R-:W2:Y:S01]  /*6f200*/  LDL.LU.64 R6, [R1+0x3740] ;  /* 0x0037400001067983 */ /* 0x001ea20000300a00 */
[----:B------:R-:W2:Y:S01]  /*6f210*/  LDL.LU.64 R4, [R1+0x3738] ;  /* 0x0037380001047983 */ /* 0x000ea20000300a00 */
[C---:B---3--:R-:W-:Y:S02]  /*6f220*/  HMMA.16816.F32 R16, R20.reuse, R26, R16 ;  /* 0x0000001a1410723c */ /* 0x048fe40000001810 */
[----:B------:R0:W-:Y:S01]  /*6f230*/  STL.64 [R1+0x3680], R26 ;  /* 0x0036801a01007387 */ /* 0x0001e20000100a00 */
[----:B------:R-:W3:Y:S11]  /*6f240*/  LDL.LU R24, [R1+0x520] ;  /* 0x0005200001187983 */ /* 0x000ef60000300800 */
[----:B------:R-:W-:Y:S09]  /*6f250*/  @!UPT UIADD3 URZ, URZ, URZ, URZ ;  /* 0x0000003f3f3ff290 */ /* 0x000ff2000fffe03f */
[----:B------:R-:W-:Y:S01]  /*6f260*/  STL.64 [R1+0x1260], R16 ;  /* 0x0012601001007387 */ /* 0x000fe20000100a00 */
[----:B------:R-:W-:Y:S02]  /*6f270*/  STL.64 [R1+0x1268], R18 ;  /* 0x0012681201007387 */ /* 0x000fe40000100a00 */
[----:B------:R-:W1:Y:S04]  /*6f280*/  LDSM.16.MT88.4 R16, [R29+0xc280] ;  /* 0x00c280001d10783b */ /* 0x000e680000004200 */
[----:B------:R-:W3:Y:S01]  /*6f290*/  LDL.LU R25, [R1+0x524] ;  /* 0x0005240001197983 */ /* 0x000ee20000300800 */
[----:B0-----:R-:W3:Y:S01]  /*6f2a0*/  LDL.LU R26, [R1+0x528] ;  /* 0x00052800011a7983 */ /* 0x001ee20000300800 */
[----:B------:R-:W3:Y:S03]  /*6f2b0*/  LDL.LU R27, [R1+0x52c] ;  /* 0x00052c00011b7983 */ /* 0x000ee60000300800 */
[----:B-1----:R-:W-:Y:S01]  /*6f2c0*/  STL.64 [R1+0x3640], R18 ;  /* 0x0036401201007387 */ /* 0x002fe20000100a00 */
[----:B------:R0:W-:Y:S03]  /*6f2d0*/  STL.64 [R1+0x3638], R16 ;  /* 0x0036381001007387 */ /* 0x0001e60000100a00 */
[----:B0-----:R-:W4:Y:S01]  /*6f2e0*/  LDL.LU R16, [R1+0xcd0] ;  /* 0x000cd00001107983 */ /* 0x001f220000300800 */
[----:B------:R-:W4:Y:S02]  /*6f2f0*/  LDL.LU R17, [R1+0xcd4] ;  /* 0x000cd40001117983 */ /* 0x000f240000300800 */
[----:B------:R-:W4:Y:S02]  /*6f300*/  LDL.LU R18, [R1+0xcd8] ;  /* 0x000cd80001127983 */ /* 0x000f240000300800 */
[----:B------:R-:W4:Y:S01]  /*6f310*/  LDL.LU R19, [R1+0xcdc] ;  /* 0x000cdc0001137983 */ /* 0x000f220000300800 */
[----:B------:R-:W-:Y:S01]  /*6f320*/  STL [R1+0x365c], R14 ;  /* 0x00365c0e01007387 */ /* 0x000fe20000100800 */
[----:B------:R-:W-:Y:S01]  /*6f330*/  STL [R1+0x3658], R15 ;  /* 0x0036580f01007387 */ /* 0x000fe20000100800 */
[C---:B----4-:R-:W-:Y:S11]  /*6f340*/  HMMA.16816.F32 R16, R20.reuse, R14, R16 ;  /* 0x0000000e1410723c */ /* 0x050ff60000001810 */
[----:B------:R-:W-:Y:S11]  /*6f350*/  @!UPT UIADD3 URZ, URZ, URZ, URZ ;  /* 0x0000003f3f3ff290 */ /* 0x000ff6000fffe03f */
[----:B------:R-:W-:Y:S01]  /*6f360*/  @!UPT UIADD3 URZ, URZ, URZ, URZ ;  /* 0x0000003f3f3ff290 */ /* 0x000fe2000fffe03f */
[----:B------:R-:W-:Y:S01]  /*6f370*/  STL.64 [R1+0x1250], R16 ;  /* 0x0012501001007387 */ /* 0x000fe20000100a00 */
[----:B------:R3:W-:Y:S02]  /*6f380*/  STL.64 [R1+0x1258], R18 ;  /* 0x0012581201007387 */ /* 0x0007e40000100a00 */
[----:B------:R-:W2:Y:S01]  /*6f390*/  LDL.LU R12, [R1+0x4a0] ;  /* 0x0004a000010c7983 */ /* 0x000ea20000300800 */
[----:B---3--:R-:W-:Y:S11]  /*6f3a0*/  HMMA.16816.F32 R16, R20, R10, R24 ;  /* 0x0000000a1410723c */ /* 0x008ff60000001818 */
[----:B------:R-:W-:Y:S11]  /*6f3b0*/  @!UPT UIADD3 URZ, URZ, URZ, URZ ;  /* 0x0000003f3f3ff290 */ /* 0x000ff6000fffe03f */
[----:B------:R-:W-:Y:S01]  /*6f3c0*/  @!UPT UIADD3 URZ, URZ, URZ, URZ ;  /* 0x0000003f3f3ff290 */ /* 0x000fe2000fffe03f */
[----:B------:R-:W-:Y:S01]  /*6f3d0*/  STL.64 [R1+0xa20], R16 ;  /* 0x000a201001007387 */ /* 0x000fe20000100a00 */
[----:B------:R-:W-:Y:S02]  /*6f3e0*/  STL.64 [R1+0xa28], R18 ;  /* 0x000a281201007387 */ /* 0x000fe40000100a00 */
[----:B------:R-:W2:Y:S02]  /*6f3f0*/  LDL.LU R13, [R1+0x4a4] ;  /* 0x0004a400010d7983 */ /* 0x000ea40000300800 */
[----:B------:R-:W2:Y:S01]  /*6f400*/  LDL.LU R14, [R1+0x4a8] ;  /* 0x0004a800010e7983 */ /* 0x000ea20000300800 */
[----:B------:R-:W2:Y:S01]  /*6f410*/  LDL.LU R15, [R1+0x4ac] ;  /* 0x0004ac00010f7983 */ /* 0x000ea20000300800 */
[----:B------:R0:W-:Y:S03]  /*6f420*/  STL.64 [R1+0x3730], R10 ;  /* 0x0037300a01007387 */ /* 0x0001e60000100a00 */
[----:B0-----:R-:W2:Y:S01]  /*6f430*/  LDL.64 R10, [R1+0xc8] ;  /* 0x0000c800010a7983 */ /* 0x001ea20000100a00 */
[----:B------:R-:W3:Y:S02]  /*6f440*/  LDL.LU R16, [R1+0x490] ;  /* 0x0004900001107983 */ /* 0x000ee40000300800 */
[----:B------:R-:W3:Y:S02]  /*6f450*/  LDL.LU R17, [R1+0x494] ;  /* 0x0004940001117983 */ /* 0x000ee40000300800 */
[----:B------:R-:W3:Y:S01]  /*6f460*/  LDL.LU R18, [R1+0x498] ;  /* 0x0004980001127983 */ /* 0x000ee20000300800 */
[----:B------:R-:W3:Y:S01]  /*6f470*/  LDL.LU R19, [R1+0x49c] ;  /* 0x00049c0001137983 */ /* 0x000ee20000300800 */
[----:B------:R-:W4:Y:S03]  /*6f480*/  LDL.64 R22, [R1+0x68] ;  /* 0x0000680001167983 */ /* 0x000f260000100a00 */
[----:B----4-:R0:W-:Y:S04]  /*6f490*/  STL.64 [R1+0x36e8], R22 ;  /* 0x0036e81601007387 */ /* 0x0101e80000100a00 */
[----:B0-----:R-:W4:Y:S04]  /*6f4a0*/  LDL.64 R22, [R1+0x78] ;  /* 0x0000780001167983 */ /* 0x001f280000100a00 */
[----:B----4-:R0:W-:Y:S04]  /*6f4b0*/  STL.64 [R1+0x36f8], R22 ;  /* 0x0036f81601007387 */ /* 0x0101e80000100a00 */
[----:B0-----:R-:W4:Y:S04]  /*6f4c0*/  LDL.64 R22, [R1+0x88] ;  /* 0x0000880001167983 */ /* 0x001f280000100a00 */
[----:B----4-:R0:W-:Y:S04]  /*6f4d0*/  STL.64 [R1+0x3710], R22 ;  /* 0x0037101601007387 */ /* 0x0101e80000100a00 */
[----:B0-----:R-:W4:Y:S04]  /*6f4e0*/  LDL.64 R22, [R1+0x98] ;  /* 0x0000980001167983 */ /* 0x001f280000100a00 */
[----:B----4-:R0:W-:Y:S01]  /*6f4f0*/  STL.64 [R1+0x3728], R22 ;  /* 0x0037281601007387 */ /* 0x0101e20000100a00 */
[----:B------:R-:W4:Y:S03]  /*6f500*/  LDL.64 R26, [R1+0x58] ;  /* 0x00005800011a7983 */ /* 0x000f260000100a00 */
[----:B0-----:R-:W2:Y:S04]  /*6f510*/  LDL.64 R22, [R1+0xa8] ;  /* 0x0000a80001167983 */ /* 0x001ea80000100a00 */
[----:B----4-:R0:W-:Y:S01]  /*6f520*/  STL.64 [R1+0x36f0], R26 ;  /* 0x0036f01a01007387 */ /* 0x0101e20000100a00 */
[----:B------:R-:W4:Y:S02]  /*6f530*/  LDL.LU R24, [R1+0x450] ;  /* 0x0004500001187983 */ /* 0x000f240000300800 */
[----:B------:R-:W4:Y:S01]  /*6f540*/  LDL.LU R25, [R1+0x454] ;  /* 0x0004540001197983 */ /* 0x000f220000300800 */
[----:B0-----:R-:W3:Y:S01]  /*6f550*/  LDL.LU R26, [R1+0x458] ;  /* 0x00045800011a7983 */ /* 0x001ee20000300800 */
[----:B------:R-:W3:Y:S01]  /*6f560*/  LDL.LU R27, [R1+0x45c] ;  /* 0x00045c00011b7983 */ /* 0x000ee20000300800 */
[----:B--2---:R-:W-:Y:S02]  /*6f570*/  HMMA.16816.F32 R12, R4, R10, R12 ;  /* 0x0000000a040c723c */ /* 0x004fe4000000180c */
[----:B---3--:R-:W-:Y:S01]  /*6f580*/  STL.64 [R1+0x3708], R26 ;  /* 0x0037081a01007387 */ /* 0x008fe20000100a00 */
[----:B----4-:R0:W-:Y:S03]  /*6f590*/  STL.64 [R1+0x3700], R24 ;  /* 0x0037001801007387 */ /* 0x0101e60000100a00 */
        /* <DEDUP_REMOVED lines=11> */
[----:B------:R0:W-:Y:S01]  /*6f650*/  STL.64 [R1+0x18b0], R12 ;  /* 0x0018b00c01007387 */ /* 0x0001e20000100a00 */
[----:B------:R1:W-:Y:S02]  /*6f660*/  STL.64 [R1+0x18b8], R14 ;  /* 0x0018b80e01007387 */ /* 0x0003e40000100a00 */
[----:B0-----:R-:W-:-:S02]  /*6f670*/  IMAD.MOV.U32 R12, RZ, RZ, R10 ;  /* 0x000000ffff0c7224 */ /* 0x001fc400078e000a */
[----:B------:R-:W3:Y:S01]  /*6f680*/  LDL.LU.64 R10, [R1+0x3730] ;  /* 0x00373000010a7983 */ /* 0x000ee20000300a00 */
[----:B------:R-:W-:Y:S02]  /*6f690*/  STL [R1+0x3664], R9 ;  /* 0x0036640901007387 */ /* 0x000fe40000100800 */
[----:B------:R-:W-:Y:S02]  /*6f6a0*/  STL [R1+0x3660], R12 ;  /* 0x0036600c01007387 */ /* 0x000fe40000100800 */
[----:B-1----:R-:W4:Y:S02]  /*6f6b0*/  LDL.64 R14, [R1+0xb8] ;  /* 0x0000b800010e7983 */ /* 0x002f240000100a00 */
[----:B----4-:R-:W-:Y:S11]  /*6f6c0*/  HMMA.16816.F32 R16, R4, R14, R16 ;  /* 0x0000000e0410723c */ /* 0x010ff60000001810 */
[----:B------:R-:W-:Y:S11]  /*6f6d0*/  @!UPT UIADD3 URZ, URZ, URZ, URZ ;  /* 0x0000003f3f3ff290 */ /* 0x000ff6000fffe03f */
[----:B------:R-:W-:Y:S01]  /*6f6e0*/  @!UPT UIADD3 URZ, URZ, URZ, URZ ;  /* 0x0000003f3f3ff290 */ /* 0x000fe2000fffe03f */
[----:B------:R0:W-:Y:S01]  /*6f6f0*/  STL.64 [R1+0x18a0], R16 ;  /* 0x0018a01001007387 */ /* 0x0001e20000100a00 */
[----:B------:R-:W-:Y:S02]  /*6f700*/  STL.64 [R1+0x18a8], R18 ;  /* 0x0018a81201007387 */ /* 0x000fe40000100a00 */
[----:B0-----:R-:W-:-:S05]  /*6f710*/  IMAD.MOV.U32 R16, RZ, RZ, R14 ;  /* 0x000000ffff107224 */ /* 0x001fca00078e000e */
[----:B------:R0:W-:Y:S04]  /*6f720*/  STL [R1+0x3668], R16 ;  /* 0x0036681001007387 */ /* 0x0001e80000100800 */
        /* <DEDUP_REMOVED lines=10> */
[----:B-1----:R-:W-:Y:S02]  /*6f7d0*/  IMAD.MOV.U32 R18, RZ, RZ, R22 ;  /* 0x000000ffff127224 */ /* 0x002fe400078e0016 */
        /* <DEDUP_REMOVED lines=11> */
[----:B------:R0:W-:Y:S01]  /*6f890*/  STL [R1+0x36d8], R17 ;  /* 0x0036d81101007387 */ /* 0x0001e20000100800 */
[----:B------:R-:W4:Y:S02]  /*6f8a0*/  LDL.LU R16, [R1+0xc30] ;  /* 0x000c300001107983 */ /* 0x000f240000300800 */
[----:B------:R-:W-:Y:S01]  /*6f8b0*/  IMAD.MOV.U32 R13, RZ, RZ, R15 ;  /* 0x000000ffff0d7224 */ /* 0x000fe200078e000f */
[----:B0-----:R-:W4:Y:S01]  /*6f8c0*/  LDL.LU R17, [R1+0xc34] ;  /* 0x000c340001117983 */ /* 0x001f220000300800 */
[----:B------:R-:W4:Y:S02]  /*6f8d0*/  LDL.LU R18, [R1+0xc38] ;  /* 0x000c380001127983 */ /* 0x000f240000300800 */
[----:B------:R-:W4:Y:S01]  /*6f8e0*/  LDL.LU R19, [R1+0xc3c] ;  /* 0x000c3c0001137983 */ /* 0x000f220000300800 */
        /* <DEDUP_REMOVED lines=15> */
[----:B0-----:R-:W4:Y:S01]  /*6f9e0*/  LDL.LU.64 R26, [R1+0x36f0] ;  /* 0x0036f000011a7983 */ /* 0x001f220000300a00 */
[----:B------:R-:W2:Y:S02]  /*6f9f0*/  LDL.LU.64 R22, [R1+0x36e8] ;  /* 0x0036e80001167983 */ /* 0x000ea40000300a00 */
[----:B---3--:R-:W-:Y:S02]  /*6fa00*/  STL.64 [R1+0x3650], R10 ;  /* 0x0036500a01007387 */ /* 0x008fe40000100a00 */
[----:B------:R0:W-:Y:S02]  /*6fa10*/  STL [R1+0x3648], R8 ;  /* 0x0036480801007387 */ /* 0x0001e40000100800 */
[----:B0-----:R-:W2:Y:S01]  /*6fa20*/  LDL.LU R8, [R1+0x440] ;  /* 0x0004400001087983 */ /* 0x001ea20000300800 */
[----:B------:R-:W2:Y:S02]  /*6fa30*/  LDL.LU R9, [R1+0x444] ;  /* 0x0004440001097983 */ /* 0x000ea40000300800 */
[----:B------:R-:W2:Y:S02]  /*6fa40*/  LDL.LU R10, [R1+0x448] ;  /* 0x00044800010a7983 */ /* 0x000ea40000300800 */
[----:B------:R-:W2:Y:S02]  /*6fa50*/  LDL.LU R11, [R1+0x44c] ;  /* 0x00044c00010b7983 */ /* 0x000ea40000300800 */
[C---:B--2---:R-:W-:Y:S08]  /*6fa60*/  HMMA.16816.F32 R8, R4.reuse, R22, R8 ;  /* 0x000000160408723c */ /* 0x044ff00000001808 */
[C---:B----4-:R-:W-:Y:S11]  /*6fa70*/  HMMA.16816.F32 R16, R4.reuse, R26, R16 ;  /* 0x0000001a0410723c */ /* 0x050ff60000001810 */
[----:B------:R-:W-:Y:S04]  /*6fa80*/  @!UPT UIADD3 URZ, URZ, URZ, URZ ;  /* 0x0000003f3f3ff290 */ /* 0x000fe8000fffe03f */
[----:B------:R0:W-:Y:S01]  /*6fa90*/  STL.64 [R1+0x1240], R8 ;  /* 0x0012400801007387 */ /* 0x0001e20000100a00 */
[----:B------:R1:W-:Y:S02]  /*6faa0*/  STL.64 [R1+0x1248], R10 ;  /* 0x0012480a01007387 */ /* 0x0003e40000100a00 */
[----:B0-----:R-:W-:Y:S02]  /*6fab0*/  IMAD.MOV.U32 R8, RZ, RZ, R23 ;  /* 0x000000ffff087224 */ /* 0x001fe400078e0017 */
[----:B-1----:R-:W-:Y:S02]  /*6fac0*/  IMAD.MOV.U32 R10, RZ, RZ, R22 ;  /* 0x000000ffff0a7224 */ /* 0x002fe400078e0016 */
[----:B------:R-:W0:Y:S01]  /*6fad0*/  LDSM.16.MT88.4 R20, [R29+0xc300] ;  /* 0x00c300001d14783b */ /* 0x000e220000004200 */
[----:B------:R-:W-:Y:S02]  /*6fae0*/  IMAD.MOV.U32 R12, RZ, RZ, R26 ;  /* 0x000000ffff0c7224 */ /* 0x000fe400078e001a */
[----:B------:R-:W-:Y:S01]  /*6faf0*/  IMAD.MOV.U32 R11, RZ, RZ, R27 ;  /* 0x000000ffff0b7224 */ /* 0x000fe200078e001b */
[----:B0-----:R-:W-:Y:S01]  /*6fb00*/  STL.64 [R1+0x3500], R22 ;  /* 0x0035001601007387 */ /* 0x001fe20000100a00 */
[----:B------:R-:W-:Y:S02]  /*6fb10*/  STL.64 [R1+0x34f8], R20 ;  /* 0x0034f81401007387 */ /* 0x000fe40000100a00 */
[----:B------:R-:W-:Y:S02]  /*6fb20*/  STL.64 [R1+0x1230], R16 ;  /* 0x0012301001007387 */ /* 0x000fe40000100a00 */
[----:B------:R-:W-:Y:S01]  /*6fb30*/  STL.64 [R1+0x1238], R18 ;  /* 0x0012381201007387 */ /* 0x000fe20000100a00 */
[----:B------:R-:W2:Y:S04]  /*6fb40*/  LDL.64 R26, [R1+0x8] ;  /* 0x00000800011a7983 */ /* 0x000ea80000100a00 */
[----:B--2---:R0:W-:Y:S01]  /*6fb50*/  STL.64 [R1+0x3698], R26 ;  /* 0x0036981a01007387 */ /* 0x0041e20000100a00 */
[----:B------:R-:W2:Y:S02]  /*6fb60*/  LDL.LU R24, [R1+0xbf0] ;  /* 0x000bf00001187983 */ /* 0x000ea40000300800 */
[----:B------:R-:W2:Y:S01]  /*6fb70*/  LDL.LU R25, [R1+0xbf4] ;  /* 0x000bf40001197983 */ /* 0x000ea20000300800 */
[----:B0-----:R-:W3:Y:S01]  /*6fb80*/  LDL.LU R26, [R1+0xbf8] ;  /* 0x000bf800011a7983 */ /* 0x001ee20000300800 */
[----:B------:R-:W3:Y:S02]  /*6fb90*/  LDL.LU R27, [R1+0xbfc] ;  /* 0x000bfc00011b7983 */ /* 0x000ee40000300800 */
[----:B------:R-:W4:Y:S02]  /*6fba0*/  LDL.LU R16, [R1+0xc20] ;  /* 0x000c200001107983 */ /* 0x000f240000300800 */
[----:B------:R-:W4:Y:S01]  /*6fbb0*/  LDL.LU R17, [R1+0xc24] ;  /* 0x000c240001117983 */ /* 0x000f220000300800 */
[----:B------:R-:W4:Y:S01]  /*6fbc0*/  LDL.LU R18, [R1+0xc28] ;  /* 0x000c280001127983 */ /* 0x000f220000300800 */
[----:B------:R-:W4:Y:S03]  /*6fbd0*/  LDL.LU R19, [R1+0xc2c] ;  /* 0x000c2c0001137983 */ /* 0x000f260000300800 */
[----:B---3--:R0:W-:Y:S01]  /*6fbe0*/  STL.64 [R1+0x36a8], R26 ;  /* 0x0036a81a01007387 */ /* 0x0081e20000100a00 */
[----:B--2---:R-:W-:Y:S03]  /*6fbf0*/  STL.64 [R1+0x36a0], R24 ;  /* 0x0036a01801007387 */ /* 0x004fe60000100a00 */
[----:B0-----:R-:W2:Y:S04]  /*6fc00*/  LDL.64 R26, [R1+0x28] ;  /* 0x00002800011a7983 */ /* 0x001ea80000100a00 */
[----:B--2---:R0:W-:Y:S04]  /*6fc10*/  STL.64 [R1+0x36c0], R26 ;  /* 0x0036c01a01007387 */ /* 0x0041e80000100a00 */
[----:B0-----:R-:W2:Y:S01]  /*6fc20*/  LDL.64 R26, [R1+0x38] ;  /* 0x00003800011a7983 */ /* 0x001ea20000100a00 */
[----:B------:R-:W-:Y:S02]  /*6fc30*/  STL.64 [R1+0x3678], R14 ;  /* 0x0036780e01007387 */ /* 0x000fe40000100a00 */
        /* <DEDUP_REMOVED lines=25> */
[----:B------:R-:W2:Y:S02]  /*6fdd0*/  LDL.LU R22, [R1+0xa58] ;  /* 0x000a580001167983 */ /* 0x000ea40000300800 */
[----:B------:R-:W2:Y:S02]  /*6fde0*/  LDL.LU R23, [R1+0xa5c] ;  /* 0x000a5c0001177983 */ /* 0x000ea40000300800 */
[----:B--2---:R0:W-:Y:S01]  /*6fdf0*/  STL.64 [R1+0x3518], R22 ;  /* 0x0035181601007387 */ /* 0x0041e20000100a00 */
[----:B---3--:R-:W-:Y:S03]  /*6fe00*/  STL.64 [R1+0x3510], R20 ;  /* 0x0035101401007387 */ /* 0x008fe60000100a00 */
[----:B0-----:R-:W4:Y:S02]  /*6fe10*/  LDL.64 R22, [R1+0x48] ;  /* 0x0000480001167983 */ /* 0x001f240000100a00 */
[C---:B----4-:R-:W-:Y:S01]  /*6fe20*/  HMMA.16816.F32 R16, R4.reuse, R22, R16 ;  /* 0x000000160410723c */ /* 0x050fe20000001810 */
[----:B------:R-:W-:Y:S11]  /*6fe30*/  IMAD.MOV.U32 R9, RZ, RZ, R23 ;  /* 0x000000ffff097224 */ /* 0x000ff600078e0017 */
[----:B------:R-:W-:Y:S11]  /*6fe40*/  @!UPT UIADD3 URZ, URZ, URZ, URZ ;  /* 0x0000003f3f3ff290 */ /* 0x000ff6000fffe03f */
[----:B------:R-:W-:Y:S01]  /*6fe50*/  STL.64 [R1+0x1220], R16 ;  /* 0x0012201001007387 */ /* 0x000fe20000100a00 */
[----:B------:R0:W-:Y:S03]  /*6fe60*/  STL.64 [R1+0x1228], R18 ;  /* 0x0012281201007387 */ /* 0x0001e60000100a00 */
[----:B0-----:R-:W2:Y:S01]  /*6fe70*/  LDL.LU.64 R18, [R1+0x36e0] ;  /* 0x0036e00001127983 */ /* 0x001ea20000300a00 */
[----:B------:R-:W3:Y:S02]  /*6fe80*/  LDL.LU R17, [R1+0x36d8] ;  /* 0x0036d80001117983 */ /* 0x000ee40000300800 */
[----:B------:R-:W4:Y:S02]  /*6fe90*/  LDL.LU R20, [R1+0xa60] ;  /* 0x000a600001147983 */ /* 0x000f240000300800 */
[----:B------:R-:W-:Y:S01]  /*6fea0*/  IMAD.MOV.U32 R16, RZ, RZ, R22 ;  /* 0x000000ffff107224 */ /* 0x000fe200078e0016 */
[----:B------:R-:W4:Y:S01]  /*6feb0*/  LDL.LU R21, [R1+0xa64] ;  /* 0x000a640001157983 */ /* 0x000f220000300800 */
[----:B------:R-:W2:Y:S02]  /*6fec0*/  LDL.LU R22, [R1+0xa68] ;  /* 0x000a680001167983 */ /* 0x000ea40000300800 */
[----:B------:R-:W2:Y:S01]  /*6fed0*/  LDL.LU R23, [R1+0xa6c] ;  /* 0x000a6c0001177983 */ /* 0x000ea20000300800 */
[----:B------:R-:W-:Y:S01]  /*6fee0*/  HMMA.16816.F32 R12, R4, R26, R12 ;  /* 0x0000001a040c723c */ /* 0x000fe2000000180c */
[----:B--2---:R-:W-:Y:S01]  /*6fef0*/  STL.64 [R1+0x3528], R22 ;  /* 0x0035281601007387 */ /* 0x004fe20000100a00 */
[----:B----4-:R0:W-:Y:S11]  /*6ff00*/  STL.64 [R1+0x3520], R20 ;  /* 0x0035201401007387 */ /* 0x0101f60000100a00 */
[----:B------:R-:W-:Y:S10]  /*6ff10*/  @!UPT UIADD3 URZ, URZ, URZ, URZ ;  /* 0x0000003f3f3ff290 */ /* 0x000ff4000fffe03f */
[----:B------:R-:W-:Y:S02]  /*6ff20*/  STL.64 [R1+0x1210], R12 ;  /* 0x0012100c01007387 */ /* 0x000fe40000100a00 */
[----:B------:R1:W-:Y:S02]  /*6ff30*/  STL.64 [R1+0x1218], R14 ;  /* 0x0012180e01007387 */ /* 0x0003e40000100a00 */
[----:B0-----:R-:W-:Y:S02]  /*6ff40*/  IMAD.MOV.U32 R21, RZ, RZ, R26 ;  /* 0x000000ffff157224 */ /* 0x001fe400078e001a */
[----:B------:R-:W-:Y:S01]  /*6ff50*/  IMAD.MOV.U32 R20, RZ, RZ, R27 ;  /* 0x000000ffff147224 */ /* 0x000fe200078e001b */
[----:B-1----:R-:W2:Y:S01]  /*6ff60*/  LDL.LU.64 R14, [R1+0x36d0] ;  /* 0x0036d000010e7983 */ /* 0x002ea20000300a00 */
[----:B------:R-:W2:Y:S02]  /*6ff70*/  LDL.LU.64 R12, [R1+0x36c8] ;  /* 0x0036c800010c7983 */ /* 0x000ea40000300a00 */
[----:B------:R-:W2:Y:S02]  /*6ff80*/  LDL.LU.64 R26, [R1+0x36c0] ;  /* 0x0036c000011a7983 */ /* 0x000ea40000300a00 */
[----:B------:R-:W-:-:S02]  /*6ff90*/  IMAD.MOV.U32 R22, RZ, RZ, R2 ;  /* 0x000000ffff167224 */ /* 0x000fc400078e0002 */
        /* <DEDUP_REMOVED lines=10> */
[----:B------:R-:W4:Y:S02]  /*70040*/  LDL.LU.64 R24, [R1+0x36a0] ;  /* 0x0036a00001187983 */ /* 0x000f240000300a00 */
[----:B----4-:R-:W-:Y:S11]  /*70050*/  HMMA.16816.F32 R24, R4, R22, R24 ;  /* 0x000000160418723c */ /* 0x010ff60000001818 */
[----:B------:R-:W-:Y:S11]  /*70060*/  @!UPT UIADD3 URZ, URZ, URZ, URZ ;  /* 0x0000003f3f3ff290 */ /* 0x000ff6000fffe03f */
[----:B------:R-:W-:Y:S01]  /*70070*/  @!UPT UIADD3 URZ, URZ, URZ, URZ ;  /* 0x0000003f3f3ff290 */ /* 0x000fe2000fffe03f */
[----:B------:R-:W-:Y:S01]  /*70080*/  STL.64 [R1+0xb80], R24 ;  /* 0x000b801801007387 */ /* 0x000fe20000100a00 */
[----:B------:R0:W-:Y:S03]  /*70090*/  STL.64 [R1+0xb88], R26 ;  /* 0x000b881a01007387 */ /* 0x0001e60000100a00 */
[----:B0-----:R-:W2:Y:S01]  /*700a0*/  LDL.LU.64 R26, [R1+0x3698] ;  /* 0x00369800011a7983 */ /* 0x001ea20000300a00 */
[----:B------:R0:W-:Y:S02]  /*700b0*/  STL.64 [R1+0x3538], R22 ;  /* 0x0035381601007387 */ /* 0x0001e40000100a00 */
[----:B0-----:R-:W-:Y:S02]  /*700c0*/  IMAD.MOV.U32 R22, RZ, RZ, R2 ;  /* 0x000000ffff167224 */ /* 0x001fe400078e0002 */
[----:B------:R-:W-:-:S05]  /*700d0*/  IMAD.MOV.U32 R23, RZ, RZ, R0 ;  /* 0x000000ffff177224 */ /* 0x000fca00078e0000 */
[----:B------:R-:W-:Y:S01]  /*700e0*/  STL.64 [R1+0x3550], R22 ;  /* 0x0035501601007387 */ /* 0x000fe20000100a00 */
        /* <DEDUP_REMOVED lines=9> */
[----:B------:R-:W-:Y:S02]  /*70180*/  IMAD.MOV.U32 R22, RZ, RZ, R21 ;  /* 0x000000ffff167224 */ /* 0x000fe400078e0015 */
[----:B------:R-:W-:Y:S01]  /*70190*/  IMAD.MOV.U32 R23, RZ, RZ, R20 ;  /* 0x000000ffff177224 */ /* 0x000fe200078e0014 */
        /* <DEDUP_REMOVED lines=8> */
[----:B------:R0:W-:Y:S01]  /*70220*/  STL.64 [R1+0x3530], R26 ;  /* 0x0035301a01007387 */ /* 0x0001e20000100a00 */
[----:B------:R-:W2:Y:S01]  /*70230*/  LDL.LU R24, [R1+0xa70] ;  /* 0x000a700001187983 */ /* 0x000ea20000300800 */
[----:B------:R-:W2:Y:S03]  /*70240*/  LDL.LU R25, [R1+0xa74] ;  /* 0x000a740001197983 */ /* 0x000ea60000300800 */
        /* <DEDUP_REMOVED lines=14> */
[----:B------:R-:W-:Y:S01]  /*70330*/  IMAD.MOV.U32 R23, RZ, RZ, R11 ;  /* 0x000000ffff177224 */ /* 0x000fe200078e000b */
[----:B------:R-:W4:Y:S04]  /*70340*/  LDL.LU R12, [R1+0x3660] ;  /* 0x00366000010c7983 */ /* 0x000f280000300800 */
        /* <DEDUP_REMOVED lines=9> */
[----:B------:R0:W-:Y:S01]  /*703e0*/  STL.64 [R1+0x35b0], R22 ;  /* 0x0035b01601007387 */ /* 0x0001e20000100a00 */
[----:B------:R-:W2:Y:S02]  /*703f0*/  LDL.LU R20, [R1+0xad0] ;  /* 0x000ad00001147983 */ /* 0x000ea40000300800 */
[----:B------:R-:W2:Y:S01]  /*70400*/  LDL.LU R21, [R1+0xad4] ;  /* 0x000ad40001157983 */ /* 0x000ea20000300800 */
[----:B0-----:R-:W2:Y:S01]  /*70410*/  LDL.LU R22, [R1+0xad8] ;  /* 0x000ad80001167983 */ /* 0x001ea20000300800 */
[----:B------:R-:W2:Y:S03]  /*70420*/  LDL.LU R23, [R1+0xadc] ;  /* 0x000adc0001177983 */ /* 0x000ea60000300800 */
[----:B--2---:R0:W-:Y:S01]  /*70430*/  STL.64 [R1+0x35c0], R22 ;  /* 0x0035c01601007387 */ /* 0x0041e20000100a00 */
[----:B------:R-:W-:Y:S02]  /*70440*/  STL.64 [R1+0x35b8], R20 ;  /* 0x0035b81401007387 */ /* 0x000fe40000100a00 */
[----:B0-----:R-:W-:-:S02]  /*70450*/  IMAD.MOV.U32 R22, RZ, RZ, R14 ;  /* 0x000000ffff167224 */ /* 0x001fc400078e000e */
[----:B------:R-:W-:Y:S01]  /*70460*/  IMAD.MOV.U32 R23, RZ, RZ, R15 ;  /* 0x000000ffff177224 */ /* 0x000fe200078e000f */
[----:B------:R-:W2:Y:S01]  /*70470*/  LDL.LU R14, [R1+0x365c] ;  /* 0x00365c00010e7983 */ /* 0x000ea20000300800 */
[----:B------:R-:W2:Y:S03]  /*70480*/  LDL.LU R15, [R1+0x3658] ;  /* 0x00365800010f7983 */ /* 0x000ea60000300800 */
[----:B------:R-:W-:Y:S01]  /*70490*/  STL.64 [R1+0x35d8], R22 ;  /* 0x0035d81601007387 */ /* 0x000fe20000100a00 */
        /* <DEDUP_REMOVED lines=16> */
[----:B---3--:R-:W-:-:S05]  /*705a0*/  IMAD.MOV.U32 R23, RZ, RZ, R17 ;  /* 0x000000ffff177224 */ /* 0x008fca00078e0011 */
[----:B------:R-:W-:Y:S04]  /*705b0*/  STL.64 [R1+0x3608], R22 ;  /* 0x0036081601007387 */ /* 0x000fe80000100a00 */
[----:B--2---:R-:W-:Y:S01]  /*705c0*/  STL.64 [R1+0x35a8], R26 ;  /* 0x0035a81a01007387 */ /* 0x004fe20000100a00 */
[----:B------:R0:W-:Y:S03]  /*705d0*/  STL.64 [R1+0x35a0], R24 ;  /* 0x0035a01801007387 */ /* 0x0001e60000100a00 */
[----:B0-----:R-:W2:Y:S01]  /*705e0*/  LDL.LU R24, [R1+0xac0] ;  /* 0x000ac00001187983 */ /* 0x001ea20000300800 */
[----:B------:R-:W2:Y:S02]  /*705f0*/  LDL.LU R25, [R1+0xac4] ;  /* 0x000ac40001197983 */ /* 0x000ea40000300800 */
[----:B------:R-:W3:Y:S02]  /*70600*/  LDL.LU R26, [R1+0xac8] ;  /* 0x000ac800011a7983 */ /* 0x000ee40000300800 */
[----:B------:R-:W3:Y:S02]  /*70610*/  LDL.LU R27, [R1+0xacc] ;  /* 0x000acc00011b7983 */ /* 0x000ee40000300800 */
[----:B------:R-:W-:-:S02]  /*70620*/  IMAD.MOV.U32 R22, RZ, RZ, R16 ;  /* 0x000000ffff167224 */ /* 0x000fc400078e0010 */
[----:B------:R-:W-:-:S05]  /*70630*/  IMAD.MOV.U32 R23, RZ, RZ, R13 ;  /* 0x000000ffff177224 */ /* 0x000fca00078e000d */
[----:B------:R0:W-:Y:S01]  /*70640*/  STL.64 [R1+0x3620], R22 ;  /* 0x0036201601007387 */ /* 0x0001e20000100a00 */
[----:B------:R-:W4:Y:S02]  /*70650*/  LDL.LU R16, [R1+0x430] ;  /* 0x0004300001107983 */ /* 0x000f240000300800 */
[----:B------:R-:W4:Y:S02]  /*70660*/  LDL.LU R17, [R1+0x434] ;  /* 0x0004340001117983 */ /* 0x000f240000300800 */
[----:B------:R-:W4:Y:S01]  /*70670*/  LDL.LU R18, [R1+0x438] ;  /* 0x0004380001127983 */ /* 0x000f220000300800 */
[----:B------:R-:W4:Y:S01]  /*70680*/  LDL.LU R19, [R1+0x43c] ;  /* 0x00043c0001137983 */ /* 0x000f220000300800 */
[----:B------:R-:W4:Y:S02]  /*70690*/  LDL.LU R8, [R1+0xbc0] ;  /* 0x000bc00001087983 */ /* 0x000f240000300800 */
[----:B0-----:R-:W-:Y:S02]  /*706a0*/  IMAD.MOV.U32 R23, RZ, RZ, R9 ;  /* 0x000000ffff177224 */ /* 0x001fe400078e0009 */
[----:B------:R-:W4:Y:S01]  /*706b0*/  LDL.LU R9, [R1+0xbc4] ;  /* 0x000bc40001097983 */ /* 0x000f220000300800 */
        /* <DEDUP_REMOVED lines=38> */
[----:B---3--:R-:W-:Y:S01]  /*70920*/  HMMA.16816.F32 R4, R4, R10, R16 ;  /* 0x0000000a0404723c */ /* 0x008fe20000001810 */
[----:B------:R-:W2:Y:S01]  /*70930*/  LDL.LU.64 R18, [R1+0x3640] ;  /* 0x0036400001127983 */ /* 0x000ea20000300a00 */
[----:B------:R-:W2:Y:S02]  /*70940*/  LDL.LU.64 R16, [R1+0x3638] ;  /* 0x0036380001107983 */ /* 0x000ea40000300a00 */
[----:B------:R-:W-:Y:S11]  /*70950*/  STL.64 [R1+0x3508], R10 ;  /* 0x0035080a01007387 */ /* 0x000ff60000100a00 */
[----:B------:R-:W-:Y:S08]  /*70960*/  @!UPT UIADD3 URZ, URZ, URZ, URZ ;  /* 0x0000003f3f3ff290 */ /* 0x000ff0000fffe03f */
[----:B------:R-:W-:Y:S01]  /*70970*/  STL.64 [R1+0x9f0], R4 ;  /* 0x0009f00401007387 */ /* 0x000fe20000100a00 */
[----:B------:R-:W-:Y:S02]  /*70980*/  STL.64 [R1+0x9f8], R6 ;  /* 0x0009f80601007387 */ /* 0x000fe40000100a00 */
[----:B------:R-:W0:Y:S02]  /*70990*/  LDSM.16.MT88.4 R4, [R29+0xc380] ;  /* 0x00c380001d04783b */ /* 0x000e240000004200 */
[----:B0-----:R-:W-:Y:S02]  /*709a0*/  STL.64 [R1+0x33d0], R6 ;  /* 0x0033d00601007387 */ /* 0x001fe40000100a00 */
[----:B------:R-:W-:Y:S02]  /*709b0*/  STL.64 [R1+0x33c8], R4 ;  /* 0x0033c80401007387 */ /* 0x000fe40000100a00 */
        /* <DEDUP_REMOVED lines=35> */
[----:B0-----:R-:W3:Y:S01]  /*70bf0*/  LDL.LU.64 R22, [R1+0x35c0] ;  /* 0x0035c00001167983 */ /* 0x001ee20000300a00 */
[----:B------:R-:W3:Y:S02]  /*70c00*/  LDL.LU.64 R20, [R1+0x35b8] ;  /* 0x0035b80001147983 */ /* 0x000ee40000300a00 */
[----:B----4-:R-:W-:Y:S02]  /*70c10*/  IMAD.MOV.U32 R10, RZ, RZ, R8 ;  /* 0x000000ffff0a7224 */ /* 0x010fe400078e0008 */
[----:B------:R-:W-:-:S07]  /*70c20*/  IMAD.MOV.U32 R11, RZ, RZ, R3 ;  /* 0x000000ffff0b7224 */ /* 0x000fce00078e0003 */
[C---:B---3--:R-:W-:Y:S01]  /*70c30*/  HMMA.16816.F32 R8, R16.reuse, R10, R20 ;  /* 0x0000000a1008723c */ /* 0x048fe20000001814 */
[----:B------:R-:W2:Y:S11]  /*70c40*/  LDL.LU.64 R22, [R1+0x35b0] ;  /* 0x0035b00001167983 */ /* 0x000eb60000300a00 */
[----:B------:R-:W-:Y:S11]  /*70c50*/  @!UPT UIADD3 URZ, URZ, URZ, URZ ;  /* 0x0000003f3f3ff290 */ /* 0x000ff6000fffe03f */
        /* <DEDUP_REMOVED lines=42> */
[----:B------:R-:W2:Y:S11]  /*70f00*/  LDL.LU.64 R26, [R1+0x3530] ;  /* 0x00353000011a7983 */ /* 0x000eb60000300a00 */
[----:B------:R-:W-:Y:S10]  /*70f10*/  @!UPT UIADD3 URZ, URZ, URZ, URZ ;  /* 0x0000003f3f3ff290 */ /* 0x000ff4000fffe03f */
[----:B------:R-:W-:Y:S01]  /*70f20*/  STL.64 [R1+0x11c0], R20 ;  /* 0x0011c01401007387 */ /* 0x000fe20000100a00 */
[----:B------:R0:W-:Y:S03]  /*70f30*/  STL.64 [R1+0x11c8], R22 ;  /* 0x0011c81601007387 */ /* 0x0001e60000100a00 */
[----:B0-----:R-:W4:Y:S01]  /*70f40*/  LDL.LU.64 R22, [R1+0x3528] ;  /* 0x0035280001167983 */ /* 0x001f220000300a00 */
[----:B------:R-:W4:Y:S02]  /*70f50*/  LDL.LU.64 R20, [R1+0x3520] ;  /* 0x0035200001147983 */ /* 0x000f240000300a00 */
[----:B------:R-:W-:Y:S02]  /*70f60*/  IMAD.MOV.U32 R6, RZ, RZ, R2 ;  /* 0x000000ffff067224 */ /* 0x000fe400078e0002 */
[----:B------:R-:W-:-:S07]  /*70f70*/  IMAD.MOV.U32 R7, RZ, RZ, R0 ;  /* 0x000000ffff077224 */ /* 0x000fce00078e0000 */
[C---:B----4-:R-:W-:Y:S01]  /*70f80*/  HMMA.16816.F32 R4, R16.reuse, R6, R20 ;  /* 0x000000061004723c */ /* 0x050fe20000001814 */
[----:B------:R-:W2:Y:S01]  /*70f90*/  LDL.LU.64 R22, [R1+0x3518] ;  /* 0x0035180001167983 */ /* 0x000ea20000300a00 */
[----:B------:R-:W2:Y:S11]  /*70fa0*/  LDL.LU.64 R20, [R1+0x3510] ;  /* 0x0035100001147983 */ /* 0x000eb60000300a00 */
[----:B------:R-:W-:Y:S10]  /*70fb0*/  @!UPT UIADD3 URZ, URZ, URZ, URZ ;  /* 0x0000003f3f3ff290 */ /* 0x000ff4000fffe03f */
[----:B------:R-:W-:Y:S01]  /*70fc0*/  STL.64 [R1+0x11b0], R4 ;  /* 0x0011b00401007387 */ /* 0x000fe20000100a00 */
[----:B------:R2:W-:Y:S02]  /*70fd0*/  STL.64 [R1+0x11b8], R6 ;  /* 0x0011b80601007387 */ /* 0x0005e40000100a00 */
[C---:B--2---:R-:W-:Y:S01]  /*70fe0*/  HMMA.16816.F32 R4, R16.reuse, R26, R20 ;  /* 0x0000001a1004723c */ /* 0x044fe20000001814 */
        /* <DEDUP_REMOVED lines=11> */
[----:B--2---:R0:W-:Y:S01]  /*710a0*/  STL.64 [R1+0x34e8], R6 ;  /* 0x0034e80601007387 */ /* 0x0041e20000100a00 */
[----:B----4-:R-:W-:Y:S03]  /*710b0*/  STL.64 [R1+0x34e0], R4 ;  /* 0x0034e00401007387 */ /* 0x010fe60000100a00 */
[----:B0-----:R-:W2:Y:S01]  /*710c0*/  LDL.LU.64 R6, [R1+0xc8] ;  /* 0x0000c80001067983 */ /* 0x001ea20000300a00 */
[----:B------:R0:W-:Y:S03]  /*710d0*/  STL.64 [R1+0x3450], R26 ;  /* 0x0034501a01007387 */ /* 0x0001e60000100a00 */
[----:B0-----:R-:W4:Y:S04]  /*710e0*/  LDL.LU.64 R26, [R1+0x88] ;  /* 0x00008800011a7983 */ /* 0x001f280000300a00 */
[----:B----4-:R0:W-:Y:S04]  /*710f0*/  STL.64 [R1+0x34c0], R26 ;  /* 0x0034c01a01007387 */ /* 0x0101e80000100a00 */
[----:B0-----:R-:W4:Y:S01]  /*71100*/  LDL.LU.64 R26, [R1+0xa8] ;  /* 0x0000a800011a7983 */ /* 0x001f220000300a00 */
[C---:B---3--:R-:W-:Y:S03]  /*71110*/  HMMA.16816.F32 R8, R16.reuse, R14, R8 ;  /* 0x0000000e1008723c */ /* 0x048fe60000001808 */
[----:B----4-:R0:W-:Y:S04]  /*71120*/  STL.64 [R1+0x34d8], R26 ;  /* 0x0034d81a01007387 */ /* 0x0101e80000100a00 */
[----:B0-----:R-:W3:Y:S04]  /*71130*/  LDL.LU.64 R26, [R1+0xb8] ;  /* 0x0000b800011a7983 */ /* 0x001ee80000300a00 */
[----:B---3--:R0:W-:Y:S01]  /*71140*/  STL.64 [R1+0x34f0], R26 ;  /* 0x0034f01a01007387 */ /* 0x0081e20000100a00 */
[----:B------:R-:W3:Y:S02]  /*71150*/  LDL.LU R24, [R1+0x330] ;  /* 0x0003300001187983 */ /* 0x000ee40000300800 */
[----:B------:R-:W3:Y:S01]  /*71160*/  LDL.LU R25, [R1+0x334] ;  /* 0x0003340001197983 */ /* 0x000ee20000300800 */
[----:B0-----:R-:W3:Y:S01]  /*71170*/  LDL.LU R26, [R1+0x338] ;  /* 0x00033800011a7983 */ /* 0x001ee20000300800 */
[----:B------:R-:W3:Y:S07]  /*71180*/  LDL.LU R27, [R1+0x33c] ;  /* 0x00033c00011b7983 */ /* 0x000eee0000300800 */
[----:B------:R-:W-:Y:S02]  /*71190*/  STL.64 [R1+0x1190], R8 ;  /* 0x0011900801007387 */ /* 0x000fe40000100a00 */
[----:B------:R0:W-:Y:S02]  /*711a0*/  STL.64 [R1+0x1198], R10 ;  /* 0x0011980a01007387 */ /* 0x0001e40000100a00 */
[----:B0-----:R-:W4:Y:S01]  /*711b0*/  LDL.LU.64 R10, [R1+0x3508] ;  /* 0x00350800010a7983 */ /* 0x001f220000300a00 */
[----:B------:R0:W-:Y:S02]  /*711c0*/  STL [R1+0x3400], R14 ;  /* 0x0034000e01007387 */ /* 0x0001e40000100800 */
[----:B------:R1:W-:Y:S02]  /*711d0*/  STL [R1+0x33fc], R15 ;  /* 0x0033fc0f01007387 */ /* 0x0003e40000100800 */
[----:B------:R-:W2:Y:S01]  /*711e0*/  LDL.LU R12, [R1+0x2f0] ;  /* 0x0002f000010c7983 */ /* 0x000ea20000300800 */
[----:B------:R-:W2:Y:S04]  /*711f0*/  LDL.LU R13, [R1+0x2f4] ;  /* 0x0002f400010d7983 */ /* 0x000ea80000300800 */
[----:B0-----:R-:W2:Y:S01]  /*71200*/  LDL.LU R14, [R1+0x2f8] ;  /* 0x0002f800010e7983 */ /* 0x001ea20000300800 */
[----:B-1----:R-:W2:Y:S01]  /*71210*/  LDL.LU R15, [R1+0x2fc] ;  /* 0x0002fc00010f7983 */ /* 0x002ea20000300800 */
[----:B----4-:R-:W-:Y:S02]  /*71220*/  HMMA.16816.F32 R16, R16, R10, R20 ;  /* 0x0000000a1010723c */ /* 0x010fe40000001814 */
        /* <DEDUP_REMOVED lines=8> */
[----:B------:R-:W-:Y:S02]  /*712b0*/  STL.64 [R1+0x1100], R16 ;  /* 0x0011001001007387 */ /* 0x000fe40000100a00 */
[----:B------:R0:W-:Y:S02]  /*712c0*/  STL.64 [R1+0x1108], R18 ;  /* 0x0011081201007387 */ /* 0x0001e40000100a00 */
[----:B------:R-:W-:-:S02]  /*712d0*/  IMAD.MOV.U32 R9, RZ, RZ, R6 ;  /* 0x000000ffff097224 */ /* 0x000fc400078e0006 */
[----:B------:R-:W-:Y:S01]  /*712e0*/  IMAD.MOV.U32 R8, RZ, RZ, R7 ;  /* 0x000000ffff087224 */ /* 0x000fe200078e0007 */
[----:B0-----:R-:W4:Y:S01]  /*712f0*/  LDL.LU.64 R18, [R1+0x98] ;  /* 0x0000980001127983 */ /* 0x001f220000300a00 */
        /* <DEDUP_REMOVED lines=8> */
[----:B------:R-:W-:Y:S01]  /*71380*/  STL.64 [R1+0x33e0], R10 ;  /* 0x0033e00a01007387 */ /* 0x000fe20000100a00 */
[----:B------:R0:W-:Y:S04]  /*71390*/  STL.64 [R1+0x33d8], R8 ;  /* 0x0033d80801007387 */ /* 0x0001e80000100a00 */
[----:B0-----:R-:W4:Y:S01]  /*713a0*/  LDL.LU R8, [R1+0x300] ;  /* 0x0003000001087983 */ /* 0x001f220000300800 */
[----:B------:R-:W4:Y:S02]  /*713b0*/  LDL.LU R9, [R1+0x304] ;  /* 0x0003040001097983 */ /* 0x000f240000300800 */
[----:B------:R-:W4:Y:S02]  /*713c0*/  LDL.LU R10, [R1+0x308] ;  /* 0x00030800010a7983 */ /* 0x000f240000300800 */
[----:B------:R-:W4:Y:S01]  /*713d0*/  LDL.LU R11, [R1+0x30c] ;  /* 0x00030c00010b7983 */ /* 0x000f220000300800 */
        /* <DEDUP_REMOVED lines=18> */
[----:B------:R4:W-:Y:S02]  /*71500*/  STL.64 [R1+0x3408], R4 ;  /* 0x0034080401007387 */ /* 0x0009e40000100a00 */
[----:B----4-:R-:W-:Y:S11]  /*71510*/  HMMA.16816.F32 R4, R20, R18, R8 ;  /* 0x000000121404723c */ /* 0x010ff60000001808 */
[----:B------:R-:W-:Y:S11]  /*71520*/  @!UPT UIADD3 URZ, URZ, URZ, URZ ;  /* 0x0000003f3f3ff290 */ /* 0x000ff6000fffe03f */
[----:B------:R-:W-:Y:S01]  /*71530*/  @!UPT UIADD3 URZ, URZ, URZ, URZ ;  /* 0x0000003f3f3ff290 */ /* 0x000fe2000fffe03f */
[----:B------:R-:W-:Y:S01]  /*71540*/  STL.64 [R1+0x1780], R4 ;  /* 0x0017800401007387 */ /* 0x000fe20000100a00 */
[----:B------:R2:W-:Y:S02]  /*71550*/  STL.64 [R1+0x1788], R6 ;  /* 0x0017880601007387 */ /* 0x0005e40000100a00 */
[----:B------:R-:W-:Y:S02]  /*71560*/  IMAD.MOV.U32 R9, RZ, RZ, R18 ;  /* 0x000000ffff097224 */ /* 0x000fe400078e0012 */
[----:B------:R-:W-:-:S03]  /*71570*/  IMAD.MOV.U32 R8, RZ, RZ, R19 ;  /* 0x000000ffff087224 */ /* 0x000fc600078e0013 */
[----:B------:R-:W-:Y:S01]  /*71580*/  STL [R1+0x341c], R9 ;  /* 0x00341c0901007387 */ /* 0x000fe20000100800 */
[C---:B--2---:R-:W-:Y:S01]  /*71590*/  HMMA.16816.F32 R4, R20.reuse, R26, R12 ;  /* 0x0000001a1404723c */ /* 0x044fe2000000180c */
[----:B------:R-:W-:Y:S02]  /*715a0*/  IMAD.MOV.U32 R11, RZ, RZ, R26 ;  /* 0x000000ffff0b7224 */ /* 0x000fe400078e001a */
[----:B------:R-:W-:Y:S11]  /*715b0*/  IMAD.MOV.U32 R10, RZ, RZ, R27 ;  /* 0x000000ffff0a7224 */ /* 0x000ff600078e001b */
[----:B------:R-:W-:Y:S09]  /*715c0*/  @!UPT UIADD3 URZ, URZ, URZ, URZ ;  /* 0x0000003f3f3ff290 */ /* 0x000ff2000fffe03f */
[----:B------:R0:W-:Y:S01]  /*715d0*/  STL.64 [R1+0x240], R4 ;  /* 0x0002400401007387 */ /* 0x0001e20000100a00 */
[----:B------:R1:W-:Y:S02]  /*715e0*/  STL.64 [R1+0x248], R6 ;  /* 0x0002480601007387 */ /* 0x0003e40000100a00 */
[----:B------:R-:W-:Y:S02]  /*715f0*/  STL.64 [R1+0x3448], R10 ;  /* 0x0034480a01007387 */ /* 0x000fe40000100a00 */
[----:B------:R2:W-:Y:S01]  /*71600*/  STL [R1+0x3440], R8 ;  /* 0x0034400801007387 */ /* 0x0005e20000100800 */
[----:B0-----:R-:W3:Y:S01]  /*71610*/  LDL.LU R4, [R1+0x260] ;  /* 0x0002600001047983 */ /* 0x001ee20000300800 */
[----:B------:R-:W3:Y:S02]  /*71620*/  LDL.LU R5, [R1+0x264] ;  /* 0x0002640001057983 */ /* 0x000ee40000300800 */
[----:B-1----:R-:W4:Y:S02]  /*71630*/  LDL.LU R6, [R1+0x268] ;  /* 0x0002680001067983 */ /* 0x002f240000300800 */
[----:B------:R-:W4:Y:S01]  /*71640*/  LDL.LU R7, [R1+0x26c] ;  /* 0x00026c0001077983 */ /* 0x000f220000300800 */
[----:B--2---:R-:W2:Y:S01]  /*71650*/  LDL.LU R8, [R1+0x280] ;  /* 0x0002800001087983 */ /* 0x004ea20000300800 */
        /* <DEDUP_REMOVED lines=12> */
[----:B------:R-:W2:Y:S01]  /*71720*/  LDL.LU R15, [R1+0x2cc] ;  /* 0x0002cc00010f7983 */ /* 0x000ea20000300800 */
[----:B------:R-:W3:Y:S04]  /*71730*/  LDL.LU.64 R18, [R1+0x78] ;  /* 0x0000780001127983 */ /* 0x000ee80000300a00 */
[----:B--2---:R0:W-:Y:S01]  /*71740*/  STL.64 [R1+0x34a8], R14 ;  /* 0x0034a80e01007387 */ /* 0x0041e20000100a00 */
[----:B------:R1:W-:Y:S03]  /*71750*/  STL.64 [R1+0x34a0], R12 ;  /* 0x0034a00c01007387 */ /* 0x0003e60000100a00 */
[----:B0-----:R-:W2:Y:S04]  /*71760*/  LDL.LU.64 R14, [R1+0x68] ;  /* 0x00006800010e7983 */ /* 0x001ea80000300a00 */
[----:B--2---:R0:W-:Y:S01]  /*71770*/  STL.64 [R1+0x34b8], R14 ;  /* 0x0034b80e01007387 */ /* 0x0041e20000100a00 */
[----:B-1----:R-:W3:Y:S02]  /*71780*/  LDL.LU R12, [R1+0x2e0] ;  /* 0x0002e000010c7983 */ /* 0x002ee40000300800 */
[----:B------:R-:W3:Y:S01]  /*71790*/  LDL.LU R13, [R1+0x2e4] ;  /* 0x0002e400010d7983 */ /* 0x000ee20000300800 */
[----:B0-----:R-:W3:Y:S01]  /*717a0*/  LDL.LU R14, [R1+0x2e8] ;  /* 0x0002e800010e7983 */ /* 0x001ee20000300800 */
[----:B------:R-:W3:Y:S02]  /*717b0*/  LDL.LU R15, [R1+0x2ec] ;  /* 0x0002ec00010f7983 */ /* 0x000ee40000300800 */
[----:B------:R0:W-:Y:S02]  /*717c0*/  STL.64 [R1+0x3470], R10 ;  /* 0x0034700a01007387 */ /* 0x0001e40000100a00 */
[----:B------:R-:W-:Y:S01]  /*717d0*/  STL.64 [R1+0x3468], R8 ;  /* 0x0034680801007387 */ /* 0x000fe20000100a00 */
[----:B0-----:R-:W2:Y:S04]  /*717e0*/  LDL.LU.64 R10, [R1+0x38] ;  /* 0x00003800010a7983 */ /* 0x001ea80000300a00 */
[----:B--2---:R0:W-:Y:S04]  /*717f0*/  STL.64 [R1+0x3480], R10 ;  /* 0x0034800a01007387 */ /* 0x0041e80000100a00 */
[----:B0-----:R-:W2:Y:S04]  /*71800*/  LDL.LU.64 R10, [R1+0x48] ;  /* 0x00004800010a7983 */ /* 0x001ea80000300a00 */
[----:B--2---:R0:W-:Y:S04]  /*71810*/  STL.64 [R1+0x3498], R10 ;  /* 0x0034980a01007387 */ /* 0x0041e80000100a00 */
[----:B0-----:R-:W2:Y:S04]  /*71820*/  LDL.LU.64 R10, [R1+0x58] ;  /* 0x00005800010a7983 */ /* 0x001ea80000300a00 */
[----:B--2---:R0:W-:Y:S01]  /*71830*/  STL.64 [R1+0x34b0], R10 ;  /* 0x0034b00a01007387 */ /* 0x0041e20000100a00 */
[----:B------:R-:W2:Y:S02]  /*71840*/  LDL.LU R8, [R1+0x2d0] ;  /* 0x0002d00001087983 */ /* 0x000ea40000300800 */
[----:B------:R-:W2:Y:S01]  /*71850*/  LDL.LU R9, [R1+0x2d4] ;  /* 0x0002d40001097983 */ /* 0x000ea20000300800 */
[----:B0-----:R-:W2:Y:S01]  /*71860*/  LDL.LU R10, [R1+0x2d8] ;  /* 0x0002d800010a7983 */ /* 0x001ea20000300800 */
[----:B------:R-:W2:Y:S02]  /*71870*/  LDL.LU R11, [R1+0x2dc] ;  /* 0x0002dc00010b7983 */ /* 0x000ea40000300800 */
[----:B------:R-:W2:Y:S02]  /*71880*/  LDL.LU.64 R26, [R1+0x28] ;  /* 0x00002800011a7983 */ /* 0x000ea40000300a00 */
        /* <DEDUP_REMOVED lines=14> */
[----:B0-----:R-:W3:Y:S01]  /*71970*/  LDL.LU R4, [R1+0x270] ;  /* 0x0002700001047983 */ /* 0x001ee20000300800 */
[----:B------:R-:W3:Y:S02]  /*71980*/  LDL.LU R5, [R1+0x274] ;  /* 0x0002740001057983 */ /* 0x000ee40000300800 */
[----:B------:R-:W4:Y:S02]  /*71990*/  LDL.LU R6, [R1+0x278] ;  /* 0x0002780001067983 */ /* 0x000f240000300800 */
[----:B------:R-:W4:Y:S02]  /*719a0*/  LDL.LU R7, [R1+0x27c] ;  /* 0x00027c0001077983 */ /* 0x000f240000300800 */
[----:B----4-:R0:W-:Y:S01]  /*719b0*/  STL.64 [R1+0x3438], R6 ;  /* 0x0034380601007387 */ /* 0x0101e20000100a00 */
[----:B---3--:R-:W-:Y:S03]  /*719c0*/  STL.64 [R1+0x3430], R4 ;  /* 0x0034300401007387 */ /* 0x008fe60000100a00 */
[----:B0-----:R-:W3:Y:S01]  /*719d0*/  LDL.LU.64 R6, [R1+0x18] ;  /* 0x0000180001067983 */ /* 0x001ee20000300a00 */
[----:B------:R-:W-:Y:S02]  /*719e0*/  STL.64 [R1+0x230], R12 ;  /* 0x0002300c01007387 */ /* 0x000fe40000100a00 */
[----:B------:R0:W-:Y:S02]  /*719f0*/  STL.64 [R1+0x238], R14 ;  /* 0x0002380e01007387 */ /* 0x0001e40000100a00 */
[----:B0-----:R-:W4:Y:S01]  /*71a00*/  LDL.LU.64 R14, [R1+0x34b8] ;  /* 0x0034b800010e7983 */ /* 0x001f220000300a00 */
[----:B------:R-:W2:Y:S01]  /*71a10*/  LDL.LU.64 R16, [R1+0x1b40] ;  /* 0x001b400001107983 */ /* 0x000ea20000300a00 */
        /* <DEDUP_REMOVED lines=14> */
[----:B0-----:R-:W-:Y:S02]  /*71b00*/  IMAD.MOV.U32 R13, RZ, RZ, R10 ;  /* 0x000000ffff0d7224 */ /* 0x001fe400078e000a */
[----:B------:R-:W-:Y:S02]  /*71b10*/  IMAD.MOV.U32 R12, RZ, RZ, R11 ;  /* 0x000000ffff0c7224 */ /* 0x000fe400078e000b */
[----:B------:R-:W2:Y:S01]  /*71b20*/  LDL.LU.64 R10, [R1+0x3498] ;  /* 0x00349800010a7983 */ /* 0x000ea20000300a00 */
[----:B------:R-:W-:Y:S02]  /*71b30*/  IMAD.MOV.U32 R29, RZ, RZ, R18 ;  /* 0x000000ffff1d7224 */ /* 0x000fe400078e0012 */
[----:B------:R-:W-:Y:S01]  /*71b40*/  IMAD.MOV.U32 R28, RZ, RZ, R19 ;  /* 0x000000ffff1c7224 */ /* 0x000fe200078e0013 */
        /* <DEDUP_REMOVED lines=9> */
[----:B------:R-:W4:Y:S01]  /*71be0*/  LDL.LU.64 R18, [R1+0x1b38] ;  /* 0x001b380001127983 */ /* 0x000f220000300a00 */
[----:B--2---:R-:W-:Y:S01]  /*71bf0*/  HMMA.16816.F32 R24, R20, R10, R24 ;  /* 0x0000000a1418723c */ /* 0x004fe20000001818 */
[----:B----4-:R0:W-:Y:S01]  /*71c00*/  STL.64 [R1+0x3298], R18 ;  /* 0x0032981201007387 */ /* 0x0101e20000100a00 */
[----:B------:R1:W-:Y:S03]  /*71c10*/  STL.64 [R1+0x3290], R16 ;  /* 0x0032901001007387 */ /* 0x0003e60000100a00 */
[----:B0-----:R-:W2:Y:S01]  /*71c20*/  LDL.LU R18, [R1+0x8] ;  /* 0x0000080001127983 */ /* 0x001ea20000300800 */
[----:B------:R-:W2:Y:S02]  /*71c30*/  LDL.LU R19, [R1+0xc] ;  /* 0x00000c0001137983 */ /* 0x000ea40000300800 */
[----:B-1----:R-:W-:-:S02]  /*71c40*/  IMAD.MOV.U32 R17, RZ, RZ, R10 ;  /* 0x000000ffff117224 */ /* 0x002fc400078e000a */
[----:B------:R-:W-:Y:S11]  /*71c50*/  IMAD.MOV.U32 R16, RZ, RZ, R11 ;  /* 0x000000ffff107224 */ /* 0x000ff600078e000b */
[----:B------:R-:W-:Y:S02]  /*71c60*/  @!UPT UIADD3 URZ, URZ, URZ, URZ ;  /* 0x0000003f3f3ff290 */ /* 0x000fe4000fffe03f */
        /* <DEDUP_REMOVED lines=10> */
[----:B0-----:R-:W4:Y:S01]  /*71d10*/  LDL.LU.64 R10, [R1+0x3460] ;  /* 0x00346000010a7983 */ /* 0x001f220000300a00 */
[----:B------:R-:W4:Y:S02]  /*71d20*/  LDL.LU.64 R8, [R1+0x3458] ;  /* 0x0034580001087983 */ /* 0x000f240000300a00 */
[----:B------:R-:W-:Y:S02]  /*71d30*/  IMAD.MOV.U32 R14, RZ, RZ, R26 ;  /* 0x000000ffff0e7224 */ /* 0x000fe400078e001a */
[----:B------:R-:W-:Y:S02]  /*71d40*/  IMAD.MOV.U32 R25, RZ, RZ, R27 ;  /* 0x000000ffff197224 */ /* 0x000fe400078e001b */
[----:B------:R-:W2:Y:S01]  /*71d50*/  LDL.LU.64 R26, [R1+0x3450] ;  /* 0x00345000011a7983 */ /* 0x000ea20000300a00 */
[----:B---3--:R-:W-:Y:S01]  /*71d60*/  IMAD.MOV.U32 R24, RZ, RZ, R7 ;  /* 0x000000ffff187224 */ /* 0x008fe200078e0007 */
[C---:B----4-:R-:W-:Y:S11]  /*71d70*/  HMMA.16816.F32 R8, R20.reuse, R6, R8 ;  /* 0x000000061408723c */ /* 0x050ff60000001808 */
[----:B------:R-:W-:Y:S11]  /*71d80*/  @!UPT UIADD3 URZ, URZ, URZ, URZ ;  /* 0x0000003f3f3ff290 */ /* 0x000ff6000fffe03f */
[----:B------:R-:W-:Y:S01]  /*71d90*/  @!UPT UIADD3 URZ, URZ, URZ, URZ ;  /* 0x0000003f3f3ff290 */ /* 0x000fe2000fffe03f */
[----:B------:R0:W-:Y:S01]  /*71da0*/  STL.64 [R1+0x1140], R8 ;  /* 0x0011400801007387 */ /* 0x0001e20000100a00 */
[----:B------:R1:W-:Y:S02]  /*71db0*/  STL.64 [R1+0x1148], R10 ;  /* 0x0011480a01007387 */ /* 0x0003e40000100a00 */
[----:B0-----:R-:W-:Y:S01]  /*71dc0*/  IMAD.MOV.U32 R9, RZ, RZ, R6 ;  /* 0x000000ffff097224 */ /* 0x001fe200078e0006 */
[----:B-1----:R-:W3:Y:S01]  /*71dd0*/  LDL.LU.64 R10, [R1+0x3448] ;  /* 0x00344800010a7983 */ /* 0x002ee20000300a00 */
[----:B------:R-:W4:Y:S02]  /*71de0*/  LDL.LU R8, [R1+0x3440] ;  /* 0x0034400001087983 */ /* 0x000f240000300800 */
        /* <DEDUP_REMOVED lines=9> */
[----:B------:R0:W-:Y:S02]  /*71e80*/  STL.64 [R1+0x32b0], R18 ;  /* 0x0032b01201007387 */ /* 0x0001e40000100a00 */
[----:B0-----:R-:W-:Y:S02]  /*71e90*/  IMAD.MOV.U32 R18, RZ, RZ, R9 ;  /* 0x000000ffff127224 */ /* 0x001fe400078e0009 */
[----:B------:R-:W-:Y:S01]  /*71ea0*/  IMAD.MOV.U32 R19, RZ, RZ, R24 ;  /* 0x000000ffff137224 */ /* 0x000fe200078e0018 */
[----:B------:R-:W3:Y:S01]  /*71eb0*/  LDL.LU R9, [R1+0x341c] ;  /* 0x00341c0001097983 */ /* 0x000ee20000300800 */
[----:B------:R-:W3:Y:S03]  /*71ec0*/  LDL.LU R24, [R1+0x3418] ;  /* 0x0034180001187983 */ /* 0x000ee60000300800 */
[----:B------:R0:W-:Y:S02]  /*71ed0*/  STL.64 [R1+0x32c8], R18 ;  /* 0x0032c81201007387 */ /* 0x0001e40000100a00 */
[----:B0-----:R-:W-:-:S02]  /*71ee0*/  IMAD.MOV.U32 R18, RZ, RZ, R14 ;  /* 0x000000ffff127224 */ /* 0x001fc400078e000e */
[----:B------:R-:W-:Y:S01]  /*71ef0*/  IMAD.MOV.U32 R19, RZ, RZ, R25 ;  /* 0x000000ffff137224 */ /* 0x000fe200078e0019 */
[----:B--2---:R-:W-:Y:S11]  /*71f00*/  HMMA.16816.F32 R4, R20, R26, R4 ;  /* 0x0000001a1404723c */ /* 0x004ff60000001804 */
[----:B------:R-:W-:Y:S11]  /*71f10*/  @!UPT UIADD3 URZ, URZ, URZ, URZ ;  /* 0x0000003f3f3ff290 */ /* 0x000ff6000fffe03f */
[----:B------:R-:W-:Y:S01]  /*71f20*/  @!UPT UIADD3 URZ, URZ, URZ, URZ ;  /* 0x0000003f3f3ff290 */ /* 0x000fe2000fffe03f */
[----:B------:R-:W-:Y:S01]  /*71f30*/  STL.64 [R1+0x1120], R4 ;  /* 0x0011200401007387 */ /* 0x000fe20000100a00 */
[----:B------:R0:W-:Y:S03]  /*71f40*/  STL.64 [R1+0x1128], R6 ;  /* 0x0011280601007387 */ /* 0x0001e60000100a00 */
[----:B0-----:R-:W2:Y:S01]  /*71f50*/  LDL.LU.64 R6, [R1+0x3410] ;  /* 0x0034100001067983 */ /* 0x001ea20000300a00 */
[----:B------:R-:W2:Y:S02]  /*71f60*/  LDL.LU.64 R4, [R1+0x3408] ;  /* 0x0034080001047983 */ /* 0x000ea40000300a00 */
[----:B------:R-:W2:Y:S02]  /*71f70*/  LDL.LU R14, [R1+0x3400] ;  /* 0x00340000010e7983 */ /* 0x000ea40000300800 */
[----:B------:R-:W-:Y:S01]  /*71f80*/  STL.64 [R1+0x32e0], R18 ;  /* 0x0032e01201007387 */ /* 0x000fe20000100a00 */
[----:B------:R-:W-:Y:S01]  /*71f90*/  STL.64 [R1+0x32a8], R26 ;  /* 0x0032a81a01007387 */ /* 0x000fe20000100a00 */
[----:B---3--:R0:W-:Y:S03]  /*71fa0*/  STL [R1+0x32a0], R24 ;  /* 0x0032a01801007387 */ /* 0x0081e60000100800 */
[----:B0-----:R-:W3:Y:S01]  /*71fb0*/  LDL.LU R24, [R1+0x100] ;  /* 0x0001000001187983 */ /* 0x001ee20000300800 */
[----:B------:R-:W3:Y:S02]  /*71fc0*/  LDL.LU R25, [R1+0x104] ;  /* 0x0001040001197983 */ /* 0x000ee40000300800 */
[----:B------:R-:W2:Y:S02]  /*71fd0*/  LDL.LU R26, [R1+0x108] ;  /* 0x00010800011a7983 */ /* 0x000ea40000300800 */
[----:B------:R-:W2:Y:S02]  /*71fe0*/  LDL.LU R27, [R1+0x10c] ;  /* 0x00010c00011b7983 */ /* 0x000ea40000300800 */
[----:B------:R-:W-:-:S02]  /*71ff0*/  IMAD.MOV.U32 R18, RZ, RZ, R17 ;  /* 0x000000ffff127224 */ /* 0x000fc400078e0011 */
[----:B------:R-:W-:-:S05]  /*72000*/  IMAD.MOV.U32 R19, RZ, RZ, R16 ;  /* 0x000000ffff137224 */ /* 0x000fca00078e0010 */
[----:B------:R-:W-:Y:S04]  /*72010*/  STL.64 [R1+0x32f8], R18 ;  /* 0x0032f81201007387 */ /* 0x000fe80000100a00 */
[----:B--2---:R-:W-:Y:S01]  /*72020*/  STL.64 [R1+0x32c0], R26 ;  /* 0x0032c01a01007387 */ /* 0x004fe20000100a00 */
[----:B---3--:R0:W-:Y:S03]  /*72030*/  STL.64 [R1+0x32b8], R24 ;  /* 0x0032b81801007387 */ /* 0x0081e60000100a00 */
[----:B0-----:R-:W2:Y:S01]  /*72040*/  LDL.LU R24, [R1+0x110] ;  /* 0x0001100001187983 */ /* 0x001ea20000300800 */
[----:B------:R-:W2:Y:S02]  /*72050*/  LDL.LU R25, [R1+0x114] ;  /* 0x0001140001197983 */ /* 0x000ea40000300800 */
[----:B------:R-:W3:Y:S02]  /*72060*/  LDL.LU R26, [R1+0x118] ;  /* 0x00011800011a7983 */ /* 0x000ee40000300800 */
[----:B------:R-:W3:Y:S02]  /*72070*/  LDL.LU R27, [R1+0x11c] ;  /* 0x00011c00011b7983 */ /* 0x000ee40000300800 */
[----:B------:R-:W-:-:S02]  /*72080*/  IMAD.MOV.U32 R18, RZ, RZ, R15 ;  /* 0x000000ffff127224 */ /* 0x000fc400078e000f */
        /* <DEDUP_REMOVED lines=25> */
[----:B------:R0:W-:Y:S02]  /*72220*/  STL.64 [R1+0x3340], R18 ;  /* 0x0033401201007387 */ /* 0x0001e40000100a00 */
[----:B0-----:R-:W-:Y:S02]  /*72230*/  IMAD.MOV.U32 R18, RZ, RZ, R29 ;  /* 0x000000ffff127224 */ /* 0x001fe400078e001d */
        /* <DEDUP_REMOVED lines=18> */
[----:B----4-:R-:W-:-:S05]  /*72360*/  IMAD.MOV.U32 R19, RZ, RZ, R8 ;  /* 0x000000ffff137224 */ /* 0x010fca00078e0008 */
        /* <DEDUP_REMOVED lines=59> */
[----:B------:R-:W4:Y:S01]  /*72720*/  LDL.LU.64 R8, [R1+0x33d8] ;  /* 0x0033d80001087983 */ /* 0x000f220000300a00 */
[----:B---3--:R-:W-:Y:S02]  /*72730*/  HMMA.16816.F32 R20, R20, R10, R4 ;  /* 0x0000000a1414723c */ /* 0x008fe40000001804 */
[----:B------:R-:W3:Y:S01]  /*72740*/  LDL.LU.64 R6, [R1+0x33d0] ;  /* 0x0033d00001067983 */ /* 0x000ee20000300a00 */
[----:B------:R-:W3:Y:S11]  /*72750*/  LDL.LU.64 R4, [R1+0x33c8] ;  /* 0x0033c80001047983 */ /* 0x000ef60000300a00 */
[----:B------:R-:W-:Y:S09]  /*72760*/  @!UPT UIADD3 URZ, URZ, URZ, URZ ;  /* 0x0000003f3f3ff290 */ /* 0x000ff2000fffe03f */
[----:B------:R0:W-:Y:S01]  /*72770*/  STL.64 [R1+0x10f0], R20 ;  /* 0x0010f01401007387 */ /* 0x0001e20000100a00 */
[----:B------:R1:W-:Y:S03]  /*72780*/  STL.64 [R1+0x10f8], R22 ;  /* 0x0010f81601007387 */ /* 0x0003e60000100a00 */
[----:B0-----:R-:W2:Y:S01]  /*72790*/  LDL.LU R20, [R1+0xf0] ;  /* 0x0000f00001147983 */ /* 0x001ea20000300800 */
[----:B------:R-:W2:Y:S02]  /*727a0*/  LDL.LU R21, [R1+0xf4] ;  /* 0x0000f40001157983 */ /* 0x000ea40000300800 */
[----:B-1----:R-:W-:Y:S02]  /*727b0*/  IMAD.MOV.U32 R22, RZ, RZ, R0 ;  /* 0x000000ffff167224 */ /* 0x002fe400078e0000 */
[----:B------:R-:W2:Y:S01]  /*727c0*/  LDL.LU R0, [R1+0x33c0] ;  /* 0x0033c00001007983 */ /* 0x000ea20000300800 */
[----:B------:R4:W-:Y:S02]  /*727d0*/  STL.64 [R1+0x3278], R10 ;  /* 0x0032780a01007387 */ /* 0x0009e40000100a00 */
[----:B----4-:R-:W-:-:S02]  /*727e0*/  IMAD.MOV.U32 R10, RZ, RZ, R9 ;  /* 0x000000ffff0a7224 */ /* 0x010fc400078e0009 */
[----:B------:R-:W-:-:S07]  /*727f0*/  IMAD.MOV.U32 R11, RZ, RZ, R8 ;  /* 0x000000ffff0b7224 */ /* 0x000fce00078e0008 */
[C---:B---3--:R-:W-:Y:S01]  /*72800*/  HMMA.16816.F32 R8, R4.reuse, R10, R16 ;  /* 0x0000000a0408723c */ /* 0x048fe20000001810 */
[----:B------:R-:W2:Y:S11]  /*72810*/  LDL.LU.64 R18, [R1+0x33b8] ;  /* 0x0033b80001127983 */ /* 0x000eb60000300a00 */
[----:B------:R-:W-:Y:S11]  /*72820*/  @!UPT UIADD3 URZ, URZ, URZ, URZ ;  /* 0x0000003f3f3ff290 */ /* 0x000ff6000fffe03f */
[----:B------:R0:W-:Y:S01]  /*72830*/  STL.64 [R1+0x1730], R8 ;  /* 0x0017300801007387 */ /* 0x0001e20000100a00 */
[----:B------:R-:W-:Y:S03]  /*72840*/  STL.64 [R1+0x1738], R10 ;  /* 0x0017380a01007387 */ /* 0x000fe60000100a00 */
[----:B0-----:R-:W3:Y:S01]  /*72850*/  LDL.LU.64 R8, [R1+0x1b10] ;  /* 0x001b100001087983 */ /* 0x001ee20000300a00 */
        /* <DEDUP_REMOVED lines=14> */
[----:B------:R-:W4:Y:S01]  /*72940*/  LDL.LU.64 R10, [R1+0x1af8] ;  /* 0x001af800010a7983 */ /* 0x000f220000300a00 */
[C---:B--2---:R-:W-:Y:S02]  /*72950*/  HMMA.16816.F32 R16, R4.reuse, R18, R24 ;  /* 0x000000120410723c */ /* 0x044fe40000001818 */
[----:B----4-:R0:W-:Y:S04]  /*72960*/  STL.64 [R1+0x3288], R10 ;  /* 0x0032880a01007387 */ /* 0x0101e80000100a00 */
[----:B0-----:R-:W2:Y:S01]  /*72970*/  LDL.LU.64 R10, [R1+0x1b30] ;  /* 0x001b3000010a7983 */ /* 0x001ea20000300a00 */
[----:B------:R-:W4:Y:S02]  /*72980*/  LDL.LU.64 R26, [R1+0x3380] ;  /* 0x00338000011a7983 */ /* 0x000f240000300a00 */
[----:B------:R-:W4:Y:S11]  /*72990*/  LDL.LU.64 R24, [R1+0x3378] ;  /* 0x0033780001187983 */ /* 0x000f360000300a00 */
[----:B------:R-:W-:Y:S03]  /*729a0*/  @!UPT UIADD3 URZ, URZ, URZ, URZ ;  /* 0x0000003f3f3ff290 */ /* 0x000fe6000fffe03f */
        /* <DEDUP_REMOVED lines=9> */
[----:B0-----:R-:W4:Y:S01]  /*72a40*/  LDL.LU.64 R18, [R1+0x3358] ;  /* 0x0033580001127983 */ /* 0x001f220000300a00 */
[----:B------:R-:W2:Y:S01]  /*72a50*/  LDL.LU.64 R28, [R1+0x1b28] ;  /* 0x001b2800011c7983 */ /* 0x000ea20000300a00 */
        /* <DEDUP_REMOVED lines=49> */
[----:B----4-:R-:W-:Y:S02]  /*72d70*/  HMMA.16816.F32 R16, R4, R18, R24 ;  /* 0x000000120410723c */ /* 0x010fe40000001818 */
[----:B------:R-:W4:Y:S01]  /*72d80*/  LDL.LU.64 R26, [R1+0x32a8] ;  /* 0x0032a800011a7983 */ /* 0x000f220000300a00 */
[----:B------:R-:W2:Y:S11]  /*72d90*/  LDL.LU R24, [R1+0x32a0] ;  /* 0x0032a00001187983 */ /* 0x000eb60000300800 */
[----:B------:R-:W-:Y:S09]  /*72da0*/  @!UPT UIADD3 URZ, URZ, URZ, URZ ;  /* 0x0000003f3f3ff290 */ /* 0x000ff2000fffe03f */
[----:B------:R-:W-:Y:S01]  /*72db0*/  STL.64 [R1+0x10b0], R16 ;  /* 0x0010b01001007387 */ /* 0x000fe20000100a00 */
[----:B------:R0:W-:Y:S03]  /*72dc0*/  STL.64 [R1+0x10b8], R18 ;  /* 0x0010b81201007387 */ /* 0x0001e60000100a00 */
[----:B0-----:R-:W2:Y:S01]  /*72dd0*/  LDL.LU.64 R18, [R1+0x3298] ;  /* 0x0032980001127983 */ /* 0x001ea20000300a00 */
[----:B------:R-:W2:Y:S02]  /*72de0*/  LDL.LU.64 R16, [R1+0x3290] ;  /* 0x0032900001107983 */ /* 0x000ea40000300a00 */
[----:B------:R-:W-:Y:S02]  /*72df0*/  IMAD.MOV.U32 R23, RZ, RZ, R3 ;  /* 0x000000ffff177224 */ /* 0x000fe400078e0003 */
[----:B------:R-:W-:-:S04]  /*72e00*/  IMAD.MOV.U32 R3, RZ, RZ, c[0x0][0x188] ;  /* 0x00006200ff037624 */ /* 0x000fc800078e00ff */
[----:B------:R-:W-:-:S04]  /*72e10*/  IMAD.SHL.U32 R3, R3, 0x40, RZ ;  /* 0x0000004003037824 */ /* 0x000fc800078e00ff */
[----:B------:R-:W-:Y:S01]  /*72e20*/  IMAD.SHL.U32 R3, R3, 0x2, RZ ;  /* 0x0000000203037824 */ /* 0x000fe200078e00ff */
[----:B----4-:R-:W-:Y:S04]  /*72e30*/  HMMA.16816.F32 R20, R4, R26, R20 ;  /* 0x0000001a0414723c */ /* 0x010fe80000001814 */
[----:B--2---:R-:W-:-:S05]  /*72e40*/  IADD3 R25, P0, R16, R3, RZ ;  /* 0x0000000310197210 */ /* 0x004fca0007f1e0ff */
[----:B------:R-:W-:Y:S01]  /*72e50*/  STL [R1+0x324c], R25 ;  /* 0x00324c1901007387 */ /* 0x000fe20000100800 */
[----:B------:R-:W2:Y:S11]  /*72e60*/  LDL.LU R27, [R1+0x1b68] ;  /* 0x001b6800011b7983 */ /* 0x000eb60000300800 */
[----:B------:R-:W-:Y:S02]  /*72e70*/  @!UPT UIADD3 URZ, URZ, URZ, URZ ;  /* 0x0000003f3f3ff290 */ /* 0x000fe4000fffe03f */
[----:B------:R0:W-:Y:S02]  /*72e80*/  STL.64 [R1+0x420], R20 ;  /* 0x0004201401007387 */ /* 0x0001e40000100a00 */
[----:B------:R-:W-:Y:S01]  /*72e90*/  STL.64 [R1+0x428], R22 ;  /* 0x0004281601007387 */ /* 0x000fe20000100a00 */
[----:B0-----:R-:W-:-:S05]  /*72ea0*/  IADD3 R21, P1, R18, R3, RZ ;  /* 0x0000000312157210 */ /* 0x001fca0007f3e0ff */
[----:B------:R0:W-:Y:S04]  /*72eb0*/  STL [R1+0x3250], R21 ;  /* 0x0032501501007387 */ /* 0x0001e80000100800 */
[----:B0-----:R-:W4:Y:S01]  /*72ec0*/  LDL.LU.64 R20, [R1+0x1b18] ;  /* 0x001b180001147983 */ /* 0x001f220000300a00 */
[-C--:B------:R-:W-:Y:S01]  /*72ed0*/  IADD3 R22, P2, R10, R3.reuse, RZ ;  /* 0x000000030a167210 */ /* 0x080fe20007f5e0ff */
[--C-:B------:R-:W-:Y:S02]  /*72ee0*/  IMAD.X R17, R17, 0x1, R0.reuse, P0 ;  /* 0x0000000111117824 */ /* 0x100fe400000e0600 */
[--C-:B------:R-:W-:Y:S02]  /*72ef0*/  IMAD.X R18, R19, 0x1, R0.reuse, P1 ;  /* 0x0000000113127824 */ /* 0x100fe400008e0600 */
[----:B------:R-:W-:Y:S01]  /*72f00*/  STL [R1+0x3254], R22 ;  /* 0x0032541601007387 */ /* 0x000fe20000100800 */
[----:B------:R-:W-:Y:S02]  /*72f10*/  STL [R1+0x3258], R17 ;  /* 0x0032581101007387 */ /* 0x000fe40000100800 */
[----:B------:R-:W-:Y:S01]  /*72f20*/  IMAD.X R19, R11, 0x1, R0, P2 ;  /* 0x000000010b137824 */ /* 0x000fe200010e0600 */
[----:B----4-:R-:W-:-:S05]  /*72f30*/  IADD3 R23, P0, R20, R3, RZ ;  /* 0x0000000314177210 */ /* 0x010fca0007f1e0ff */
[----:B------:R0:W-:Y:S04]  /*72f40*/  STL [R1+0x325c], R23 ;  /* 0x00325c1701007387 */ /* 0x0001e80000100800 */
[----:B0-----:R-:W4:Y:S01]  /*72f50*/  LDL.LU.64 R22, [R1+0x1b20] ;  /* 0x001b200001167983 */ /* 0x001f220000300a00 */
[----:B------:R0:W-:Y:S02]  /*72f60*/  STL [R1+0x3260], R18 ;  /* 0x0032601201007387 */ /* 0x0001e40000100800 */
[----:B------:R-:W2:Y:S02]  /*72f70*/  LDL.LU.64 R10, [R1+0x3288] ;  /* 0x00328800010a7983 */ /* 0x000ea40000300a00 */
[----:B------:R1:W-:Y:S01]  /*72f80*/  STL [R1+0x3280], R19 ;  /* 0x0032801301007387 */ /* 0x0003e20000100800 */
[----:B------:R-:W2:Y:S01]  /*72f90*/  LDL.LU R16, [R1+0xe0] ;  /* 0x0000e00001107983 */ /* 0x000ea20000300800 */
[----:B------:R-:W2:Y:S02]  /*72fa0*/  LDL.LU R17, [R1+0xe4] ;  /* 0x0000e40001117983 */ /* 0x000ea40000300800 */
[----:B0-----:R-:W-:-:S02]  /*72fb0*/  IMAD.MOV.U32 R18, RZ, RZ, R24 ;  /* 0x000000ffff127224 */ /* 0x001fc400078e0018 */
[----:B-1----:R-:W-:Y:S01]  /*72fc0*/  IMAD.MOV.U32 R19, RZ, RZ, R12 ;  /* 0x000000ffff137224 */ /* 0x002fe200078e000c */
[----:B---3--:R-:W-:Y:S01]  /*72fd0*/  IADD3 R24, P1, R8, R3, RZ ;  /* 0x0000000308187210 */ /* 0x008fe20007f3e0ff */
[----:B------:R-:W-:-:S04]  /*72fe0*/  IMAD.X R20, R21, 0x1, R0, P0 ;  /* 0x0000000115147824 */ /* 0x000fc800000e0600 */
[----:B------:R-:W-:Y:S01]  /*72ff0*/  IMAD.X R8, R9, 0x1, R0, P1 ;  /* 0x0000000109087824 */ /* 0x000fe200008e0600 */
[----:B--2---:R-:W-:Y:S07]  /*73000*/  HMMA.16816.F32 R16, R4, R14, R16 ;  /* 0x0000000e0410723c */ /* 0x004fee0000001810 */
[-C--:B----4-:R-:W-:Y:S02]  /*73010*/  IADD3 R15, P1, R22, R3.reuse, RZ ;  /* 0x00000003160f7210 */ /* 0x090fe40007f3e0ff */
[----:B------:R-:W-:-:S05]  /*73020*/  IADD3 R14, P0, R10, R3, RZ ;  /* 0x000000030a0e7210 */ /* 0x000fca0007f1e0ff */
[----:B------:R-:W-:-:S09]  /*73030*/  IMAD.X R9, R11, 0x1, R0, P0 ;  /* 0x000000010b097824 */ /* 0x000fd200000e0600 */
[----:B------:R0:W-:Y:S01]  /*73040*/  STL.64 [R1+0x220], R16 ;  /* 0x0002201001007387 */ /* 0x0001e20000100a00 */
[----:B------:R1:W-:Y:S01]  /*73050*/  STL.64 [R1+0x228], R18 ;  /* 0x0002281201007387 */ /* 0x0003e20000100a00 */
[----:B0-----:R-:W-:Y:S02]  /*73060*/  IADD3 R16, P2, R28, R3, RZ ;  /* 0x000000031c107210 */ /* 0x001fe40007f5e0ff */
[----:B-1----:R-:W2:Y:S01]  /*73070*/  LDL.LU R19, [R1+0x3280] ;  /* 0x0032800001137983 */ /* 0x002ea20000300800 */
[----:B------:R-:W-:Y:S03]  /*73080*/  STL [R1+0x3160], R15 ;  /* 0x0031600f01007387 */ /* 0x000fe60000100800 */
[----:B------:R0:W-:Y:S01]  /*73090*/  STL [R1+0x3164], R16 ;  /* 0x0031641001007387 */ /* 0x0001e20000100800 */
[----:B------:R-:W3:Y:S03]  /*730a0*/  LDL.LU.64 R10, [R1+0x3278] ;  /* 0x00327800010a7983 */ /* 0x000ee60000300a00 */
[----:B0-----:R-:W4:Y:S01]  /*730b0*/  LDL.LU R16, [R1+0x27d8] ;  /* 0x0027d80001107983 */ /* 0x001f220000300800 */
[----:B------:R-:W2:Y:S02]  /*730c0*/  LDL.LU R15, [R1+0x27ac] ;  /* 0x0027ac00010f7983 */ /* 0x000ea40000300800 */
[----:B------:R-:W2:Y:S02]  /*730d0*/  LDL.LU R25, [R1+0x27d0] ;  /* 0x0027d00001197983 */ /* 0x000ea40000300800 */
[----:B------:R-:W-:Y:S01]  /*730e0*/  IMAD.X R12, R23, 0x1, R0, P1 ;  /* 0x00000001170c7824 */ /* 0x000fe200008e0600 */
[----:B------:R-:W-:-:S04]  /*730f0*/  IADD3 R27, R27, 0x1, RZ ;  /* 0x000000011b1b7810 */ /* 0x000fc80007ffe0ff */
[----:B------:R0:W-:Y:S04]  /*73100*/  STL [R1+0x3168], R12 ;  /* 0x0031680c01007387 */ /* 0x0001e80000100800 */
[----:B0-----:R-:W3:Y:S01]  /*73110*/  LDL.LU R12, [R1+0x27b4] ;  /* 0x0027b400010c7983 */ /* 0x001ee20000300800 */
[----:B------:R-:W-:Y:S02]  /*73120*/  STL [R1+0x1b68], R27 ;  /* 0x001b681b01007387 */ /* 0x000fe40000100800 */
[----:B------:R-:W-:Y:S01]  /*73130*/  STL [R1+0x3270], R27 ;  /* 0x0032701b01007387 */ /* 0x000fe20000100800 */
[----:B--2---:R0:W-:Y:S04]  /*73140*/  STL.64 [R1+0x3268], R24 ;  /* 0x0032681801007387 */ /* 0x0041e80000100a00 */
[----:B0-----:R-:W3:Y:S01]  /*73150*/  LDL.LU R24, [R1+0xd0] ;  /* 0x0000d00001187983 */ /* 0x001ee20000300800 */
[----:B------:R-:W3:Y:S02]  /*73160*/  LDL.LU R25, [R1+0xd4] ;  /* 0x0000d40001197983 */ /* 0x000ee40000300800 */
[----:B------:R-:W-:-:S02]  /*73170*/  IMAD.MOV.U32 R26, RZ, RZ, R13 ;  /* 0x000000ffff1a7224 */ /* 0x000fc400078e000d */
[----:B------:R-:W-:Y:S01]  /*73180*/  IMAD.MOV.U32 R27, RZ, RZ, R2 ;  /* 0x000000ffff1b7224 */ /* 0x000fe200078e0002 */
[----:B------:R-:W2:Y:S01]  /*73190*/  LDL.LU R18, [R1+0x279c] ;  /* 0x00279c0001127983 */ /* 0x000ea20000300800 */
[----:B------:R-:W-:Y:S02]  /*731a0*/  IMAD.X R13, R29, 0x1, R0, P2 ;  /* 0x000000011d0d7824 */ /* 0x000fe400010e0600 */
[----:B------:R-:W2:Y:S02]  /*731b0*/  LDL.LU R23, [R1+0x27c0] ;  /* 0x0027c00001177983 */ /* 0x000ea40000300800 */
[----:B------:R-:W2:Y:S01]  /*731c0*/  LDL.LU R17, [R1+0x2794] ;  /* 0x0027940001117983 */ /* 0x000ea20000300800 */
[----:B------:R-:W2:Y:S01]  /*731d0*/  LDL.LU R22, [R1+0x27b8] ;  /* 0x0027b80001167983 */ /* 0x000ea20000300800 */
[----:B------:R-:W2:Y:S02]  /*731e0*/  LDL.LU R21, [R1+0x278c] ;  /* 0x00278c0001157983 */ /* 0x000ea40000300800 */
[----:B------:R-:W2:Y:S02]  /*731f0*/  LDL.LU R29, [R1+0x27b0] ;  /* 0x0027b000011d7983 */ /* 0x000ea40000300800 */
[----:B------:R0:W-:Y:S02]  /*73200*/  STL [R1+0x316c], R13 ;  /* 0x00316c0d01007387 */ /* 0x0001e40000100800 */
[----:B------:R-:W-:-:S05]  /*73210*/  IMAD.MOV.U32 R2, RZ, RZ, 0x3f ;  /* 0x0000003fff027424 */ /* 0x000fca00078e00ff */
[----:B------:R-:W-:Y:S01]  /*73220*/  IADD3 R2, R2, c[0x0][0x180], RZ ;  /* 0x0000600002027a10 */ /* 0x000fe20007ffe0ff */
[----:B0-----:R-:W2:Y:S03]  /*73230*/  LDL.LU R13, [R1+0x27bc] ;  /* 0x0027bc00010d7983 */ /* 0x001ea60000300800 */
[----:B------:R-:W-:Y:S01]  /*73240*/  SHF.R.S32.HI R3, RZ, 0x1f, R2 ;  /* 0x0000001fff037819 */ /* 0x000fe20000011402 */
[----:B---3--:R-:W-:Y:S11]  /*73250*/  HMMA.16816.F32 R24, R4, R10, R24 ;  /* 0x0000000a0418723c */ /* 0x008ff60000001818 */
[----:B------:R-:W-:Y:S11]  /*73260*/  @!UPT UIADD3 URZ, URZ, URZ, URZ ;  /* 0x0000003f3f3ff290 */ /* 0x000ff6000fffe03f */
[----:B------:R-:W-:Y:S01]  /*73270*/  @!UPT UIADD3 URZ, URZ, URZ, URZ ;  /* 0x0000003f3f3ff290 */ /* 0x000fe2000fffe03f */
[----:B------:R-:W-:Y:S01]  /*73280*/  STL.64 [R1+0x40], R24 ;  /* 0x0000401801007387 */ /* 0x000fe20000100a00 */
[----:B------:R0:W-:Y:S02]  /*73290*/  STL.64 [R1+0x48], R26 ;  /* 0x0000481a01007387 */ /* 0x0001e40000100a00 */
[----:B------:R-:W-:Y:S02]  /*732a0*/  IMAD.MOV.U32 R4, RZ, RZ, R27 ;  /* 0x000000ffff047224 */ /* 0x000fe400078e001b */
[----:B------:R-:W-:Y:S01]  /*732b0*/  IMAD.MOV.U32 R5, RZ, RZ, R26 ;  /* 0x000000ffff057224 */ /* 0x000fe200078e001a */
[----:B0-----:R-:W3:Y:S01]  /*732c0*/  LDL.LU R27, [R1+0x3270] ;  /* 0x00327000011b7983 */ /* 0x001ee20000300800 */
[----:B------:R-:W2:Y:S02]  /*732d0*/  LDL.LU.64 R24, [R1+0x3268] ;  /* 0x0032680001187983 */ /* 0x000ea40000300a00 */
[----:B------:R-:W2:Y:S02]  /*732e0*/  LDL.LU R6, [R1+0x27cc] ;  /* 0x0027cc0001067983 */ /* 0x000ea40000300800 */
[----:B------:R-:W2:Y:S01]  /*732f0*/  LDL.LU R11, [R1+0x27c4] ;  /* 0x0027c400010b7983 */ /* 0x000ea20000300800 */
[----:B------:R-:W2:Y:S01]  /*73300*/  LDL.LU R7, [R1+0x27a4] ;  /* 0x0027a40001077983 */ /* 0x000ea20000300800 */
[----:B------:R-:W2:Y:S02]  /*73310*/  LDL.LU R10, [R1+0x27c8] ;  /* 0x0027c800010a7983 */ /* 0x000ea40000300800 */
[----:B------:R-:W2:Y:S02]  /*73320*/  LDL.LU R28, [R1+0x2784] ;  /* 0x00278400011c7983 */ /* 0x000ea40000300800 */
[----:B------:R-:W2:Y:S01]  /*73330*/  LDL.LU R2, [R1+0x27a8] ;  /* 0x0027a80001027983 */ /* 0x000ea20000300800 */
[----:B------:R-:W2:Y:S01]  /*73340*/  LDL.LU R26, [R1+0x277c] ;  /* 0x00277c00011a7983 */ /* 0x000ea20000300800 */
[----:B------:R0:W-:Y:S02]  /*73350*/  STL [R1+0x3174], R4 ;  /* 0x0031740401007387 */ /* 0x0001e40000100800 */
[----:B0-----:R-:W-:-:S05]  /*73360*/  IMAD.MOV.U32 R4, RZ, RZ, 0x3f ;  /* 0x0000003fff047424 */ /* 0x001fca00078e00ff */
[----:B------:R-:W-:-:S04]  /*73370*/  IADD3 R4, R4, c[0x0][0x180], RZ ;  /* 0x0000600004047a10 */ /* 0x000fc80007ffe0ff */
[----:B------:R-:W-:Y:S02]  /*73380*/  LEA.HI R3, R3, R4, RZ, 0x6 ;  /* 0x0000000403037211 */ /* 0x000fe400078f30ff */
[----:B------:R-:W4:Y:S01]  /*73390*/  LDL.LU R4, [R1+0x27d4] ;  /* 0x0027d40001047983 */ /* 0x000f220000300800 */
[----:B------:R0:W-:Y:S03]  /*733a0*/  STL [R1+0x3170], R5 ;  /* 0x0031700501007387 */ /* 0x0001e60000100800 */
[----:B0-----:R-:W4:Y:S01]  /*733b0*/  LDL.LU R5, [R1+0x27dc] ;  /* 0x0027dc0001057983 */ /* 0x001f220000300800 */
[----:B------:R-:W-:-:S04]  /*733c0*/  SHF.R.S32.HI R3, RZ, 0x6, R3 ;  /* 0x00000006ff037819 */ /* 0x000fc80000011403 */
[----:B---3--:R-:W-:Y:S01]  /*733d0*/  ISETP.NE.U32.AND P0, PT, R27, R3, PT ;  /* 0x000000031b00720c */ /* 0x008fe20003f05070 */
[----:B------:R-:W-:Y:S01]  /*733e0*/  IMAD.MOV.U32 R3, RZ, RZ, c[0x0][0x188] ;  /* 0x00006200ff037624 */ /* 0x000fe200078e00ff */
[----:B------:R-:W3:Y:S03]  /*733f0*/  LDL.LU R27, [R1+0x27a0] ;  /* 0x0027a000011b7983 */ /* 0x000ee60000300800 */
[----:B------:R-:W-:-:S04]  /*73400*/  IMAD.SHL.U32 R3, R3, 0x40, RZ ;  /* 0x0000004003037824 */ /* 0x000fc800078e00ff */
[----:B------:R-:W-:-:S05]  /*73410*/  IMAD.SHL.U32 R3, R3, 0x2, RZ ;  /* 0x0000000203037824 */ /* 0x000fca00078e00ff */
[-C--:B--2---:R-:W-:Y:S02]  /*73420*/  IADD3 R6, P2, R6, R3.reuse, RZ ;  /* 0x0000000306067210 */ /* 0x084fe40007f5e0ff */
[-C--:B------:R-:W-:Y:S02]  /*73430*/  IADD3 R11, P3, R11, R3.reuse, RZ ;  /* 0x000000030b0b7210 */ /* 0x080fe40007f7e0ff */
[-C--:B------:R-:W-:Y:S02]  /*73440*/  IADD3 R13, P4, R13, R3.reuse, RZ ;  /* 0x000000030d0d7210 */ /* 0x080fe40007f9e0ff */
[-C--:B------:R-:W-:Y:S02]  /*73450*/  IADD3 R12, P5, R12, R3.reuse, RZ ;  /* 0x000000030c0c7210 */ /* 0x080fe40007fbe0ff */
[-C--:B----4-:R-:W-:Y:S02]  /*73460*/  IADD3 R4, P1, R4, R3.reuse, RZ ;  /* 0x0000000304047210 */ /* 0x090fe40007f3e0ff */
[----:B------:R-:W-:-:S05]  /*73470*/  IADD3 R5, P6, R5, R3, RZ ;  /* 0x0000000305057210 */ /* 0x000fca0007fde0ff */
[----:B------:R-:W-:Y:S01]  /*73480*/  STL [R1+0x27dc], R5 ;  /* 0x0027dc0501007387 */ /* 0x000fe20000100800 */
[----:B------:R-:W-:Y:S02]  /*73490*/  STL [R1+0x27d4], R4 ;  /* 0x0027d40401007387 */ /* 0x000fe40000100800 */
[----:B------:R-:W-:Y:S02]  /*734a0*/  STL [R1+0x27cc], R6 ;  /* 0x0027cc0601007387 */ /* 0x000fe40000100800 */
[--C-:B------:R-:W-:Y:S01]  /*734b0*/  IMAD.X R16, R16, 0x1, R0.reuse, P6 ;  /* 0x0000000110107824 */ /* 0x100fe200030e0600 */
[----:B------:R0:W-:Y:S01]  /*734c0*/  STL [R1+0x27c4], R11 ;  /* 0x0027c40b01007387 */ /* 0x0001e20000100800 */
[-C--:B------:R-:W-:Y:S01]  /*734d0*/  IADD3 R15, P6, R15, R3.reuse, RZ ;  /* 0x000000030f0f7210 */ /* 0x080fe20007fde0ff */
[----:B------:R1:W-:Y:S02]  /*734e0*/  STL [R1+0x27bc], R13 ;  /* 0x0027bc0d01007387 */ /* 0x0003e40000100800 */
[----:B------:R2:W-:Y:S02]  /*734f0*/  STL [R1+0x27b4], R12 ;  /* 0x0027b40c01007387 */ /* 0x0005e40000100800 */
[--C-:B------:R-:W-:Y:S01]  /*73500*/  IMAD.X R25, R25, 0x1, R0.reuse, P1 ;  /* 0x0000000119197824 */ /* 0x100fe200008e0600 */
[----:B0-----:R-:W4:Y:S01]  /*73510*/  LDL.LU R11, [R1+0x2774] ;  /* 0x00277400010b7983 */ /* 0x001f220000300800 */
[----:B------:R0:W-:Y:S02]  /*73520*/  STL [R1+0x27d8], R16 ;  /* 0x0027d81001007387 */ /* 0x0001e40000100800 */
[----:B-1----:R-:W4:Y:S02]  /*73530*/  LDL.LU R13, [R1+0x2798] ;  /* 0x00279800010d7983 */ /* 0x002f240000300800 */
[----:B------:R1:W-:Y:S01]  /*73540*/  STL [R1+0x27ac], R15 ;  /* 0x0027ac0f01007387 */ /* 0x0003e20000100800 */
[----:B--2---:R-:W2:Y:S01]  /*73550*/  LDL.LU R12, [R1+0x276c] ;  /* 0x00276c00010c7983 */ /* 0x004ea20000300800 */
[----:B------:R1:W-:Y:S01]  /*73560*/  STL [R1+0x27d0], R25 ;  /* 0x0027d01901007387 */ /* 0x0003e20000100800 */
[-C--:B------:R-:W-:Y:S01]  /*73570*/  IADD3 R7, P1, R7, R3.reuse, RZ ;  /* 0x0000000307077210 */ /* 0x080fe20007f3e0ff */
[--C-:B------:R-:W-:Y:S01]  /*73580*/  IMAD.X R10, R10, 0x1, R0.reuse, P2 ;  /* 0x000000010a0a7824 */ /* 0x100fe200010e0600 */
[-C--:B------:R-:W-:Y:S01]  /*73590*/  IADD3 R18, P2, R18, R3.reuse, RZ ;  /* 0x0000000312127210 */ /* 0x080fe20007f5e0ff */
[----:B0-----:R-:W2:Y:S01]  /*735a0*/  LDL.LU R16, [R1+0x2790] ;  /* 0x0027900001107983 */ /* 0x001ea20000300800 */
[----:B-1----:R-:W2:Y:S02]  /*735b0*/  LDL.LU R15, [R1+0x2764] ;  /* 0x00276400010f7983 */ /* 0x002ea40000300800 */
[--C-:B------:R-:W-:Y:S01]  /*735c0*/  IMAD.X R23, R23, 0x1, R0.reuse, P3 ;  /* 0x0000000117177824 */ /* 0x100fe200018e0600 */
[----:B------:R-:W-:Y:S01]  /*735d0*/  IADD3 R17, P3, R17, R3, RZ ;  /* 0x0000000311117210 */ /* 0x000fe20007f7e0ff */
[----:B------:R-:W2:Y:S01]  /*735e0*/  LDL.LU R25, [R1+0x2788] ;  /* 0x0027880001197983 */ /* 0x000ea20000300800 */
[----:B------:R-:W-:Y:S02]  /*735f0*/  STL [R1+0x27a4], R7 ;  /* 0x0027a40701007387 */ /* 0x000fe40000100800 */
[----:B------:R-:W-:-:S02]  /*73600*/  IMAD.X R29, R29, 0x1, R0, P5 ;  /* 0x000000011d1d7824 */ /* 0x000fc400028e0600 */
[----:B------:R-:W-:Y:S02]  /*73610*/  STL [R1+0x27c8], R10 ;  /* 0x0027c80a01007387 */ /* 0x000fe40000100800 */
[--C-:B------:R-:W-:Y:S01]  /*73620*/  IMAD.X R22, R22, 0x1, R0.reuse, P4 ;  /* 0x0000000116167824 */ /* 0x100fe200020e0600 */
[----:B------:R-:W-:Y:S01]  /*73630*/  STL [R1+0x279c], R18 ;  /* 0x00279c1201007387 */ /* 0x000fe20000100800 */
[-C--:B------:R-:W-:Y:S01]  /*73640*/  IADD3 R21, P4, R21, R3.reuse, RZ ;  /* 0x0000000315157210 */ /* 0x080fe20007f9e0ff */
[----:B------:R-:W-:Y:S02]  /*73650*/  STL [R1+0x27c0], R23 ;  /* 0x0027c01701007387 */ /* 0x000fe40000100800 */
[----:B------:R-:W-:Y:S01]  /*73660*/  STL [R1+0x2794], R17 ;  /* 0x0027941101007387 */ /* 0x000fe20000100800 */
[-C--:B------:R-:W-:Y:S01]  /*73670*/  IADD3 R28, P5, R28, R3.reuse, RZ ;  /* 0x000000031c1c7210 */ /* 0x080fe20007fbe0ff */
[----:B------:R0:W-:Y:S01]  /*73680*/  STL [R1+0x27b0], R29 ;  /* 0x0027b01d01007387 */ /* 0x0001e20000100800 */
[----:B------:R-:W-:Y:S02]  /*73690*/  STL [R1+0x27b8], R22 ;  /* 0x0027b81601007387 */ /* 0x000fe40000100800 */
[----:B------:R-:W-:Y:S01]  /*736a0*/  IMAD.X R2, R2, 0x1, R0, P6 ;  /* 0x0000000102027824 */ /* 0x000fe200030e0600 */
[----:B0-----:R-:W2:Y:S01]  /*736b0*/  LDL.LU R29, [R1+0x275c] ;  /* 0x00275c00011d7983 */ /* 0x001ea20000300800 */
[----:B------:R-:W-:Y:S02]  /*736c0*/  STL [R1+0x278c], R21 ;  /* 0x00278c1501007387 */ /* 0x000fe40000100800 */
[----:B------:R0:W-:Y:S02]  /*736d0*/  STL [R1+0x2784], R28 ;  /* 0x0027841c01007387 */ /* 0x0001e40000100800 */
[----:B0-----:R-:W2:Y:S01]  /*736e0*/  LDL.LU R28, [R1+0x2780] ;  /* 0x00278000011c7983 */ /* 0x001ea20000300800 */
[----:B------:R0:W-:Y:S03]  /*736f0*/  STL [R1+0x27a8], R2 ;  /* 0x0027a80201007387 */ /* 0x0001e60000100800 */
[----:B0-----:R-:W2:Y:S01]  /*73700*/  LDL.LU R2, [R1+0x2754] ;  /* 0x0027540001027983 */ /* 0x001ea20000300800 */
[----:B------:R-:W-:-:S05]  /*73710*/  IADD3 R26, P6, R26, R3, RZ ;  /* 0x000000031a1a7210 */ /* 0x000fca0007fde0ff */
[----:B------:R0:W-:Y:S04]  /*73720*/  STL [R1+0x277c], R26 ;  /* 0x00277c1a01007387 */ /* 0x0001e80000100800 */
[----:B0-----:R-:W2:Y:S01]  /*73730*/  LDL.LU R26, [R1+0x2778] ;  /* 0x00277800011a7983 */ /* 0x001ea20000300800 */
[----:B------:R-:W2:Y:S02]  /*73740*/  LDL.LU R5, [R1+0x274c] ;  /* 0x00274c0001057983 */ /* 0x000ea40000300800 */
[----:B------:R-:W2:Y:S02]  /*73750*/  LDL.LU R4, [R1+0x2770] ;  /* 0x0027700001047983 */ /* 0x000ea40000300800 */
[----:B------:R-:W2:Y:S02]  /*73760*/  LDL.LU R6, [R1+0x2744] ;  /* 0x0027440001067983 */ /* 0x000ea40000300800 */
[----:B---3--:R-:W-:-:S05]  /*73770*/  IMAD.X R27, R27, 0x1, R0, P1 ;  /* 0x000000011b1b7824 */ /* 0x008fca00008e0600 */
[----:B------:R0:W-:Y:S01]  /*73780*/  STL [R1+0x27a0], R27 ;  /* 0x0027a01b01007387 */ /* 0x0001e20000100800 */
[----:B------:R-:W3:Y:S02]  /*73790*/  LDL.LU R18, [R1+0x2768] ;  /* 0x0027680001127983 */ /* 0x000ee40000300800 */
[----:B------:R-:W3:Y:S02]  /*737a0*/  LDL.LU R23, [R1+0x273c] ;  /* 0x00273c0001177983 */ /* 0x000ee40000300800 */
[----:B------:R-:W3:Y:S01]  /*737b0*/  LDL.LU R17, [R1+0x2760] ;  /* 0x0027600001117983 */ /* 0x000ee20000300800 */
[----:B------:R-:W3:Y:S01]  /*737c0*/  LDL.LU R22, [R1+0x2734] ;  /* 0x0027340001167983 */ /* 0x000ee20000300800 */
[----:B------:R-:W3:Y:S03]  /*737d0*/  LDL.LU R21, [R1+0x2758] ;  /* 0x0027580001157983 */ /* 0x000ee60000300800 */
[----:B0-----:R-:W3:Y:S01]  /*737e0*/  LDL.LU R27, [R1+0x272c] ;  /* 0x00272c00011b7983 */ /* 0x001ee20000300800 */
[-C--:B----4-:R-:W-:Y:S01]  /*737f0*/  IADD3 R11, P1, R11, R3.reuse, RZ ;  /* 0x000000030b0b7210 */ /* 0x090fe20007f3e0ff */
[----:B------:R-:W-:Y:S01]  /*73800*/  IMAD.X R13, R13, 0x1, R0, P2 ;  /* 0x000000010d0d7824 */ /* 0x000fe200010e0600 */
[----:B--2---:R-:W-:-:S03]  /*73810*/  IADD3 R12, P2, R12, R3, RZ ;  /* 0x000000030c0c7210 */ /* 0x004fc60007f5e0ff */
[----:B------:R0:W-:Y:S01]  /*73820*/  STL [R1+0x2774], R11 ;  /* 0x0027740b01007387 */ /* 0x0001e20000100800 */
[----:B------:R1:W-:Y:S02]  /*73830*/  STL [R1+0x2798], R13 ;  /* 0x0027980d01007387 */ /* 0x0003e40000100800 */
[--C-:B------:R-:W-:Y:S01]  /*73840*/  IMAD.X R16, R16, 0x1, R0.reuse, P3 ;  /* 0x0000000110107824 */ /* 0x100fe200018e0600 */
[-C--:B------:R-:W-:Y:S01]  /*73850*/  IADD3 R15, P3, R15, R3.reuse, RZ ;  /* 0x000000030f0f7210 */ /* 0x080fe20007f7e0ff */
[----:B------:R2:W-:Y:S01]  /*73860*/  STL [R1+0x276c], R12 ;  /* 0x00276c0c01007387 */ /* 0x0005e20000100800 */
[----:B------:R-:W4:Y:S02]  /*73870*/  LDL.LU R7, [R1+0x2750] ;  /* 0x0027500001077983 */ /* 0x000f240000300800 */
[----:B------:R-:W-:Y:S02]  /*73880*/  IMAD.X R25, R25, 0x1, R0, P4 ;  /* 0x0000000119197824 */ /* 0x000fe400020e0600 */
[----:B------:R2:W-:Y:S01]  /*73890*/  STL [R1+0x2790], R16 ;  /* 0x0027901001007387 */ /* 0x0005e20000100800 */
[----:B------:R-:W4:Y:S01]  /*738a0*/  LDL.LU R10, [R1+0x2724] ;  /* 0x00272400010a7983 */ /* 0x000f220000300800 */
[----:B------:R2:W-:Y:S02]  /*738b0*/  STL [R1+0x2764], R15 ;  /* 0x0027640f01007387 */ /* 0x0005e40000100800 */
[----:B0-----:R-:W4:Y:S02]  /*738c0*/  LDL.LU R11, [R1+0x2748] ;  /* 0x00274800010b7983 */ /* 0x001f240000300800 */
[----:B------:R0:W-:Y:S01]  /*738d0*/  STL [R1+0x2788], R25 ;  /* 0x0027881901007387 */ /* 0x0001e20000100800 */
[----:B-1----:R-:W4:Y:S01]  /*738e0*/  LDL.LU R13, [R1+0x271c] ;  /* 0x00271c00010d7983 */ /* 0x002f220000300800 */
[----:B--2---:R-:W4:Y:S03]  /*738f0*/  LDL.LU R12, [R1+0x2740] ;  /* 0x00274000010c7983 */ /* 0x004f260000300800 */
[----:B------:R-:W4:Y:S01]  /*73900*/  LDL.LU R16, [R1+0x2714] ;  /* 0x0027140001107983 */ /* 0x000f220000300800 */
[----:B------:R-:W4:Y:S03]  /*73910*/  LDL.LU R15, [R1+0x2738] ;  /* 0x00273800010f7983 */ /* 0x000f260000300800 */
[----:B0-----:R-:W4:Y:S01]  /*73920*/  LDL.LU R25, [R1+0x270c] ;  /* 0x00270c0001197983 */ /* 0x001f220000300800 */
[----:B------:R-:W-:-:S05]  /*73930*/  IADD3 R29, P4, R29, R3, RZ ;  /* 0x000000031d1d7210 */ /* 0x000fca0007f9e0ff */
[----:B------:R0:W-:Y:S01]  /*73940*/  STL [R1+0x275c], R29 ;  /* 0x00275c1d01007387 */ /* 0x0001e20000100800 */
[----:B------:R-:W-:-:S03]  /*73950*/  IMAD.X R28, R28, 0x1, R0, P5 ;  /* 0x000000011c1c7824 */ /* 0x000fc600028e0600 */
[----:B0-----:R-:W4:Y:S02]  /*73960*/  LDL.LU R29, [R1+0x2730] ;  /* 0x00273000011d7983 */ /* 0x001f240000300800 */
[----:B------:R0:W-:Y:S01]  /*73970*/  STL [R1+0x2780], R28 ;  /* 0x0027801c01007387 */ /* 0x0001e20000100800 */
[-C--:B------:R-:W-:Y:S01]  /*73980*/  IADD3 R2, P5, R2, R3.reuse, RZ ;  /* 0x0000000302027210 */ /* 0x080fe20007fbe0ff */
[----:B0-----:R-:W4:Y:S04]  /*73990*/  LDL.LU R28, [R1+0x2704] ;  /* 0x00270400011c7983 */ /* 0x001f280000300800 */
[----:B------:R0:W-:Y:S02]  /*739a0*/  STL [R1+0x2754], R2 ;  /* 0x0027540201007387 */ /* 0x0001e40000100800 */
[----:B0-----:R-:W4:Y:S01]  /*739b0*/  LDL.LU R2, [R1+0x2728] ;  /* 0x0027280001027983 */ /* 0x001f220000300800 */
[--C-:B------:R-:W-:Y:S01]  /*739c0*/  IMAD.X R26, R26, 0x1, R0.reuse, P6 ;  /* 0x000000011a1a7824 */ /* 0x100fe200030e0600 */
[-C--:B------:R-:W-:Y:S01]  /*739d0*/  IADD3 R5, P6, R5, R3.reuse, RZ ;  /* 0x0000000305057210 */ /* 0x080fe20007fde0ff */
[----:B------:R-:W-:Y:S01]  /*739e0*/  IMAD.X R4, R4, 0x1, R0, P1 ;  /* 0x0000000104047824 */ /* 0x000fe200008e0600 */
[----:B------:R-:W-:-:S02]  /*739f0*/  IADD3 R6, P1, R6, R3, RZ ;  /* 0x0000000306067210 */ /* 0x000fc40007f3e0ff */
[----:B------:R0:W-:Y:S04]  /*73a00*/  STL [R1+0x2778], R26 ;  /* 0x0027781a01007387 */ /* 0x0001e80000100800 */
[----:B0-----:R-:W4:Y:S01]  /*73a10*/  LDL.LU R26, [R1+0x26fc] ;  /* 0x0026fc00011a7983 */ /* 0x001f220000300800 */
[----:B------:R-:W-:Y:S02]  /*73a20*/  STL [R1+0x274c], R5 ;  /* 0x00274c0501007387 */ /* 0x000fe40000100800 */
[----:B------:R-:W-:Y:S02]  /*73a30*/  STL [R1+0x2770], R4 ;  /* 0x0027700401007387 */ /* 0x000fe40000100800 */
[----:B------:R-:W-:Y:S02]  /*73a40*/  STL [R1+0x2744], R6 ;  /* 0x0027440601007387 */ /* 0x000fe40000100800 */
[--C-:B---3--:R-:W-:Y:S01]  /*73a50*/  IMAD.X R18, R18, 0x1, R0.reuse, P2 ;  /* 0x0000000112127824 */ /* 0x108fe200010e0600 */
[-C--:B------:R-:W-:Y:S01]  /*73a60*/  IADD3 R23, P2, R23, R3.reuse, RZ ;  /* 0x0000000317177210 */ /* 0x080fe20007f5e0ff */
[--C-:B------:R-:W-:Y:S01]  /*73a70*/  IMAD.X R17, R17, 0x1, R0.reuse, P3 ;  /* 0x0000000111117824 */ /* 0x100fe200018e0600 */
[-C--:B------:R-:W-:Y:S01]  /*73a80*/  IADD3 R22, P3, R22, R3.reuse, RZ ;  /* 0x0000000316167210 */ /* 0x080fe20007f7e0ff */
[--C-:B------:R-:W-:Y:S01]  /*73a90*/  IMAD.X R21, R21, 0x1, R0.reuse, P4 ;  /* 0x0000000115157824 */ /* 0x100fe200020e0600 */
[----:B------:R0:W-:Y:S01]  /*73aa0*/  STL [R1+0x2768], R18 ;  /* 0x0027681201007387 */ /* 0x0001e20000100800 */
[----:B------:R1:W-:Y:S02]  /*73ab0*/  STL [R1+0x273c], R23 ;  /* 0x00273c1701007387 */ /* 0x0003e40000100800 */
[----:B------:R3:W-:Y:S01]  /*73ac0*/  STL [R1+0x2760], R17 ;  /* 0x0027601101007387 */ /* 0x0007e20000100800 */
[-C--:B------:R-:W-:Y:S01]  /*73ad0*/  IADD3 R27, P4, R27, R3.reuse, RZ ;  /* 0x000000031b1b7210 */ /* 0x080fe20007f9e0ff */
[----:B0-----:R-:W2:Y:S01]  /*73ae0*/  LDL.LU R18, [R1+0x2720] ;  /* 0x0027200001127983 */ /* 0x001ea20000300800 */
[----:B------:R0:W-:Y:S02]  /*73af0*/  STL [R1+0x2734], R22 ;  /* 0x0027341601007387 */ /* 0x0001e40000100800 */
[----:B-1----:R-:W2:Y:S02]  /*73b00*/  LDL.LU R23, [R1+0x26f4] ;  /* 0x0026f40001177983 */ /* 0x002ea40000300800 */
[----:B------:R1:W-:Y:S01]  /*73b10*/  STL [R1+0x2758], R21 ;  /* 0x0027581501007387 */ /* 0x0003e20000100800 */
[----:B---3--:R-:W3:Y:S01]  /*73b20*/  LDL.LU R17, [R1+0x2718] ;  /* 0x0027180001117983 */ /* 0x008ee20000300800 */
[----:B------:R1:W-:Y:S03]  /*73b30*/  STL [R1+0x272c], R27 ;  /* 0x00272c1b01007387 */ /* 0x0003e60000100800 */
[----:B0-----:R-:W3:Y:S01]  /*73b40*/  LDL.LU R22, [R1+0x26ec] ;  /* 0x0026ec0001167983 */ /* 0x001ee20000300800 */
[----:B-1----:R-:W3:Y:S03]  /*73b50*/  LDL.LU R21, [R1+0x2710] ;  /* 0x0027100001157983 */ /* 0x002ee60000300800 */
[----:B------:R-:W3:Y:S01]  /*73b60*/  LDL.LU R27, [R1+0x26e4] ;  /* 0x0026e400011b7983 */ /* 0x000ee20000300800 */
[--C-:B----4-:R-:W-:Y:S01]  /*73b70*/  IMAD.X R7, R7, 0x1, R0.reuse, P5 ;  /* 0x0000000107077824 */ /* 0x110fe200028e0600 */
[-C--:B------:R-:W-:Y:S01]  /*73b80*/  IADD3 R10, P5, R10, R3.reuse, RZ ;  /* 0x000000030a0a7210 */ /* 0x080fe20007fbe0ff */
[--C-:B------:R-:W-:Y:S01]  /*73b90*/  IMAD.X R11, R11, 0x1, R0.reuse, P6 ;  /* 0x000000010b0b7824 */ /* 0x100fe200030e0600 */
[-C--:B------:R-:W-:Y:S01]  /*73ba0*/  IADD3 R13, P6, R13, R3.reuse, RZ ;  /* 0x000000030d0d7210 */ /* 0x080fe20007fde0ff */
[--C-:B------:R-:W-:Y:S01]  /*73bb0*/  IMAD.X R12, R12, 0x1, R0.reuse, P1 ;  /* 0x000000010c0c7824 */ /* 0x100fe200008e0600 */
[----:B------:R-:W-:Y:S01]  /*73bc0*/  STL [R1+0x2750], R7 ;  /* 0x0027500701007387 */ /* 0x000fe20000100800 */
[----:B------:R-:W-:Y:S02]  /*73bd0*/  STL [R1+0x2724], R10 ;  /* 0x0027240a01007387 */ /* 0x000fe40000100800 */
[----:B------:R-:W-:Y:S01]  /*73be0*/  IMAD.X R15, R15, 0x1, R0, P2 ;  /* 0x000000010f0f7824 */ /* 0x000fe200010e0600 */
[----:B------:R-:W-:-:S02]  /*73bf0*/  IADD3 R16, P1, R16, R3, RZ ;  /* 0x0000000310107210 */ /* 0x000fc40007f3e0ff */
[----:B------:R-:W-:Y:S01]  /*73c00*/  IADD3 R25, P2, R25, R3, RZ ;  /* 0x0000000319197210 */ /* 0x000fe20007f5e0ff */
[----:B------:R-:W-:Y:S01]  /*73c10*/  STL [R1+0x2748], R11 ;  /* 0x0027480b01007387 */ /* 0x000fe20000100800 */
[----:B------:R-:W-:Y:S02]  /*73c20*/  STL [R1+0x271c], R13 ;  /* 0x00271c0d01007387 */ /* 0x000fe40000100800 */
[----:B------:R-:W-:Y:S01]  /*73c30*/  STL [R1+0x2740], R12 ;  /* 0x0027400c01007387 */ /* 0x000fe20000100800 */
[----:B------:R0:W-:Y:S01]  /*73c40*/  STL [R1+0x270c], R25 ;  /* 0x00270c1901007387 */ /* 0x0001e20000100800 */
[----:B------:R-:W-:Y:S03]  /*73c50*/  STL [R1+0x2714], R16 ;  /* 0x0027141001007387 */ /* 0x000fe60000100800 */
[----:B0-----:R-:W4:Y:S01]  /*73c60*/  LDL.LU R25, [R1+0x2708] ;  /* 0x0027080001197983 */ /* 0x001f220000300800 */
[----:B------:R-:W-:Y:S02]  /*73c70*/  STL [R1+0x2738], R15 ;  /* 0x0027380f01007387 */ /* 0x000fe40000100800 */
[----:B------:R-:W-:-:S05]  /*73c80*/  IMAD.X R29, R29, 0x1, R0, P3 ;  /* 0x000000011d1d7824 */ /* 0x000fca00018e0600 */
[----:B------:R0:W-:Y:S01]  /*73c90*/  STL [R1+0x2730], R29 ;  /* 0x0027301d01007387 */ /* 0x0001e20000100800 */
[----:B------:R-:W-:-:S03]  /*73ca0*/  IADD3 R28, P3, R28, R3, RZ ;  /* 0x000000031c1c7210 */ /* 0x000fc60007f7e0ff */
[----:B0-----:R-:W4:Y:S02]  /*73cb0*/  LDL.LU R29, [R1+0x26dc] ;  /* 0x0026dc00011d7983 */ /* 0x001f240000300800 */
[----:B------:R0:W-:Y:S02]  /*73cc0*/  STL [R1+0x2704], R28 ;  /* 0x0027041c01007387 */ /* 0x0001e40000100800 */
[--C-:B------:R-:W-:Y:S01]  /*73cd0*/  IMAD.X R2, R2, 0x1, R0.reuse, P4 ;  /* 0x0000000102027824 */ /* 0x100fe200020e0600 */
[----:B0-----:R-:W4:Y:S04]  /*73ce0*/  LDL.LU R28, [R1+0x2700] ;  /* 0x00270000011c7983 */ /* 0x001f280000300800 */
[----:B------:R0:W-:Y:S02]  /*73cf0*/  STL [R1+0x2728], R2 ;  /* 0x0027280201007387 */ /* 0x0001e40000100800 */
[----:B0-----:R-:W4:Y:S01]  /*73d00*/  LDL.LU R2, [R1+0x26d4] ;  /* 0x0026d40001027983 */ /* 0x001f220000300800 */
[----:B------:R-:W4:Y:S01]  /*73d10*/  LDL.LU R5, [R1+0x26f8] ;  /* 0x0026f80001057983 */ /* 0x000f220000300800 */
[-C--:B------:R-:W-:Y:S01]  /*73d20*/  IADD3 R26, P4, R26, R3.reuse, RZ ;  /* 0x000000031a1a7210 */ /* 0x080fe20007f9e0ff */
[----:B------:R-:W4:Y:S01]  /*73d30*/  LDL.LU R4, [R1+0x26cc] ;  /* 0x0026cc0001047983 */ /* 0x000f220000300800 */
[----:B------:R-:W4:Y:S03]  /*73d40*/  LDL.LU R6, [R1+0x26f0] ;  /* 0x0026f00001067983 */ /* 0x000f260000300800 */
[----:B------:R0:W-:Y:S02]  /*73d50*/  STL [R1+0x26fc], R26 ;  /* 0x0026fc1a01007387 */ /* 0x0001e40000100800 */
[----:B------:R-:W4:Y:S02]  /*73d60*/  LDL.LU R11, [R1+0x26c4] ;  /* 0x0026c400010b7983 */ /* 0x000f240000300800 */
[----:B------:R-:W4:Y:S01]  /*73d70*/  LDL.LU R13, [R1+0x26e8] ;  /* 0x0026e800010d7983 */ /* 0x000f220000300800 */
[----:B------:R-:W4:Y:S01]  /*73d80*/  LDL.LU R12, [R1+0x26bc] ;  /* 0x0026bc00010c7983 */ /* 0x000f220000300800 */
[----:B------:R-:W4:Y:S02]  /*73d90*/  LDL.LU R16, [R1+0x26e0] ;  /* 0x0026e00001107983 */ /* 0x000f240000300800 */
[----:B------:R-:W4:Y:S01]  /*73da0*/  LDL.LU R15, [R1+0x26b4] ;  /* 0x0026b400010f7983 */ /* 0x000f220000300800 */
[----:B0-----:R-:W4:Y:S01]  /*73db0*/  LDL.LU R26, [R1+0x26d8] ;  /* 0x0026d800011a7983 */ /* 0x001f220000300800 */
[--C-:B--2---:R-:W-:Y:S01]  /*73dc0*/  IMAD.X R18, R18, 0x1, R0.reuse, P5 ;  /* 0x0000000112127824 */ /* 0x104fe200028e0600 */
[----:B------:R-:W-:Y:S01]  /*73dd0*/  IADD3 R23, P5, R23, R3, RZ ;  /* 0x0000000317177210 */ /* 0x000fe20007fbe0ff */
[----:B---3--:R-:W-:-:S03]  /*73de0*/  IMAD.X R17, R17, 0x1, R0, P6 ;  /* 0x0000000111117824 */ /* 0x008fc600030e0600 */
[----:B------:R0:W-:Y:S01]  /*73df0*/  STL [R1+0x2720], R18 ;  /* 0x0027201201007387 */ /* 0x0001e20000100800 */
[----:B------:R1:W-:Y:S01]  /*73e00*/  STL [R1+0x26f4], R23 ;  /* 0x0026f41701007387 */ /* 0x0003e20000100800 */
[-C--:B------:R-:W-:Y:S01]  /*73e10*/  IADD3 R22, P6, R22, R3.reuse, RZ ;  /* 0x0000000316167210 */ /* 0x080fe20007fde0ff */
[--C-:B------:R-:W-:Y:S01]  /*73e20*/  IMAD.X R21, R21, 0x1, R0.reuse, P1 ;  /* 0x0000000115157824 */ /* 0x100fe200008e0600 */
[----:B------:R2:W-:Y:S01]  /*73e30*/  STL [R1+0x2718], R17 ;  /* 0x0027181101007387 */ /* 0x0005e20000100800 */
[----:B------:R-:W3:Y:S01]  /*73e40*/  LDL.LU R7, [R1+0x26ac] ;  /* 0x0026ac0001077983 */ /* 0x000ee20000300800 */
[----:B------:R-:W-:Y:S01]  /*73e50*/  IADD3 R27, P1, R27, R3, RZ ;  /* 0x000000031b1b7210 */ /* 0x000fe20007f3e0ff */
[----:B------:R2:W-:Y:S01]  /*73e60*/  STL [R1+0x26ec], R22 ;  /* 0x0026ec1601007387 */ /* 0x0005e20000100800 */
[----:B------:R-:W3:Y:S01]  /*73e70*/  LDL.LU R10, [R1+0x26d0] ;  /* 0x0026d000010a7983 */ /* 0x000ee20000300800 */
[----:B------:R2:W-:Y:S02]  /*73e80*/  STL [R1+0x2710], R21 ;  /* 0x0027101501007387 */ /* 0x0005e40000100800 */
[----:B0-----:R-:W3:Y:S02]  /*73e90*/  LDL.LU R18, [R1+0x26a4] ;  /* 0x0026a40001127983 */ /* 0x001ee40000300800 */
[----:B------:R0:W-:Y:S01]  /*73ea0*/  STL [R1+0x26e4], R27 ;  /* 0x0026e41b01007387 */ /* 0x0001e20000100800 */
[----:B-1----:R-:W3:Y:S01]  /*73eb0*/  LDL.LU R23, [R1+0x26c8] ;  /* 0x0026c80001177983 */ /* 0x002ee20000300800 */
[----:B--2---:R-:W2:Y:S03]  /*73ec0*/  LDL.LU R17, [R1+0x269c] ;  /* 0x00269c0001117983 */ /* 0x004ea60000300800 */
[----:B------:R-:W2:Y:S01]  /*73ed0*/  LDL.LU R22, [R1+0x26c0] ;  /* 0x0026c00001167983 */ /* 0x000ea20000300800 */
[----:B------:R-:W2:Y:S03]  /*73ee0*/  LDL.LU R21, [R1+0x2694] ;  /* 0x0026940001157983 */ /* 0x000ea60000300800 */
[----:B0-----:R-:W2:Y:S01]  /*73ef0*/  LDL.LU R27, [R1+0x26b8] ;  /* 0x0026b800011b7983 */ /* 0x001ea20000300800 */
[----:B----4-:R-:W-:-:S05]  /*73f00*/  IMAD.X R25, R25, 0x1, R0, P2 ;  /* 0x0000000119197824 */ /* 0x010fca00010e0600 */
[----:B------:R0:W-:Y:S04]  /*73f10*/  STL [R1+0x2708], R25 ;  /* 0x0027081901007387 */ /* 0x0001e80000100800 */
        /* <DEDUP_REMOVED lines=12> */
[--C-:B------:R-:W-:Y:S01]  /*73fe0*/  IMAD.X R6, R6, 0x1, R0.reuse, P5 ;  /* 0x0000000106067824 */ /* 0x100fe200028e0600 */
[-C--:B------:R-:W-:Y:S01]  /*73ff0*/  IADD3 R11, P5, R11, R3.reuse, RZ ;  /* 0x000000030b0b7210 */ /* 0x080fe20007fbe0ff */
[--C-:B------:R-:W-:Y:S01]  /*74000*/  IMAD.X R13, R13, 0x1, R0.reuse, P6 ;  /* 0x000000010d0d7824 */ /* 0x100fe200030e0600 */
[----:B------:R-:W-:Y:S01]  /*74010*/  STL [R1+0x26f8], R5 ;  /* 0x0026f80501007387 */ /* 0x000fe20000100800 */
[-C--:B------:R-:W-:Y:S01]  /*74020*/  IADD3 R12, P6, R12, R3.reuse, RZ ;  /* 0x000000030c0c7210 */ /* 0x080fe20007fde0ff */
        /* <DEDUP_REMOVED lines=12> */
[----:B------:R-:W4:Y:S01]  /*740f0*/  LDL.LU R12, [R1+0x2674] ;  /* 0x00267400010c7983 */ /* 0x000f220000300800 */
[----:B------:R1:W-:Y:S03]  /*74100*/  STL [R1+0x26d8], R26 ;  /* 0x0026d81a01007387 */ /* 0x0003e60000100800 */
[----:B0-----:R-:W4:Y:S01]  /*74110*/  LDL.LU R16, [R1+0x2698] ;  /* 0x0026980001107983 */ /* 0x001f220000300800 */
[----:B-1----:R-:W4:Y:S03]  /*74120*/  LDL.LU R15, [R1+0x266c] ;  /* 0x00266c00010f7983 */ /* 0x002f260000300800 */
[----:B------:R-:W4:Y:S01]  /*74130*/  LDL.LU R26, [R1+0x2690] ;  /* 0x00269000011a7983 */ /* 0x000f220000300800 */
[-C--:B---3--:R-:W-:Y:S01]  /*74140*/  IADD3 R7, P2, R7, R3.reuse, RZ ;  /* 0x0000000307077210 */ /* 0x088fe20007f5e0ff */
[--C-:B------:R-:W-:Y:S01]  /*74150*/  IMAD.X R10, R10, 0x1, R0.reuse, P3 ;  /* 0x000000010a0a7824 */ /* 0x100fe200018e0600 */
[-C--:B------:R-:W-:Y:S01]  /*74160*/  IADD3 R18, P3, R18, R3.reuse, RZ ;  /* 0x0000000312127210 */ /* 0x080fe20007f7e0ff */
[--C-:B------:R-:W-:Y:S01]  /*74170*/  IMAD.X R23, R23, 0x1, R0.reuse, P4 ;  /* 0x0000000117177824 */ /* 0x100fe200020e0600 */
[-C--:B--2---:R-:W-:Y:S01]  /*74180*/  IADD3 R17, P4, R17, R3.reuse, RZ ;  /* 0x0000000311117210 */ /* 0x084fe20007f9e0ff */
[----:B------:R-:W-:Y:S01]  /*74190*/  STL [R1+0x26ac], R7 ;  /* 0x0026ac0701007387 */ /* 0x000fe20000100800 */
[----:B------:R-:W-:Y:S02]  /*741a0*/  STL [R1+0x26d0], R10 ;  /* 0x0026d00a01007387 */ /* 0x000fe40000100800 */
[----:B------:R-:W-:Y:S02]  /*741b0*/  STL [R1+0x26a4], R18 ;  /* 0x0026a41201007387 */ /* 0x000fe40000100800 */
[--C-:B------:R-:W-:Y:S01]  /*741c0*/  IMAD.X R22, R22, 0x1, R0.reuse, P5 ;  /* 0x0000000116167824 */ /* 0x100fe200028e0600 */
[-C--:B------:R-:W-:Y:S01]  /*741d0*/  IADD3 R21, P5, R21, R3.reuse, RZ ;  /* 0x0000000315157210 */ /* 0x080fe20007fbe0ff */
[----:B------:R-:W-:Y:S01]  /*741e0*/  IMAD.X R27, R27, 0x1, R0, P6 ;  /* 0x000000011b1b7824 */ /* 0x000fe200030e0600 */
[----:B------:R-:W-:Y:S01]  /*741f0*/  STL [R1+0x26c8], R23 ;  /* 0x0026c81701007387 */ /* 0x000fe20000100800 */
[----:B------:R-:W-:Y:S03]  /*74200*/  STL [R1+0x269c], R17 ;  /* 0x00269c1101007387 */ /* 0x000fe60000100800 */
[----:B------:R0:W-:Y:S01]  /*74210*/  STL [R1+0x26b8], R27 ;  /* 0x0026b81b01007387 */ /* 0x0001e20000100800 */
[----:B------:R-:W-:Y:S03]  /*74220*/  STL [R1+0x26c0], R22 ;  /* 0x0026c01601007387 */ /* 0x000fe60000100800 */
[----:B0-----:R-:W2:Y:S01]  /*74230*/  LDL.LU R27, [R1+0x2664] ;  /* 0x00266400011b7983 */ /* 0x001ea20000300800 */
[----:B------:R-:W-:Y:S01]  /*74240*/  STL [R1+0x2694], R21 ;  /* 0x0026941501007387 */ /* 0x000fe20000100800 */
[----:B----4-:R-:W-:-:S05]  /*74250*/  IADD3 R25, P6, R25, R3, RZ ;  /* 0x0000000319197210 */ /* 0x010fca0007fde0ff */
[----:B------:R0:W-:Y:S04]  /*74260*/  STL [R1+0x268c], R25 ;  /* 0x00268c1901007387 */ /* 0x0001e80000100800 */
[----:B0-----:R-:W3:Y:S01]  /*74270*/  LDL.LU R25, [R1+0x2688] ;  /* 0x0026880001197983 */ /* 0x001ee20000300800 */
[----:B------:R-:W-:-:S05]  /*74280*/  IMAD.X R29, R29, 0x1, R0, P1 ;  /* 0x000000011d1d7824 */ /* 0x000fca00008e0600 */
[----:B------:R0:W-:Y:S01]  /*74290*/  STL [R1+0x26b0], R29 ;  /* 0x0026b01d01007387 */ /* 0x0001e20000100800 */
[----:B------:R-:W-:-:S03]  /*742a0*/  IADD3 R28, P1, R28, R3, RZ ;  /* 0x000000031c1c7210 */ /* 0x000fc60007f3e0ff */
[----:B0-----:R-:W4:Y:S02]  /*742b0*/  LDL.LU R29, [R1+0x265c] ;  /* 0x00265c00011d7983 */ /* 0x001f240000300800 */
[----:B------:R0:W-:Y:S02]  /*742c0*/  STL [R1+0x2684], R28 ;  /* 0x0026841c01007387 */ /* 0x0001e40000100800 */
[--C-:B------:R-:W-:Y:S01]  /*742d0*/  IMAD.X R2, R2, 0x1, R0.reuse, P2 ;  /* 0x0000000102027824 */ /* 0x100fe200010e0600 */
[----:B0-----:R-:W4:Y:S01]  /*742e0*/  LDL.LU R28, [R1+0x2680] ;  /* 0x00268000011c7983 */ /* 0x001f220000300800 */
[----:B------:R-:W4:Y:S02]  /*742f0*/  LDL.LU R5, [R1+0x2654] ;  /* 0x0026540001057983 */ /* 0x000f240000300800 */
[----:B------:R-:W4:Y:S02]  /*74300*/  LDL.LU R4, [R1+0x2678] ;  /* 0x0026780001047983 */ /* 0x000f240000300800 */
[----:B------:R-:W4:Y:S01]  /*74310*/  LDL.LU R6, [R1+0x264c] ;  /* 0x00264c0001067983 */ /* 0x000f220000300800 */
[----:B------:R0:W-:Y:S01]  /*74320*/  STL [R1+0x26a8], R2 ;  /* 0x0026a80201007387 */ /* 0x0001e20000100800 */
[----:B------:R-:W4:Y:S02]  /*74330*/  LDL.LU R18, [R1+0x2670] ;  /* 0x0026700001127983 */ /* 0x000f240000300800 */
[----:B------:R-:W4:Y:S02]  /*74340*/  LDL.LU R23, [R1+0x2644] ;  /* 0x0026440001177983 */ /* 0x000f240000300800 */
[----:B------:R-:W4:Y:S01]  /*74350*/  LDL.LU R17, [R1+0x2668] ;  /* 0x0026680001117983 */ /* 0x000f220000300800 */
[----:B------:R-:W4:Y:S01]  /*74360*/  LDL.LU R22, [R1+0x263c] ;  /* 0x00263c0001167983 */ /* 0x000f220000300800 */
[----:B------:R-:W4:Y:S03]  /*74370*/  LDL.LU R21, [R1+0x2660] ;  /* 0x0026600001157983 */ /* 0x000f260000300800 */
[----:B0-----:R-:W4:Y:S01]  /*74380*/  LDL.LU R2, [R1+0x2634] ;  /* 0x0026340001027983 */ /* 0x001f220000300800 */
[-C--:B------:R-:W-:Y:S01]  /*74390*/  IADD3 R11, P2, R11, R3.reuse, RZ ;  /* 0x000000030b0b7210 */ /* 0x080fe20007f5e0ff */
[----:B------:R-:W-:Y:S01]  /*743a0*/  IMAD.X R13, R13, 0x1, R0, P3 ;  /* 0x000000010d0d7824 */ /* 0x000fe200018e0600 */
[----:B------:R-:W-:-:S03]  /*743b0*/  IADD3 R12, P3, R12, R3, RZ ;  /* 0x000000030c0c7210 */ /* 0x000fc60007f7e0ff */
        /* <DEDUP_REMOVED lines=13> */
[----:B------:R-:W4:Y:S03]  /*74490*/  LDL.LU R12, [R1+0x2648] ;  /* 0x00264800010c7983 */ /* 0x000f260000300800 */
[----:B------:R-:W4:Y:S01]  /*744a0*/  LDL.LU R16, [R1+0x261c] ;  /* 0x00261c0001107983 */ /* 0x000f220000300800 */
[----:B------:R-:W4:Y:S03]  /*744b0*/  LDL.LU R15, [R1+0x2640] ;  /* 0x00264000010f7983 */ /* 0x000f260000300800 */
[----:B0-----:R-:W4:Y:S01]  /*744c0*/  LDL.LU R26, [R1+0x2614] ;  /* 0x00261400011a7983 */ /* 0x001f220000300800 */
[----:B--2---:R-:W-:-:S05]  /*744d0*/  IADD3 R27, P5, R27, R3, RZ ;  /* 0x000000031b1b7210 */ /* 0x004fca0007fbe0ff */
[----:B------:R0:W-:Y:S04]  /*744e0*/  STL [R1+0x2664], R27 ;  /* 0x0026641b01007387 */ /* 0x0001e80000100800 */
[----:B0-----:R-:W2:Y:S01]  /*744f0*/  LDL.LU R27, [R1+0x2638] ;  /* 0x00263800011b7983 */ /* 0x001ea20000300800 */
[----:B---3--:R-:W-:-:S05]  /*74500*/  IMAD.X R25, R25, 0x1, R0, P6 ;  /* 0x0000000119197824 */ /* 0x008fca00030e0600 */
[----:B------:R0:W-:Y:S04]  /*74510*/  STL [R1+0x2688], R25 ;  /* 0x0026881901007387 */ /* 0x0001e80000100800 */
[----:B0-----:R-:W3:Y:S01]  /*74520*/  LDL.LU R25, [R1+0x260c] ;  /* 0x00260c0001197983 */ /* 0x001ee20000300800 */
[----:B----4-:R-:W-:-:S05]  /*74530*/  IADD3 R29, P6, R29, R3, RZ ;  /* 0x000000031d1d7210 */ /* 0x010fca0007fde0ff */
[----:B------:R0:W-:Y:S01]  /*74540*/  STL [R1+0x265c], R29 ;  /* 0x00265c1d01007387 */ /* 0x0001e20000100800 */
[--C-:B------:R-:W-:Y:S01]  /*74550*/  IMAD.X R28, R28, 0x1, R0.reuse, P1 ;  /* 0x000000011c1c7824 */ /* 0x100fe200008e0600 */
[-C--:B------:R-:W-:Y:S01]  /*74560*/  IADD3 R5, P1, R5, R3.reuse, RZ ;  /* 0x0000000305057210 */ /* 0x080fe20007f3e0ff */
[--C-:B------:R-:W-:Y:S01]  /*74570*/  IMAD.X R4, R4, 0x1, R0.reuse, P2 ;  /* 0x0000000104047824 */ /* 0x100fe200010e0600 */
[-C--:B------:R-:W-:Y:S01]  /*74580*/  IADD3 R6, P2, R6, R3.reuse, RZ ;  /* 0x0000000306067210 */ /* 0x080fe20007f5e0ff */
[----:B0-----:R-:W4:Y:S01]  /*74590*/  LDL.LU R29, [R1+0x2630] ;  /* 0x00263000011d7983 */ /* 0x001f220000300800 */
[----:B------:R0:W-:Y:S02]  /*745a0*/  STL [R1+0x2680], R28 ;  /* 0x0026801c01007387 */ /* 0x0001e40000100800 */
[--C-:B------:R-:W-:Y:S01]  /*745b0*/  IMAD.X R18, R18, 0x1, R0.reuse, P3 ;  /* 0x0000000112127824 */ /* 0x100fe200018e0600 */
[-C--:B------:R-:W-:Y:S01]  /*745c0*/  IADD3 R23, P3, R23, R3.reuse, RZ ;  /* 0x0000000317177210 */ /* 0x080fe20007f7e0ff */
[--C-:B------:R-:W-:Y:S01]  /*745d0*/  IMAD.X R17, R17, 0x1, R0.reuse, P4 ;  /* 0x0000000111117824 */ /* 0x100fe200020e0600 */
[-C--:B------:R-:W-:Y:S01]  /*745e0*/  IADD3 R22, P4, R22, R3.reuse, RZ ;  /* 0x0000000316167210 */ /* 0x080fe20007f9e0ff */
[--C-:B------:R-:W-:Y:S01]  /*745f0*/  IMAD.X R21, R21, 0x1, R0.reuse, P5 ;  /* 0x0000000115157824 */ /* 0x100fe200028e0600 */
[----:B0-----:R-:W4:Y:S01]  /*74600*/  LDL.LU R28, [R1+0x2604] ;  /* 0x00260400011c7983 */ /* 0x001f220000300800 */
[----:B------:R-:W-:Y:S02]  /*74610*/  STL [R1+0x2654], R5 ;  /* 0x0026540501007387 */ /* 0x000fe40000100800 */
[----:B------:R-:W-:Y:S02]  /*74620*/  STL [R1+0x2678], R4 ;  /* 0x0026780401007387 */ /* 0x000fe40000100800 */
[----:B------:R-:W-:Y:S01]  /*74630*/  STL [R1+0x264c], R6 ;  /* 0x00264c0601007387 */ /* 0x000fe20000100800 */
[----:B------:R0:W-:Y:S01]  /*74640*/  STL [R1+0x2670], R18 ;  /* 0x0026701201007387 */ /* 0x0001e20000100800 */
[----:B------:R1:W-:Y:S02]  /*74650*/  STL [R1+0x2644], R23 ;  /* 0x0026441701007387 */ /* 0x0003e40000100800 */
[----:B------:R1:W-:Y:S01]  /*74660*/  STL [R1+0x2668], R17 ;  /* 0x0026681101007387 */ /* 0x0003e20000100800 */
[-C--:B------:R-:W-:Y:S01]  /*74670*/  IADD3 R2, P5, R2, R3.reuse, RZ ;  /* 0x0000000302027210 */ /* 0x080fe20007fbe0ff */
        /* <DEDUP_REMOVED lines=9> */
[--C-:B------:R-:W-:Y:S01]  /*74710*/  IMAD.X R7, R7, 0x1, R0.reuse, P6 ;  /* 0x0000000107077824 */ /* 0x100fe200030e0600 */
[-C--:B------:R-:W-:Y:S01]  /*74720*/  IADD3 R10, P6, R10, R3.reuse, RZ ;  /* 0x000000030a0a7210 */ /* 0x080fe20007fde0ff */
[--C-:B------:R-:W-:Y:S01]  /*74730*/  IMAD.X R11, R11, 0x1, R0.reuse, P1 ;  /* 0x000000010b0b7824 */ /* 0x100fe200008e0600 */
[----:B------:R-:W-:Y:S01]  /*74740*/  IADD3 R13, P1, R13, R3, RZ ;  /* 0x000000030d0d7210 */ /* 0x000fe20007f3e0ff */
[----:B------:R-:W-:-:S02]  /*74750*/  IMAD.X R12, R12, 0x1, R0, P2 ;  /* 0x000000010c0c7824 */ /* 0x000fc400010e0600 */
[--C-:B------:R-:W-:Y:S01]  /*74760*/  IMAD.X R15, R15, 0x1, R0.reuse, P3 ;  /* 0x000000010f0f7824 */ /* 0x100fe200018e0600 */
[----:B------:R-:W-:Y:S01]  /*74770*/  STL [R1+0x2658], R7 ;  /* 0x0026580701007387 */ /* 0x000fe20000100800 */
[-C--:B------:R-:W-:Y:S01]  /*74780*/  IADD3 R26, P3, R26, R3.reuse, RZ ;  /* 0x000000031a1a7210 */ /* 0x080fe20007f7e0ff */
[----:B------:R-:W-:Y:S01]  /*74790*/  STL [R1+0x262c], R10 ;  /* 0x00262c0a01007387 */ /* 0x000fe20000100800 */
[----:B------:R-:W-:Y:S01]  /*747a0*/  IADD3 R16, P2, R16, R3, RZ ;  /* 0x0000000310107210 */ /* 0x000fe20007f5e0ff */
[----:B------:R-:W-:Y:S01]  /*747b0*/  STL [R1+0x2650], R11 ;  /* 0x0026500b01007387 */ /* 0x000fe20000100800 */
[----:B------:R-:W-:Y:S02]  /*747c0*/  STL [R1+0x2624], R13 ;  /* 0x0026240d01007387 */ /* 0x000fe40000100800 */
[----:B------:R-:W-:Y:S02]  /*747d0*/  STL [R1+0x2648], R12 ;  /* 0x0026480c01007387 */ /* 0x000fe40000100800 */
[----:B------:R0:W-:Y:S01]  /*747e0*/  STL [R1+0x2614], R26 ;  /* 0x0026141a01007387 */ /* 0x0001e20000100800 */
[----:B------:R-:W-:Y:S04]  /*747f0*/  STL [R1+0x261c], R16 ;  /* 0x00261c1001007387 */ /* 0x000fe80000100800 */
[----:B0-----:R-:W4:Y:S01]  /*74800*/  LDL.LU R26, [R1+0x2610] ;  /* 0x00261000011a7983 */ /* 0x001f220000300800 */
[----:B------:R-:W-:Y:S02]  /*74810*/  STL [R1+0x2640], R15 ;  /* 0x0026400f01007387 */ /* 0x000fe40000100800 */
[----:B--2---:R-:W-:-:S05]  /*74820*/  IMAD.X R27, R27, 0x1, R0, P4 ;  /* 0x000000011b1b7824 */ /* 0x004fca00020e0600 */
[----:B------:R0:W-:Y:S04]  /*74830*/  STL [R1+0x2638], R27 ;  /* 0x0026381b01007387 */ /* 0x0001e80000100800 */
[----:B0-----:R-:W2:Y:S01]  /*74840*/  LDL.LU R27, [R1+0x25e4] ;  /* 0x0025e400011b7983 */ /* 0x001ea20000300800 */
[----:B---3--:R-:W-:-:S05]  /*74850*/  IADD3 R25, P4, R25, R3, RZ ;  /* 0x0000000319197210 */ /* 0x008fca0007f9e0ff */
[----:B------:R0:W-:Y:S04]  /*74860*/  STL [R1+0x260c], R25 ;  /* 0x00260c1901007387 */ /* 0x0001e80000100800 */
[----:B0-----:R-:W3:Y:S01]  /*74870*/  LDL.LU R25, [R1+0x2608] ;  /* 0x0026080001197983 */ /* 0x001ee20000300800 */
[----:B----4-:R-:W-:-:S05]  /*74880*/  IMAD.X R29, R29, 0x1, R0, P5 ;  /* 0x000000011d1d7824 */ /* 0x010fca00028e0600 */
[----:B------:R0:W-:Y:S01]  /*74890*/  STL [R1+0x2630], R29 ;  /* 0x0026301d01007387 */ /* 0x0001e20000100800 */
[----:B------:R-:W-:-:S03]  /*748a0*/  IADD3 R28, P5, R28, R3, RZ ;  /* 0x000000031c1c7210 */ /* 0x000fc60007fbe0ff */
        /* <DEDUP_REMOVED lines=9> */
[----:B------:R-:W4:Y:S02]  /*74940*/  LDL.LU R15, [R1+0x25bc] ;  /* 0x0025bc00010f7983 */ /* 0x000f240000300800 */
[--C-:B------:R-:W-:Y:S01]  /*74950*/  IMAD.X R18, R18, 0x1, R0.reuse, P6 ;  /* 0x0000000112127824 */ /* 0x100fe200030e0600 */
[-C--:B------:R-:W-:Y:S01]  /*74960*/  IADD3 R23, P6, R23, R3.reuse, RZ ;  /* 0x0000000317177210 */ /* 0x080fe20007fde0ff */
[--C-:B------:R-:W-:Y:S01]  /*74970*/  IMAD.X R17, R17, 0x1, R0.reuse, P1 ;  /* 0x0000000111117824 */ /* 0x100fe200008e0600 */
[----:B0-----:R-:W4:Y:S02]  /*74980*/  LDL.LU R28, [R1+0x25e0] ;  /* 0x0025e000011c7983 */ /* 0x001f240000300800 */
[----:B------:R0:W-:Y:S02]  /*74990*/  STL [R1+0x2628], R18 ;  /* 0x0026281201007387 */ /* 0x0001e40000100800 */
[----:B------:R1:W-:Y:S01]  /*749a0*/  STL [R1+0x25fc], R23 ;  /* 0x0025fc1701007387 */ /* 0x0003e20000100800 */
[-C--:B------:R-:W-:Y:S01]  /*749b0*/  IADD3 R22, P1, R22, R3.reuse, RZ ;  /* 0x0000000316167210 */ /* 0x080fe20007f3e0ff */
[--C-:B------:R-:W-:Y:S01]  /*749c0*/  IMAD.X R21, R21, 0x1, R0.reuse, P2 ;  /* 0x0000000115157824 */ /* 0x100fe200010e0600 */
[----:B------:R1:W-:Y:S01]  /*749d0*/  STL [R1+0x2620], R17 ;  /* 0x0026201101007387 */ /* 0x0003e20000100800 */
[----:B------:R-:W4:Y:S01]  /*749e0*/  LDL.LU R7, [R1+0x25b4] ;  /* 0x0025b40001077983 */ /* 0x000f220000300800 */
[----:B------:R-:W-:Y:S01]  /*749f0*/  IADD3 R2, P2, R2, R3, RZ ;  /* 0x0000000302027210 */ /* 0x000fe20007f5e0ff */
        /* <DEDUP_REMOVED lines=10> */
[----:B------:R-:W-:-:S05]  /*74aa0*/  IMAD.X R26, R26, 0x1, R0, P3 ;  /* 0x000000011a1a7824 */ /* 0x000fca00018e0600 */
[----:B------:R0:W-:Y:S04]  /*74ab0*/  STL [R1+0x2610], R26 ;  /* 0x0026101a01007387 */ /* 0x0001e80000100800 */
[----:B0-----:R-:W4:Y:S01]  /*74ac0*/  LDL.LU R26, [R1+0x2594] ;  /* 0x00259400011a7983 */ /* 0x001f220000300800 */
[----:B--2---:R-:W-:-:S05]  /*74ad0*/  IADD3 R27, P3, R27, R3, RZ ;  /* 0x000000031b1b7210 */ /* 0x004fca0007f7e0ff */
[----:B------:R0:W-:Y:S04]  /*74ae0*/  STL [R1+0x25e4], R27 ;  /* 0x0025e41b01007387 */ /* 0x0001e80000100800 */
[----:B0-----:R-:W2:Y:S01]  /*74af0*/  LDL.LU R27, [R1+0x25b8] ;  /* 0x0025b800011b7983 */ /* 0x001ea20000300800 */
[----:B---3--:R-:W-:-:S05]  /*74b00*/  IMAD.X R25, R25, 0x1, R0, P4 ;  /* 0x0000000119197824 */ /* 0x008fca00020e0600 */
[----:B------:R0:W-:Y:S04]  /*74b10*/  STL [R1+0x2608], R25 ;  /* 0x0026081901007387 */ /* 0x0001e80000100800 */
[----:B0-----:R-:W3:Y:S01]  /*74b20*/  LDL.LU R25, [R1+0x258c] ;  /* 0x00258c0001197983 */ /* 0x001ee20000300800 */
[-C--:B----4-:R-:W-:Y:S01]  /*74b30*/  IADD3 R29, P4, R29, R3.reuse, RZ ;  /* 0x000000031d1d7210 */ /* 0x090fe20007f9e0ff */
[--C-:B------:R-:W-:Y:S01]  /*74b40*/  IMAD.X R5, R5, 0x1, R0.reuse, P5 ;  /* 0x0000000105057824 */ /* 0x100fe200028e0600 */
[-C--:B------:R-:W-:Y:S01]  /*74b50*/  IADD3 R4, P5, R4, R3.reuse, RZ ;  /* 0x0000000304047210 */ /* 0x080fe20007fbe0ff */
[--C-:B------:R-:W-:Y:S02]  /*74b60*/  IMAD.X R6, R6, 0x1, R0.reuse, P6 ;  /* 0x0000000106067824 */ /* 0x100fe400030e0600 */
[----:B------:R0:W-:Y:S01]  /*74b70*/  STL [R1+0x25dc], R29 ;  /* 0x0025dc1d01007387 */ /* 0x0001e20000100800 */
[-C--:B------:R-:W-:Y:S01]  /*74b80*/  IADD3 R11, P6, R11, R3.reuse, RZ ;  /* 0x000000030b0b7210 */ /* 0x080fe20007fde0ff */
[--C-:B------:R-:W-:Y:S01]  /*74b90*/  IMAD.X R13, R13, 0x1, R0.reuse, P1 ;  /* 0x000000010d0d7824 */ /* 0x100fe200008e0600 */
[-C--:B------:R-:W-:Y:S01]  /*74ba0*/  IADD3 R12, P1, R12, R3.reuse, RZ ;  /* 0x000000030c0c7210 */ /* 0x080fe20007f3e0ff */
[--C-:B------:R-:W-:Y:S01]  /*74bb0*/  IMAD.X R16, R16, 0x1, R0.reuse, P2 ;  /* 0x0000000110107824 */ /* 0x100fe200010e0600 */
[-C--:B------:R-:W-:Y:S01]  /*74bc0*/  IADD3 R15, P2, R15, R3.reuse, RZ ;  /* 0x000000030f0f7210 */ /* 0x080fe20007f5e0ff */
[----:B0-----:R-:W4:Y:S01]  /*74bd0*/  LDL.LU R29, [R1+0x25b0] ;  /* 0x0025b000011d7983 */ /* 0x001f220000300800 */
[----:B------:R-:W-:Y:S02]  /*74be0*/  STL [R1+0x2600], R5 ;  /* 0x0026000501007387 */ /* 0x000fe40000100800 */
[----:B------:R-:W-:Y:S02]  /*74bf0*/  STL [R1+0x25d4], R4 ;  /* 0x0025d40401007387 */ /* 0x000fe40000100800 */
[----:B------:R-:W-:Y:S01]  /*74c00*/  STL [R1+0x25f8], R6 ;  /* 0x0025f80601007387 */ /* 0x000fe20000100800 */
[----:B------:R0:W-:Y:S01]  /*74c10*/  STL [R1+0x25cc], R11 ;  /* 0x0025cc0b01007387 */ /* 0x0001e20000100800 */
        /* <DEDUP_REMOVED lines=8> */
[----:B------:R1:W-:Y:S01]  /*74ca0*/  STL [R1+0x25e0], R28 ;  /* 0x0025e01c01007387 */ /* 0x0003e20000100800 */
[-C--:B------:R-:W-:Y:S01]  /*74cb0*/  IADD3 R7, P3, R7, R3.reuse, RZ ;  /* 0x0000000307077210 */ /* 0x080fe20007f7e0ff */
[--C-:B------:R-:W-:Y:S01]  /*74cc0*/  IMAD.X R10, R10, 0x1, R0.reuse, P4 ;  /* 0x000000010a0a7824 */ /* 0x100fe200020e0600 */
[-C--:B------:R-:W-:Y:S01]  /*74cd0*/  IADD3 R18, P4, R18, R3.reuse, RZ ;  /* 0x0000000312127210 */ /* 0x080fe20007f9e0ff */
[----:B0-----:R-:W4:Y:S01]  /*74ce0*/  LDL.LU R16, [R1+0x25a0] ;  /* 0x0025a00001107983 */ /* 0x001f220000300800 */
[----:B-1----:R-:W4:Y:S02]  /*74cf0*/  LDL.LU R15, [R1+0x2574] ;  /* 0x00257400010f7983 */ /* 0x002f240000300800 */
[--C-:B------:R-:W-:Y:S01]  /*74d00*/  IMAD.X R23, R23, 0x1, R0.reuse, P5 ;  /* 0x0000000117177824 */ /* 0x100fe200028e0600 */
[----:B------:R-:W-:Y:S01]  /*74d10*/  IADD3 R17, P5, R17, R3, RZ ;  /* 0x0000000311117210 */ /* 0x000fe20007fbe0ff */
[----:B------:R-:W4:Y:S01]  /*74d20*/  LDL.LU R28, [R1+0x2598] ;  /* 0x00259800011c7983 */ /* 0x000f220000300800 */
[----:B------:R-:W-:Y:S02]  /*74d30*/  STL [R1+0x25b4], R7 ;  /* 0x0025b40701007387 */ /* 0x000fe40000100800 */
[----:B------:R-:W-:-:S02]  /*74d40*/  IMAD.X R2, R2, 0x1, R0, P1 ;  /* 0x0000000102027824 */ /* 0x000fc400008e0600 */
[----:B------:R-:W-:Y:S02]  /*74d50*/  STL [R1+0x25d8], R10 ;  /* 0x0025d80a01007387 */ /* 0x000fe40000100800 */
[----:B------:R-:W-:Y:S01]  /*74d60*/  IMAD.X R22, R22, 0x1, R0, P6 ;  /* 0x0000000116167824 */ /* 0x000fe200030e0600 */
[----:B------:R-:W-:Y:S01]  /*74d70*/  STL [R1+0x25ac], R18 ;  /* 0x0025ac1201007387 */ /* 0x000fe20000100800 */
[----:B------:R-:W-:Y:S02]  /*74d80*/  STL [R1+0x25d0], R23 ;  /* 0x0025d01701007387 */ /* 0x000fe40000100800 */
[----:B------:R-:W-:Y:S02]  /*74d90*/  STL [R1+0x25a4], R17 ;  /* 0x0025a41101007387 */ /* 0x000fe40000100800 */
[----:B------:R0:W-:Y:S01]  /*74da0*/  STL [R1+0x25c0], R2 ;  /* 0x0025c00201007387 */ /* 0x0001e20000100800 */
[----:B------:R-:W-:Y:S04]  /*74db0*/  STL [R1+0x25c8], R22 ;  /* 0x0025c81601007387 */ /* 0x000fe80000100800 */
[----:B0-----:R-:W4:Y:S01]  /*74dc0*/  LDL.LU R2, [R1+0x256c] ;  /* 0x00256c0001027983 */ /* 0x001f220000300800 */
[----:B------:R-:W-:-:S02]  /*74dd0*/  IADD3 R21, P6, R21, R3, RZ ;  /* 0x0000000315157210 */ /* 0x000fc40007fde0ff */
[----:B------:R-:W-:-:S03]  /*74de0*/  IADD3 R26, P1, R26, R3, RZ ;  /* 0x000000031a1a7210 */ /* 0x000fc60007f3e0ff */
[----:B------:R-:W-:Y:S02]  /*74df0*/  STL [R1+0x259c], R21 ;  /* 0x00259c1501007387 */ /* 0x000fe40000100800 */
[----:B------:R0:W-:Y:S02]  /*74e00*/  STL [R1+0x2594], R26 ;  /* 0x0025941a01007387 */ /* 0x0001e40000100800 */
[----:B0-----:R-:W4:Y:S01]  /*74e10*/  LDL.LU R26, [R1+0x2590] ;  /* 0x00259000011a7983 */ /* 0x001f220000300800 */
[----:B--2---:R-:W-:-:S05]  /*74e20*/  IMAD.X R27, R27, 0x1, R0, P2 ;  /* 0x000000011b1b7824 */ /* 0x004fca00010e0600 */
[----:B------:R0:W-:Y:S04]  /*74e30*/  STL [R1+0x25b8], R27 ;  /* 0x0025b81b01007387 */ /* 0x0001e80000100800 */
[----:B0-----:R-:W2:Y:S01]  /*74e40*/  LDL.LU R27, [R1+0x2564] ;  /* 0x00256400011b7983 */ /* 0x001ea20000300800 */
[----:B---3--:R-:W-:-:S05]  /*74e50*/  IADD3 R25, P2, R25, R3, RZ ;  /* 0x0000000319197210 */ /* 0x008fca0007f5e0ff */
[----:B------:R0:W-:Y:S04]  /*74e60*/  STL [R1+0x258c], R25 ;  /* 0x00258c1901007387 */ /* 0x0001e80000100800 */
[----:B0-----:R-:W3:Y:S01]  /*74e70*/  LDL.LU R25, [R1+0x2588] ;  /* 0x0025880001197983 */ /* 0x001ee20000300800 */
[----:B------:R-:W3:Y:S02]  /*74e80*/  LDL.LU R5, [R1+0x255c] ;  /* 0x00255c0001057983 */ /* 0x000ee40000300800 */
[----:B------:R-:W3:Y:S02]  /*74e90*/  LDL.LU R4, [R1+0x2580] ;  /* 0x0025800001047983 */ /* 0x000ee40000300800 */
[----:B------:R-:W3:Y:S02]  /*74ea0*/  LDL.LU R6, [R1+0x2554] ;  /* 0x0025540001067983 */ /* 0x000ee40000300800 */
[----:B----4-:R-:W-:-:S05]  /*74eb0*/  IMAD.X R29, R29, 0x1, R0, P3 ;  /* 0x000000011d1d7824 */ /* 0x010fca00018e0600 */
[----:B------:R0:W-:Y:S01]  /*74ec0*/  STL [R1+0x25b0], R29 ;  /* 0x0025b01d01007387 */ /* 0x0001e20000100800 */
[----:B------:R-:W4:Y:S02]  /*74ed0*/  LDL.LU R18, [R1+0x2578] ;  /* 0x0025780001127983 */ /* 0x000f240000300800 */
[----:B------:R-:W4:Y:S02]  /*74ee0*/  LDL.LU R23, [R1+0x254c] ;  /* 0x00254c0001177983 */ /* 0x000f240000300800 */
[----:B------:R-:W4:Y:S01]  /*74ef0*/  LDL.LU R17, [R1+0x2570] ;  /* 0x0025700001117983 */ /* 0x000f220000300800 */
[----:B------:R-:W4:Y:S01]  /*74f00*/  LDL.LU R22, [R1+0x2544] ;  /* 0x0025440001167983 */ /* 0x000f220000300800 */
[----:B------:R-:W4:Y:S01]  /*74f10*/  LDL.LU R21, [R1+0x2568] ;  /* 0x0025680001157983 */ /* 0x000f220000300800 */
[-C--:B------:R-:W-:Y:S02]  /*74f20*/  IADD3 R11, P3, R11, R3.reuse, RZ ;  /* 0x000000030b0b7210 */ /* 0x080fe40007f7e0ff */
[----:B0-----:R-:W4:Y:S01]  /*74f30*/  LDL.LU R29, [R1+0x253c] ;  /* 0x00253c00011d7983 */ /* 0x001f220000300800 */
[----:B------:R-:W-:Y:S01]  /*74f40*/  IMAD.X R13, R13, 0x1, R0, P4 ;  /* 0x000000010d0d7824 */ /* 0x000fe200020e0600 */
[----:B------:R-:W-:-:S02]  /*74f50*/  IADD3 R12, P4, R12, R3, RZ ;  /* 0x000000030c0c7210 */ /* 0x000fc40007f9e0ff */
[----:B------:R0:W-:Y:S02]  /*74f60*/  STL [R1+0x2584], R11 ;  /* 0x0025840b01007387 */ /* 0x0001e40000100800 */
        /* <DEDUP_REMOVED lines=16> */
[----:B------:R-:W-:-:S05]  /*75070*/  IADD3 R2, P6, R2, R3, RZ ;  /* 0x0000000302027210 */ /* 0x000fca0007fde0ff */
[----:B------:R0:W-:Y:S04]  /*75080*/  STL [R1+0x256c], R2 ;  /* 0x00256c0201007387 */ /* 0x0001e80000100800 */
[----:B0-----:R-:W4:Y:S01]  /*75090*/  LDL.LU R2, [R1+0x2540] ;  /* 0x0025400001027983 */ /* 0x001f220000300800 */
[----:B------:R-:W-:-:S05]  /*750a0*/  IMAD.X R26, R26, 0x1, R0, P1 ;  /* 0x000000011a1a7824 */ /* 0x000fca00008e0600 */
[----:B------:R0:W-:Y:S04]  /*750b0*/  STL [R1+0x2590], R26 ;  /* 0x0025901a01007387 */ /* 0x0001e80000100800 */
[----:B0-----:R-:W4:Y:S01]  /*750c0*/  LDL.LU R26, [R1+0x2514] ;  /* 0x00251400011a7983 */ /* 0x001f220000300800 */
[----:B--2---:R-:W-:-:S05]  /*750d0*/  IADD3 R27, P1, R27, R3, RZ ;  /* 0x000000031b1b7210 */ /* 0x004fca0007f3e0ff */
[----:B------:R0:W-:Y:S04]  /*750e0*/  STL [R1+0x2564], R27 ;  /* 0x0025641b01007387 */ /* 0x0001e80000100800 */
[----:B0-----:R-:W2:Y:S01]  /*750f0*/  LDL.LU R27, [R1+0x2538] ;  /* 0x00253800011b7983 */ /* 0x001ea20000300800 */
[--C-:B---3--:R-:W-:Y:S01]  /*75100*/  IMAD.X R25, R25, 0x1, R0.reuse, P2 ;  /* 0x0000000119197824 */ /* 0x108fe200010e0600 */
[-C--:B------:R-:W-:Y:S01]  /*75110*/  IADD3 R5, P2, R5, R3.reuse, RZ ;  /* 0x0000000305057210 */ /* 0x080fe20007f5e0ff */
[--C-:B------:R-:W-:Y:S01]  /*75120*/  IMAD.X R4, R4, 0x1, R0.reuse, P3 ;  /* 0x0000000104047824 */ /* 0x100fe200018e0600 */
[-C--:B------:R-:W-:Y:S02]  /*75130*/  IADD3 R6, P3, R6, R3.reuse, RZ ;  /* 0x0000000306067210 */ /* 0x080fe40007f7e0ff */
[----:B------:R0:W-:Y:S01]  /*75140*/  STL [R1+0x2588], R25 ;  /* 0x0025881901007387 */ /* 0x0001e20000100800 */
[--C-:B----4-:R-:W-:Y:S01]  /*75150*/  IMAD.X R18, R18, 0x1, R0.reuse, P4 ;  /* 0x0000000112127824 */ /* 0x110fe200020e0600 */
[-C--:B------:R-:W-:Y:S01]  /*75160*/  IADD3 R23, P4, R23, R3.reuse, RZ ;  /* 0x0000000317177210 */ /* 0x080fe20007f9e0ff */
[--C-:B------:R-:W-:Y:S01]  /*75170*/  IMAD.X R17, R17, 0x1, R0.reuse, P5 ;  /* 0x0000000111117824 */ /* 0x100fe200028e0600 */
[----:B0-----:R-:W3:Y:S01]  /*75180*/  LDL.LU R25, [R1+0x250c] ;  /* 0x00250c0001197983 */ /* 0x001ee20000300800 */
[----:B------:R-:W-:Y:S02]  /*75190*/  STL [R1+0x255c], R5 ;  /* 0x00255c0501007387 */ /* 0x000fe40000100800 */
[----:B------:R-:W-:Y:S02]  /*751a0*/  STL [R1+0x2580], R4 ;  /* 0x0025800401007387 */ /* 0x000fe40000100800 */
[----:B------:R-:W-:Y:S01]  /*751b0*/  STL [R1+0x2554], R6 ;  /* 0x0025540601007387 */ /* 0x000fe20000100800 */
[----:B------:R-:W-:Y:S01]  /*751c0*/  IADD3 R22, P5, R22, R3, RZ ;  /* 0x0000000316167210 */ /* 0x000fe20007fbe0ff */
[----:B------:R0:W-:Y:S01]  /*751d0*/  STL [R1+0x2578], R18 ;  /* 0x0025781201007387 */ /* 0x0001e20000100800 */
[----:B------:R-:W-:-:S02]  /*751e0*/  IMAD.X R21, R21, 0x1, R0, P6 ;  /* 0x0000000115157824 */ /* 0x000fc400030e0600 */
[----:B------:R1:W-:Y:S02]  /*751f0*/  STL [R1+0x254c], R23 ;  /* 0x00254c1701007387 */ /* 0x0003e40000100800 */
[----:B------:R4:W-:Y:S01]  /*75200*/  STL [R1+0x2570], R17 ;  /* 0x0025701101007387 */ /* 0x0009e20000100800 */
[-C--:B------:R-:W-:Y:S01]  /*75210*/  IADD3 R29, P6, R29, R3.reuse, RZ ;  /* 0x000000031d1d7210 */ /* 0x080fe20007fde0ff */
[----:B0-----:R-:W3:Y:S01]  /*75220*/  LDL.LU R18, [R1+0x2530] ;  /* 0x0025300001127983 */ /* 0x001ee20000300800 */
[----:B------:R0:W-:Y:S02]  /*75230*/  STL [R1+0x2544], R22 ;  /* 0x0025441601007387 */ /* 0x0001e40000100800 */
[----:B-1----:R-:W3:Y:S02]  /*75240*/  LDL.LU R23, [R1+0x2504] ;  /* 0x0025040001177983 */ /* 0x002ee40000300800 */
[----:B------:R1:W-:Y:S01]  /*75250*/  STL [R1+0x2568], R21 ;  /* 0x0025681501007387 */ /* 0x0003e20000100800 */
[----:B----4-:R-:W4:Y:S01]  /*75260*/  LDL.LU R17, [R1+0x2528] ;  /* 0x0025280001117983 */ /* 0x010f220000300800 */
[----:B------:R1:W-:Y:S02]  /*75270*/  STL [R1+0x253c], R29 ;  /* 0x00253c1d01007387 */ /* 0x0003e40000100800 */
[--C-:B------:R-:W-:Y:S01]  /*75280*/  IMAD.X R7, R7, 0x1, R0.reuse, P1 ;  /* 0x0000000107077824 */ /* 0x100fe200008e0600 */
[-C--:B------:R-:W-:Y:S01]  /*75290*/  IADD3 R10, P1, R10, R3.reuse, RZ ;  /* 0x000000030a0a7210 */ /* 0x080fe20007f3e0ff */
[--C-:B------:R-:W-:Y:S01]  /*752a0*/  IMAD.X R11, R11, 0x1, R0.reuse, P2 ;  /* 0x000000010b0b7824 */ /* 0x100fe200010e0600 */
[----:B0-----:R-:W4:Y:S01]  /*752b0*/  LDL.LU R22, [R1+0x24fc] ;  /* 0x0024fc0001167983 */ /* 0x001f220000300800 */
[----:B-1----:R-:W4:Y:S01]  /*752c0*/  LDL.LU R21, [R1+0x2520] ;  /* 0x0025200001157983 */ /* 0x002f220000300800 */
[----:B------:R-:W-:Y:S01]  /*752d0*/  IADD3 R13, P2, R13, R3, RZ ;  /* 0x000000030d0d7210 */ /* 0x000fe20007f5e0ff */
[--C-:B------:R-:W-:Y:S01]  /*752e0*/  IMAD.X R12, R12, 0x1, R0.reuse, P3 ;  /* 0x000000010c0c7824 */ /* 0x100fe200018e0600 */
[----:B------:R-:W4:Y:S01]  /*752f0*/  LDL.LU R29, [R1+0x24f4] ;  /* 0x0024f400011d7983 */ /* 0x000f220000300800 */
[----:B------:R-:W-:-:S02]  /*75300*/  IMAD.X R15, R15, 0x1, R0, P4 ;  /* 0x000000010f0f7824 */ /* 0x000fc400020e0600 */
[----:B------:R-:W-:Y:S02]  /*75310*/  STL [R1+0x2560], R7 ;  /* 0x0025600701007387 */ /* 0x000fe40000100800 */
[----:B------:R-:W-:Y:S01]  /*75320*/  STL [R1+0x2534], R10 ;  /* 0x0025340a01007387 */ /* 0x000fe20000100800 */
[-C--:B------:R-:W-:Y:S02]  /*75330*/  IADD3 R28, P4, R28, R3.reuse, RZ ;  /* 0x000000031c1c7210 */ /* 0x080fe40007f9e0ff */
[----:B------:R-:W-:Y:S01]  /*75340*/  IADD3 R16, P3, R16, R3, RZ ;  /* 0x0000000310107210 */ /* 0x000fe20007f7e0ff */
[----:B------:R-:W-:Y:S01]  /*75350*/  STL [R1+0x2558], R11 ;  /* 0x0025580b01007387 */ /* 0x000fe20000100800 */
[----:B------:R-:W-:Y:S02]  /*75360*/  STL [R1+0x252c], R13 ;  /* 0x00252c0d01007387 */ /* 0x000fe40000100800 */
[----:B------:R-:W-:Y:S02]  /*75370*/  STL [R1+0x2550], R12 ;  /* 0x0025500c01007387 */ /* 0x000fe40000100800 */
[----:B------:R0:W-:Y:S01]  /*75380*/  STL [R1+0x251c], R28 ;  /* 0x00251c1c01007387 */ /* 0x0001e20000100800 */
[----:B------:R-:W-:Y:S04]  /*75390*/  STL [R1+0x2524], R16 ;  /* 0x0025241001007387 */ /* 0x000fe80000100800 */
[----:B0-----:R-:W4:Y:S01]  /*753a0*/  LDL.LU R28, [R1+0x2518] ;  /* 0x00251800011c7983 */ /* 0x001f220000300800 */
[----:B------:R-:W-:-:S03]  /*753b0*/  IMAD.X R2, R2, 0x1, R0, P5 ;  /* 0x0000000102027824 */ /* 0x000fc600028e0600 */
[----:B------:R-:W-:Y:S04]  /*753c0*/  STL [R1+0x2548], R15 ;  /* 0x0025480f01007387 */ /* 0x000fe80000100800 */
[----:B------:R0:W-:Y:S04]  /*753d0*/  STL [R1+0x2540], R2 ;  /* 0x0025400201007387 */ /* 0x0001e80000100800 */
[----:B0-----:R-:W4:Y:S01]  /*753e0*/  LDL.LU R2, [R1+0x24ec] ;  /* 0x0024ec0001027983 */ /* 0x001f220000300800 */
[----:B------:R-:W-:-:S05]  /*753f0*/  IADD3 R26, P5, R26, R3, RZ ;  /* 0x000000031a1a7210 */ /* 0x000fca0007fbe0ff */
[----:B------:R0:W-:Y:S04]  /*75400*/  STL [R1+0x2514], R26 ;  /* 0x0025141a01007387 */ /* 0x0001e80000100800 */
[----:B0-----:R-:W4:Y:S01]  /*75410*/  LDL.LU R26, [R1+0x2510] ;  /* 0x00251000011a7983 */ /* 0x001f220000300800 */
[----:B--2---:R-:W-:-:S05]  /*75420*/  IMAD.X R27, R27, 0x1, R0, P6 ;  /* 0x000000011b1b7824 */ /* 0x004fca00030e0600 */
[----:B------:R0:W-:Y:S04]  /*75430*/  STL [R1+0x2538], R27 ;  /* 0x0025381b01007387 */ /* 0x0001e80000100800 */
[----:B0-----:R-:W2:Y:S01]  /*75440*/  LDL.LU R27, [R1+0x24e4] ;  /* 0x0024e400011b7983 */ /* 0x001ea20000300800 */
[----:B------:R-:W2:Y:S02]  /*75450*/  LDL.LU R5, [R1+0x2508] ;  /* 0x0025080001057983 */ /* 0x000ea40000300800 */
[----:B------:R-:W2:Y:S02]  /*75460*/  LDL.LU R4, [R1+0x24dc] ;  /* 0x0024dc0001047983 */ /* 0x000ea40000300800 */
[----:B------:R-:W2:Y:S01]  /*75470*/  LDL.LU R6, [R1+0x2500] ;  /* 0x0025000001067983 */ /* 0x000ea20000300800 */
[----:B---3--:R-:W-:-:S05]  /*75480*/  IADD3 R25, P6, R25, R3, RZ ;  /* 0x0000000319197210 */ /* 0x008fca0007fde0ff */
[----:B------:R0:W-:Y:S01]  /*75490*/  STL [R1+0x250c], R25 ;  /* 0x00250c1901007387 */ /* 0x0001e20000100800 */
[----:B------:R-:W3:Y:S02]  /*754a0*/  LDL.LU R11, [R1+0x24d4] ;  /* 0x0024d400010b7983 */ /* 0x000ee40000300800 */
[----:B------:R-:W3:Y:S02]  /*754b0*/  LDL.LU R13, [R1+0x24f8] ;  /* 0x0024f800010d7983 */ /* 0x000ee40000300800 */
[----:B------:R-:W3:Y:S01]  /*754c0*/  LDL.LU R12, [R1+0x24cc] ;  /* 0x0024cc00010c7983 */ /* 0x000ee20000300800 */
[----:B------:R-:W3:Y:S01]  /*754d0*/  LDL.LU R16, [R1+0x24f0] ;  /* 0x0024f00001107983 */ /* 0x000ee20000300800 */
[----:B------:R-:W3:Y:S02]  /*754e0*/  LDL.LU R15, [R1+0x24c4] ;  /* 0x0024c400010f7983 */ /* 0x000ee40000300800 */
[--C-:B------:R-:W-:Y:S01]  /*754f0*/  IMAD.X R18, R18, 0x1, R0.reuse, P1 ;  /* 0x0000000112127824 */ /* 0x100fe200008e0600 */
[----:B0-----:R-:W3:Y:S01]  /*75500*/  LDL.LU R25, [R1+0x24e8] ;  /* 0x0024e80001197983 */ /* 0x001ee20000300800 */
[----:B------:R-:W-:Y:S01]  /*75510*/  IADD3 R23, P1, R23, R3, RZ ;  /* 0x0000000317177210 */ /* 0x000fe20007f3e0ff */
[----:B----4-:R-:W-:-:S02]  /*75520*/  IMAD.X R17, R17, 0x1, R0, P2 ;  /* 0x0000000111117824 */ /* 0x010fc400010e0600 */
[----:B------:R0:W-:Y:S02]  /*75530*/  STL [R1+0x2530], R18 ;  /* 0x0025301201007387 */ /* 0x0001e40000100800 */
        /* <DEDUP_REMOVED lines=12> */
[----:B----4-:R-:W4:Y:S03]  /*75600*/  LDL.LU R17, [R1+0x24ac] ;  /* 0x0024ac0001117983 */ /* 0x010f260000300800 */
[----:B------:R-:W4:Y:S01]  /*75610*/  LDL.LU R22, [R1+0x24d0] ;  /* 0x0024d00001167983 */ /* 0x000f220000300800 */
[----:B------:R-:W4:Y:S03]  /*75620*/  LDL.LU R21, [R1+0x24a4] ;  /* 0x0024a40001157983 */ /* 0x000f260000300800 */
[----:B0-----:R-:W4:Y:S01]  /*75630*/  LDL.LU R29, [R1+0x24c8] ;  /* 0x0024c800011d7983 */ /* 0x001f220000300800 */
[----:B------:R-:W-:-:S05]  /*75640*/  IMAD.X R28, R28, 0x1, R0, P4 ;  /* 0x000000011c1c7824 */ /* 0x000fca00020e0600 */
[----:B------:R0:W-:Y:S04]  /*75650*/  STL [R1+0x2518], R28 ;  /* 0x0025181c01007387 */ /* 0x0001e80000100800 */
[----:B0-----:R-:W4:Y:S01]  /*75660*/  LDL.LU R28, [R1+0x249c] ;  /* 0x00249c00011c7983 */ /* 0x001f220000300800 */
[----:B------:R-:W-:-:S05]  /*75670*/  IADD3 R2, P4, R2, R3, RZ ;  /* 0x0000000302027210 */ /* 0x000fca0007f9e0ff */
[----:B------:R0:W-:Y:S04]  /*75680*/  STL [R1+0x24ec], R2 ;  /* 0x0024ec0201007387 */ /* 0x0001e80000100800 */
[----:B0-----:R-:W4:Y:S01]  /*75690*/  LDL.LU R2, [R1+0x24c0] ;  /* 0x0024c00001027983 */ /* 0x001f220000300800 */
[----:B------:R-:W-:-:S05]  /*756a0*/  IMAD.X R26, R26, 0x1, R0, P5 ;  /* 0x000000011a1a7824 */ /* 0x000fca00028e0600 */
[----:B------:R0:W-:Y:S04]  /*756b0*/  STL [R1+0x2510], R26 ;  /* 0x0025101a01007387 */ /* 0x0001e80000100800 */
[----:B0-----:R-:W4:Y:S01]  /*756c0*/  LDL.LU R26, [R1+0x2494] ;  /* 0x00249400011a7983 */ /* 0x001f220000300800 */
[-C--:B--2---:R-:W-:Y:S01]  /*756d0*/  IADD3 R27, P5, R27, R3.reuse, RZ ;  /* 0x000000031b1b7210 */ /* 0x084fe20007fbe0ff */
[--C-:B------:R-:W-:Y:S01]  /*756e0*/  IMAD.X R5, R5, 0x1, R0.reuse, P6 ;  /* 0x0000000105057824 */ /* 0x100fe200030e0600 */
[-C--:B------:R-:W-:Y:S01]  /*756f0*/  IADD3 R4, P6, R4, R3.reuse, RZ ;  /* 0x0000000304047210 */ /* 0x080fe20007fde0ff */
[--C-:B------:R-:W-:Y:S02]  /*75700*/  IMAD.X R6, R6, 0x1, R0.reuse, P1 ;  /* 0x0000000106067824 */ /* 0x100fe400008e0600 */
[----:B------:R0:W-:Y:S04]  /*75710*/  STL [R1+0x24e4], R27 ;  /* 0x0024e41b01007387 */ /* 0x0001e80000100800 */
[----:B0-----:R-:W2:Y:S01]  /*75720*/  LDL.LU R27, [R1+0x24b8] ;  /* 0x0024b800011b7983 */ /* 0x001ea20000300800 */
[----:B------:R-:W-:Y:S02]  /*75730*/  STL [R1+0x2508], R5 ;  /* 0x0025080501007387 */ /* 0x000fe40000100800 */
[----:B------:R-:W-:Y:S02]  /*75740*/  STL [R1+0x24dc], R4 ;  /* 0x0024dc0401007387 */ /* 0x000fe40000100800 */
[----:B------:R-:W-:Y:S01]  /*75750*/  STL [R1+0x2500], R6 ;  /* 0x0025000601007387 */ /* 0x000fe20000100800 */
[-C--:B---3--:R-:W-:Y:S01]  /*75760*/  IADD3 R11, P1, R11, R3.reuse, RZ ;  /* 0x000000030b0b7210 */ /* 0x088fe20007f3e0ff */
[--C-:B------:R-:W-:Y:S01]  /*75770*/  IMAD.X R13, R13, 0x1, R0.reuse, P2 ;  /* 0x000000010d0d7824 */ /* 0x100fe200010e0600 */
[-C--:B------:R-:W-:Y:S01]  /*75780*/  IADD3 R12, P2, R12, R3.reuse, RZ ;  /* 0x000000030c0c7210 */ /* 0x080fe20007f5e0ff */
[--C-:B------:R-:W-:Y:S01]  /*75790*/  IMAD.X R16, R16, 0x1, R0.reuse, P3 ;  /* 0x0000000110107824 */ /* 0x100fe200018e0600 */
[-C--:B------:R-:W-:Y:S01]  /*757a0*/  IADD3 R15, P3, R15, R3.reuse, RZ ;  /* 0x000000030f0f7210 */ /* 0x080fe20007f7e0ff */
[----:B------:R0:W-:Y:S01]  /*757b0*/  STL [R1+0x24d4], R11 ;  /* 0x0024d40b01007387 */ /* 0x0001e20000100800 */
[----:B------:R1:W-:Y:S02]  /*757c0*/  STL [R1+0x24f8], R13 ;  /* 0x0024f80d01007387 */ /* 0x0003e40000100800 */
[----:B------:R3:W-:Y:S02]  /*757d0*/  STL [R1+0x24cc], R12 ;  /* 0x0024cc0c01007387 */ /* 0x0007e40000100800 */
[----:B------:R-:W-:Y:S01]  /*757e0*/  IMAD.X R25, R25, 0x1, R0, P4 ;  /* 0x0000000119197824 */ /* 0x000fe200020e0600 */
[----:B0-----:R-:W2:Y:S01]  /*757f0*/  LDL.LU R11, [R1+0x248c] ;  /* 0x00248c00010b7983 */ /* 0x001ea20000300800 */
[----:B------:R0:W-:Y:S02]  /*75800*/  STL [R1+0x24f0], R16 ;  /* 0x0024f01001007387 */ /* 0x0001e40000100800 */
[----:B-1----:R-:W2:Y:S02]  /*75810*/  LDL.LU R13, [R1+0x24b0] ;  /* 0x0024b000010d7983 */ /* 0x002ea40000300800 */
[----:B------:R1:W-:Y:S01]  /*75820*/  STL [R1+0x24c4], R15 ;  /* 0x0024c40f01007387 */ /* 0x0003e20000100800 */
[----:B---3--:R-:W3:Y:S01]  /*75830*/  LDL.LU R12, [R1+0x2484] ;  /* 0x00248400010c7983 */ /* 0x008ee20000300800 */
[----:B------:R1:W-:Y:S01]  /*75840*/  STL [R1+0x24e8], R25 ;  /* 0x0024e81901007387 */ /* 0x0003e20000100800 */
[----:B------:R-:W-:-:S02]  /*75850*/  IADD3 R7, P4, R7, R3, RZ ;  /* 0x0000000307077210 */ /* 0x000fc40007f9e0ff */
[----:B0-----:R-:W3:Y:S01]  /*75860*/  LDL.LU R16, [R1+0x24a8] ;  /* 0x0024a80001107983 */ /* 0x001ee20000300800 */
[--C-:B------:R-:W-:Y:S01]  /*75870*/  IMAD.X R10, R10, 0x1, R0.reuse, P5 ;  /* 0x000000010a0a7824 */ /* 0x100fe200028e0600 */
[-C--:B------:R-:W-:Y:S01]  /*75880*/  IADD3 R18, P5, R18, R3.reuse, RZ ;  /* 0x0000000312127210 */ /* 0x080fe20007fbe0ff */
[----:B-1----:R-:W3:Y:S02]  /*75890*/  LDL.LU R15, [R1+0x247c] ;  /* 0x00247c00010f7983 */ /* 0x002ee40000300800 */
[----:B------:R-:W-:Y:S01]  /*758a0*/  IMAD.X R23, R23, 0x1, R0, P6 ;  /* 0x0000000117177824 */ /* 0x000fe200030e0600 */
[----:B------:R-:W3:Y:S01]  /*758b0*/  LDL.LU R25, [R1+0x24a0] ;  /* 0x0024a00001197983 */ /* 0x000ee20000300800 */
[----:B----4-:R-:W-:-:S03]  /*758c0*/  IADD3 R17, P6, R17, R3, RZ ;  /* 0x0000000311117210 */ /* 0x010fc60007fde0ff */
[----:B------:R-:W-:Y:S01]  /*758d0*/  STL [R1+0x24bc], R7 ;  /* 0x0024bc0701007387 */ /* 0x000fe20000100800 */
[----:B------:R-:W-:Y:S02]  /*758e0*/  STL [R1+0x24e0], R10 ;  /* 0x0024e00a01007387 */ /* 0x000fe40000100800 */
[--C-:B------:R-:W-:Y:S01]  /*758f0*/  IMAD.X R22, R22, 0x1, R0.reuse, P1 ;  /* 0x0000000116167824 */ /* 0x100fe200008e0600 */
[----:B------:R-:W-:Y:S01]  /*75900*/  STL [R1+0x24b4], R18 ;  /* 0x0024b41201007387 */ /* 0x000fe20000100800 */
[----:B------:R-:W-:Y:S01]  /*75910*/  IMAD.X R29, R29, 0x1, R0, P2 ;  /* 0x000000011d1d7824 */ /* 0x000fe200010e0600 */
[-C--:B------:R-:W-:Y:S02]  /*75920*/  IADD3 R21, P1, R21, R3.reuse, RZ ;  /* 0x0000000315157210 */ /* 0x080fe40007f3e0ff */
[----:B------:R-:W-:Y:S01]  /*75930*/  STL [R1+0x24d8], R23 ;  /* 0x0024d81701007387 */ /* 0x000fe20000100800 */
[----:B------:R-:W-:Y:S02]  /*75940*/  STL [R1+0x24ac], R17 ;  /* 0x0024ac1101007387 */ /* 0x000fe40000100800 */
[----:B------:R0:W-:Y:S02]  /*75950*/  STL [R1+0x24c8], R29 ;  /* 0x0024c81d01007387 */ /* 0x0001e40000100800 */
[----:B------:R-:W-:Y:S01]  /*75960*/  STL [R1+0x24d0], R22 ;  /* 0x0024d01601007387 */ /* 0x000fe20000100800 */
[----:B0-----:R-:W4:Y:S01]  /*75970*/  LDL.LU R29, [R1+0x2474] ;  /* 0x00247400011d7983 */ /* 0x001f220000300800 */
[----:B------:R-:W-:Y:S01]  /*75980*/  STL [R1+0x24a4], R21 ;  /* 0x0024a41501007387 */ /* 0x000fe20000100800 */
[----:B------:R-:W-:-:S05]  /*75990*/  IADD3 R28, P2, R28, R3, RZ ;  /* 0x000000031c1c7210 */ /* 0x000fca0007f5e0ff */
[----:B------:R0:W-:Y:S04]  /*759a0*/  STL [R1+0x249c], R28 ;  /* 0x00249c1c01007387 */ /* 0x0001e80000100800 */
[----:B0-----:R-:W4:Y:S01]  /*759b0*/  LDL.LU R28, [R1+0x2498] ;  /* 0x00249800011c7983 */ /* 0x001f220000300800 */
[----:B------:R-:W-:-:S05]  /*759c0*/  IMAD.X R2, R2, 0x1, R0, P3 ;  /* 0x0000000102027824 */ /* 0x000fca00018e0600 */
[----:B------:R0:W-:Y:S04]  /*759d0*/  STL [R1+0x24c0], R2 ;  /* 0x0024c00201007387 */ /* 0x0001e80000100800 */
[----:B0-----:R-:W4:Y:S01]  /*759e0*/  LDL.LU R2, [R1+0x246c] ;  /* 0x00246c0001027983 */ /* 0x001f220000300800 */
[----:B------:R-:W4:Y:S01]  /*759f0*/  LDL.LU R23, [R1+0x2490] ;  /* 0x0024900001177983 */ /* 0x000f220000300800 */
[----:B------:R-:W-:Y:S01]  /*75a00*/  IADD3 R26, P3, R26, R3, RZ ;  /* 0x000000031a1a7210 */ /* 0x000fe20007f7e0ff */
[----:B------:R-:W4:Y:S04]  /*75a10*/  LDL.LU R5, [R1+0x2464] ;  /* 0x0024640001057983 */ /* 0x000f280000300800 */
[----:B------:R0:W-:Y:S01]  /*75a20*/  STL [R1+0x2494], R26 ;  /* 0x0024941a01007387 */ /* 0x0001e20000100800 */
[----:B------:R-:W4:Y:S02]  /*75a30*/  LDL.LU R4, [R1+0x2488] ;  /* 0x0024880001047983 */ /* 0x000f240000300800 */
[----:B------:R-:W4:Y:S02]  /*75a40*/  LDL.LU R6, [R1+0x245c] ;  /* 0x00245c0001067983 */ /* 0x000f240000300800 */
[----:B--2---:R-:W-:-:S05]  /*75a50*/  IMAD.X R27, R27, 0x1, R0, P4 ;  /* 0x000000011b1b7824 */ /* 0x004fca00020e0600 */
[----:B------:R1:W-:Y:S01]  /*75a60*/  STL [R1+0x24b8], R27 ;  /* 0x0024b81b01007387 */ /* 0x0003e20000100800 */
[----:B------:R-:W2:Y:S02]  /*75a70*/  LDL.LU R18, [R1+0x2480] ;  /* 0x0024800001127983 */ /* 0x000ea40000300800 */
[----:B------:R-:W2:Y:S02]  /*75a80*/  LDL.LU R17, [R1+0x2454] ;  /* 0x0024540001117983 */ /* 0x000ea40000300800 */
[----:B------:R-:W2:Y:S01]  /*75a90*/  LDL.LU R22, [R1+0x2478] ;  /* 0x0024780001167983 */ /* 0x000ea20000300800 */
[----:B------:R-:W2:Y:S01]  /*75aa0*/  LDL.LU R21, [R1+0x244c] ;  /* 0x00244c0001157983 */ /* 0x000ea20000300800 */
[----:B0-----:R-:W2:Y:S03]  /*75ab0*/  LDL.LU R26, [R1+0x2470] ;  /* 0x00247000011a7983 */ /* 0x001ea60000300800 */
[----:B-1----:R-:W2:Y:S01]  /*75ac0*/  LDL.LU R27, [R1+0x2444] ;  /* 0x00244400011b7983 */ /* 0x002ea20000300800 */
[-C--:B------:R-:W-:Y:S01]  /*75ad0*/  IADD3 R11, P4, R11, R3.reuse, RZ ;  /* 0x000000030b0b7210 */ /* 0x080fe20007f9e0ff */
[----:B------:R-:W-:Y:S01]  /*75ae0*/  IMAD.X R13, R13, 0x1, R0, P5 ;  /* 0x000000010d0d7824 */ /* 0x000fe200028e0600 */
[----:B---3--:R-:W-:-:S03]  /*75af0*/  IADD3 R12, P5, R12, R3, RZ ;  /* 0x000000030c0c7210 */ /* 0x008fc60007fbe0ff */
[----:B------:R0:W-:Y:S01]  /*75b00*/  STL [R1+0x248c], R11 ;  /* 0x00248c0b01007387 */ /* 0x0001e20000100800 */
[----:B------:R1:W-:Y:S02]  /*75b10*/  STL [R1+0x24b0], R13 ;  /* 0x0024b00d01007387 */ /* 0x0003e40000100800 */
[--C-:B------:R-:W-:Y:S01]  /*75b20*/  IMAD.X R16, R16, 0x1, R0.reuse, P6 ;  /* 0x0000000110107824 */ /* 0x100fe200030e0600 */
[----:B------:R3:W-:Y:S01]  /*75b30*/  STL [R1+0x2484], R12 ;  /* 0x0024840c01007387 */ /* 0x0007e20000100800 */
[----:B------:R-:W2:Y:S01]  /*75b40*/  LDL.LU R7, [R1+0x2468] ;  /* 0x0024680001077983 */ /* 0x000ea20000300800 */
[-C--:B------:R-:W-:Y:S01]  /*75b50*/  IADD3 R15, P6, R15, R3.reuse, RZ ;  /* 0x000000030f0f7210 */ /* 0x080fe20007fde0ff */
[----:B------:R-:W-:Y:S01]  /*75b60*/  IMAD.X R25, R25, 0x1, R0, P1 ;  /* 0x0000000119197824 */ /* 0x000fe200008e0600 */
[----:B------:R3:W-:Y:S01]  /*75b70*/  STL [R1+0x24a8], R16 ;  /* 0x0024a81001007387 */ /* 0x0007e20000100800 */
[----:B------:R-:W2:Y:S02]  /*75b80*/  LDL.LU R10, [R1+0x243c] ;  /* 0x00243c00010a7983 */ /* 0x000ea40000300800 */
[----:B------:R3:W-:Y:S02]  /*75b90*/  STL [R1+0x247c], R15 ;  /* 0x00247c0f01007387 */ /* 0x0007e40000100800 */
[----:B0-----:R-:W2:Y:S01]  /*75ba0*/  LDL.LU R11, [R1+0x2460] ;  /* 0x00246000010b7983 */ /* 0x001ea20000300800 */
[----:B------:R0:W-:Y:S01]  /*75bb0*/  STL [R1+0x24a0], R25 ;  /* 0x0024a01901007387 */ /* 0x0001e20000100800 */
[----:B-1----:R-:W2:Y:S02]  /*75bc0*/  LDL.LU R13, [R1+0x2434] ;  /* 0x00243400010d7983 */ /* 0x002ea40000300800 */
[----:B---3--:R-:W3:Y:S01]  /*75bd0*/  LDL.LU R12, [R1+0x2458] ;  /* 0x00245800010c7983 */ /* 0x008ee20000300800 */
[----:B------:R-:W3:Y:S01]  /*75be0*/  LDL.LU R16, [R1+0x242c] ;  /* 0x00242c0001107983 */ /* 0x000ee20000300800 */
[----:B------:R-:W3:Y:S03]  /*75bf0*/  LDL.LU R15, [R1+0x2450] ;  /* 0x00245000010f7983 */ /* 0x000ee60000300800 */
[----:B0-----:R-:W3:Y:S01]  /*75c00*/  LDL.LU R25, [R1+0x2424] ;  /* 0x0024240001197983 */ /* 0x001ee20000300800 */
[----:B----4-:R-:W-:-:S05]  /*75c10*/  IADD3 R29, P1, R29, R3, RZ ;  /* 0x000000031d1d7210 */ /* 0x010fca0007f3e0ff */
[----:B------:R0:W-:Y:S04]  /*75c20*/  STL [R1+0x2474], R29 ;  /* 0x0024741d01007387 */ /* 0x0001e80000100800 */
[----:B0-----:R-:W3:Y:S01]  /*75c30*/  LDL.LU R29, [R1+0x2448] ;  /* 0x00244800011d7983 */ /* 0x001ee20000300800 */
[----:B------:R-:W-:-:S05]  /*75c40*/  IMAD.X R28, R28, 0x1, R0, P2 ;  /* 0x000000011c1c7824 */ /* 0x000fca00010e0600 */
[----:B------:R0:W-:Y:S04]  /*75c50*/  STL [R1+0x2498], R28 ;  /* 0x0024981c01007387 */ /* 0x0001e80000100800 */
[----:B0-----:R-:W3:Y:S01]  /*75c60*/  LDL.LU R28, [R1+0x241c] ;  /* 0x00241c00011c7983 */ /* 0x001ee20000300800 */
[----:B------:R-:W-:-:S05]  /*75c70*/  IADD3 R2, P2, R2, R3, RZ ;  /* 0x0000000302027210 */ /* 0x000fca0007f5e0ff */
[----:B------:R0:W-:Y:S04]  /*75c80*/  STL [R1+0x246c], R2 ;  /* 0x00246c0201007387 */ /* 0x0001e80000100800 */
[----:B0-----:R-:W3:Y:S01]  /*75c90*/  LDL.LU R2, [R1+0x2440] ;  /* 0x0024400001027983 */ /* 0x001ee20000300800 */
[--C-:B------:R-:W-:Y:S01]  /*75ca0*/  IMAD.X R23, R23, 0x1, R0.reuse, P3 ;  /* 0x0000000117177824 */ /* 0x100fe200018e0600 */
[-C--:B------:R-:W-:Y:S01]  /*75cb0*/  IADD3 R5, P3, R5, R3.reuse, RZ ;  /* 0x0000000305057210 */ /* 0x080fe20007f7e0ff */
[--C-:B------:R-:W-:Y:S01]  /*75cc0*/  IMAD.X R4, R4, 0x1, R0.reuse, P4 ;  /* 0x0000000104047824 */ /* 0x100fe200020e0600 */
[-C--:B------:R-:W-:Y:S02]  /*75cd0*/  IADD3 R6, P4, R6, R3.reuse, RZ ;  /* 0x0000000306067210 */ /* 0x080fe40007f9e0ff */
[----:B------:R0:W-:Y:S04]  /*75ce0*/  STL [R1+0x2490], R23 ;  /* 0x0024901701007387 */ /* 0x0001e80000100800 */
[----:B0-----:R-:W3:Y:S01]  /*75cf0*/  LDL.LU R23, [R1+0x2414] ;  /* 0x0024140001177983 */ /* 0x001ee20000300800 */
[----:B------:R-:W-:Y:S02]  /*75d00*/  STL [R1+0x2464], R5 ;  /* 0x0024640501007387 */ /* 0x000fe40000100800 */
[----:B------:R-:W-:Y:S02]  /*75d10*/  STL [R1+0x2488], R4 ;  /* 0x0024880401007387 */ /* 0x000fe40000100800 */
[----:B------:R-:W-:Y:S02]  /*75d20*/  STL [R1+0x245c], R6 ;  /* 0x00245c0601007387 */ /* 0x000fe40000100800 */
[--C-:B--2---:R-:W-:Y:S01]  /*75d30*/  IMAD.X R18, R18, 0x1, R0.reuse, P5 ;  /* 0x0000000112127824 */ /* 0x104fe200028e0600 */
        /* <DEDUP_REMOVED lines=12> */
[----:B--2---:R-:W2:Y:S01]  /*75e00*/  LDL.LU R22, [R1+0x2430] ;  /* 0x0024300001167983 */ /* 0x004ea20000300800 */
[----:B------:R1:W-:Y:S03]  /*75e10*/  STL [R1+0x2444], R27 ;  /* 0x0024441b01007387 */ /* 0x0003e60000100800 */
[----:B0-----:R-:W2:Y:S01]  /*75e20*/  LDL.LU R21, [R1+0x2404] ;  /* 0x0024040001157983 */ /* 0x001ea20000300800 */
[----:B-1----:R-:W2:Y:S03]  /*75e30*/  LDL.LU R26, [R1+0x2428] ;  /* 0x00242800011a7983 */ /* 0x002ea60000300800 */
[----:B------:R-:W2:Y:S01]  /*75e40*/  LDL.LU R27, [R1+0x23fc] ;  /* 0x0023fc00011b7983 */ /* 0x000ea20000300800 */
[--C-:B------:R-:W-:Y:S01]  /*75e50*/  IMAD.X R7, R7, 0x1, R0.reuse, P2 ;  /* 0x0000000107077824 */ /* 0x100fe200010e0600 */
[-C--:B------:R-:W-:Y:S01]  /*75e60*/  IADD3 R10, P2, R10, R3.reuse, RZ ;  /* 0x000000030a0a7210 */ /* 0x080fe20007f5e0ff */
[--C-:B------:R-:W-:Y:S01]  /*75e70*/  IMAD.X R11, R11, 0x1, R0.reuse, P3 ;  /* 0x000000010b0b7824 */ /* 0x100fe200018e0600 */
[-C--:B------:R-:W-:Y:S01]  /*75e80*/  IADD3 R13, P3, R13, R3.reuse, RZ ;  /* 0x000000030d0d7210 */ /* 0x080fe20007f7e0ff */
[--C-:B---3--:R-:W-:Y:S01]  /*75e90*/  IMAD.X R12, R12, 0x1, R0.reuse, P4 ;  /* 0x000000010c0c7824 */ /* 0x108fe200020e0600 */
        /* <DEDUP_REMOVED lines=10> */
[----:B0-----:R-:W3:Y:S01]  /*75f40*/  LDL.LU R25, [R1+0x2420] ;  /* 0x0024200001197983 */ /* 0x001ee20000300800 */
[----:B------:R-:W-:Y:S02]  /*75f50*/  STL [R1+0x2450], R15 ;  /* 0x0024500f01007387 */ /* 0x000fe40000100800 */
[----:B------:R-:W-:-:S05]  /*75f60*/  IMAD.X R29, R29, 0x1, R0, P6 ;  /* 0x000000011d1d7824 */ /* 0x000fca00030e0600 */
[----:B------:R0:W-:Y:S04]  /*75f70*/  STL [R1+0x2448], R29 ;  /* 0x0024481d01007387 */ /* 0x0001e80000100800 */
[----:B0-----:R-:W3:Y:S01]  /*75f80*/  LDL.LU R29, [R1+0x23f4] ;  /* 0x0023f400011d7983 */ /* 0x001ee20000300800 */
[----:B------:R-:W-:-:S05]  /*75f90*/  IADD3 R28, P6, R28, R3, RZ ;  /* 0x000000031c1c7210 */ /* 0x000fca0007fde0ff */
[----:B------:R0:W-:Y:S04]  /*75fa0*/  STL [R1+0x241c], R28 ;  /* 0x00241c1c01007387 */ /* 0x0001e80000100800 */
[----:B0-----:R-:W3:Y:S01]  /*75fb0*/  LDL.LU R28, [R1+0x2418] ;  /* 0x00241800011c7983 */ /* 0x001ee20000300800 */
[----:B------:R-:W-:-:S05]  /*75fc0*/  IMAD.X R2, R2, 0x1, R0, P1 ;  /* 0x0000000102027824 */ /* 0x000fca00008e0600 */
[----:B------:R0:W-:Y:S04]  /*75fd0*/  STL [R1+0x2440], R2 ;  /* 0x0024400201007387 */ /* 0x0001e80000100800 */
[----:B0-----:R-:W3:Y:S01]  /*75fe0*/  LDL.LU R2, [R1+0x23ec] ;  /* 0x0023ec0001027983 */ /* 0x001ee20000300800 */
[-C--:B------:R-:W-:Y:S01]  /*75ff0*/  IADD3 R23, P1, R23, R3.reuse, RZ ;  /* 0x0000000317177210 */ /* 0x080fe20007f3e0ff */
[----:B------:R-:W3:Y:S02]  /*76000*/  LDL.LU R5, [R1+0x2410] ;  /* 0x0024100001057983 */ /* 0x000ee40000300800 */
[----:B------:R-:W3:Y:S01]  /*76010*/  LDL.LU R4, [R1+0x23e4] ;  /* 0x0023e40001047983 */ /* 0x000ee20000300800 */
[----:B------:R-:W3:Y:S01]  /*76020*/  LDL.LU R6, [R1+0x2408] ;  /* 0x0024080001067983 */ /* 0x000ee20000300800 */
[----:B------:R0:W-:Y:S02]  /*76030*/  STL [R1+0x2414], R23 ;  /* 0x0024141701007387 */ /* 0x0001e40000100800 */
[----:B------:R-:W3:Y:S02]  /*76040*/  LDL.LU R10, [R1+0x23dc] ;  /* 0x0023dc00010a7983 */ /* 0x000ee40000300800 */
[----:B------:R-:W3:Y:S01]  /*76050*/  LDL.LU R11, [R1+0x2400] ;  /* 0x00240000010b7983 */ /* 0x000ee20000300800 */
[----:B------:R-:W3:Y:S01]  /*76060*/  LDL.LU R13, [R1+0x23d4] ;  /* 0x0023d400010d7983 */ /* 0x000ee20000300800 */
[----:B------:R-:W3:Y:S02]  /*76070*/  LDL.LU R12, [R1+0x23f8] ;  /* 0x0023f800010c7983 */ /* 0x000ee40000300800 */
[----:B------:R-:W3:Y:S01]  /*76080*/  LDL.LU R16, [R1+0x23cc] ;  /* 0x0023cc0001107983 */ /* 0x000ee20000300800 */
[----:B0-----:R-:W3:Y:S01]  /*76090*/  LDL.LU R23, [R1+0x23f0] ;  /* 0x0023f00001177983 */ /* 0x001ee20000300800 */
[--C-:B----4-:R-:W-:Y:S01]  /*760a0*/  IMAD.X R18, R18, 0x1, R0.reuse, P2 ;  /* 0x0000000112127824 */ /* 0x110fe200010e0600 */
[----:B------:R-:W-:Y:S01]  /*760b0*/  IADD3 R17, P2, R17, R3, RZ ;  /* 0x0000000311117210 */ /* 0x000fe20007f5e0ff */
[----:B--2---:R-:W-:-:S03]  /*760c0*/  IMAD.X R22, R22, 0x1, R0, P3 ;  /* 0x0000000116167824 */ /* 0x004fc600018e0600 */
[----:B------:R0:W-:Y:S01]  /*760d0*/  STL [R1+0x2438], R18 ;  /* 0x0024381201007387 */ /* 0x0001e20000100800 */
        /* <DEDUP_REMOVED lines=12> */
[----:B--2---:R-:W2:Y:S03]  /*761a0*/  LDL.LU R22, [R1+0x23b4] ;  /* 0x0023b40001167983 */ /* 0x004ea60000300800 */
[----:B------:R-:W2:Y:S01]  /*761b0*/  LDL.LU R21, [R1+0x23d8] ;  /* 0x0023d80001157983 */ /* 0x000ea20000300800 */
[----:B------:R-:W2:Y:S03]  /*761c0*/  LDL.LU R26, [R1+0x23ac] ;  /* 0x0023ac00011a7983 */ /* 0x000ea60000300800 */
[----:B0-----:R-:W2:Y:S01]  /*761d0*/  LDL.LU R27, [R1+0x23d0] ;  /* 0x0023d000011b7983 */ /* 0x001ea20000300800 */
[----:B---3--:R-:W-:-:S05]  /*761e0*/  IMAD.X R25, R25, 0x1, R0, P5 ;  /* 0x0000000119197824 */ /* 0x008fca00028e0600 */
        /* <DEDUP_REMOVED lines=26> */
[----:B0-----:R-:W3:Y:S01]  /*76390*/  LDL.LU R10, [R1+0x2394] ;  /* 0x00239400010a7983 */ /* 0x001ee20000300800 */
[----:B------:R0:W-:Y:S02]  /*763a0*/  STL [R1+0x23f8], R12 ;  /* 0x0023f80c01007387 */ /* 0x0001e40000100800 */
[----:B-1----:R-:W3:Y:S02]  /*763b0*/  LDL.LU R11, [R1+0x23b8] ;  /* 0x0023b800010b7983 */ /* 0x002ee40000300800 */
[----:B------:R1:W-:Y:S01]  /*763c0*/  STL [R1+0x23cc], R16 ;  /* 0x0023cc1001007387 */ /* 0x0003e20000100800 */
[----:B------:R-:W3:Y:S01]  /*763d0*/  LDL.LU R13, [R1+0x238c] ;  /* 0x00238c00010d7983 */ /* 0x000ee20000300800 */
[----:B------:R1:W-:Y:S03]  /*763e0*/  STL [R1+0x23f0], R23 ;  /* 0x0023f01701007387 */ /* 0x0003e60000100800 */
[----:B0-----:R-:W3:Y:S01]  /*763f0*/  LDL.LU R12, [R1+0x23b0] ;  /* 0x0023b000010c7983 */ /* 0x001ee20000300800 */
[----:B-1----:R-:W3:Y:S03]  /*76400*/  LDL.LU R16, [R1+0x2384] ;  /* 0x0023840001107983 */ /* 0x002ee60000300800 */
[----:B------:R-:W3:Y:S01]  /*76410*/  LDL.LU R23, [R1+0x23a8] ;  /* 0x0023a80001177983 */ /* 0x000ee20000300800 */
[-C--:B----4-:R-:W-:Y:S01]  /*76420*/  IADD3 R7, P5, R7, R3.reuse, RZ ;  /* 0x0000000307077210 */ /* 0x090fe20007fbe0ff */
        /* <DEDUP_REMOVED lines=9> */
[----:B------:R0:W-:Y:S01]  /*764c0*/  STL [R1+0x23e0], R17 ;  /* 0x0023e01101007387 */ /* 0x0001e20000100800 */
[----:B------:R1:W-:Y:S02]  /*764d0*/  STL [R1+0x23b4], R22 ;  /* 0x0023b41601007387 */ /* 0x0003e40000100800 */
[----:B------:R-:W-:Y:S01]  /*764e0*/  IMAD.X R27, R27, 0x1, R0, P3 ;  /* 0x000000011b1b7824 */ /* 0x000fe200018e0600 */
[----:B0-----:R-:W2:Y:S01]  /*764f0*/  LDL.LU R17, [R1+0x237c] ;  /* 0x00237c0001117983 */ /* 0x001ea20000300800 */
[----:B------:R0:W-:Y:S02]  /*76500*/  STL [R1+0x23d8], R21 ;  /* 0x0023d81501007387 */ /* 0x0001e40000100800 */
[----:B------:R-:W-:Y:S02]  /*76510*/  STL [R1+0x23ac], R26 ;  /* 0x0023ac1a01007387 */ /* 0x000fe40000100800 */
[----:B-1----:R-:W4:Y:S01]  /*76520*/  LDL.LU R22, [R1+0x23a0] ;  /* 0x0023a00001167983 */ /* 0x002f220000300800 */
[----:B------:R-:W-:Y:S04]  /*76530*/  STL [R1+0x23d0], R27 ;  /* 0x0023d01b01007387 */ /* 0x000fe80000100800 */
[----:B0-----:R-:W4:Y:S01]  /*76540*/  LDL.LU R21, [R1+0x2374] ;  /* 0x0023740001157983 */ /* 0x001f220000300800 */
[----:B---3--:R-:W-:-:S05]  /*76550*/  IADD3 R25, P3, R25, R3, RZ ;  /* 0x0000000319197210 */ /* 0x008fca0007f7e0ff */
[----:B------:R0:W-:Y:S04]  /*76560*/  STL [R1+0x23a4], R25 ;  /* 0x0023a41901007387 */ /* 0x0001e80000100800 */
[----:B0-----:R-:W3:Y:S01]  /*76570*/  LDL.LU R25, [R1+0x2398] ;  /* 0x0023980001197983 */ /* 0x001ee20000300800 */
[----:B------:R-:W-:-:S05]  /*76580*/  IMAD.X R29, R29, 0x1, R0, P4 ;  /* 0x000000011d1d7824 */ /* 0x000fca00020e0600 */
[----:B------:R0:W-:Y:S01]  /*76590*/  STL [R1+0x23c8], R29 ;  /* 0x0023c81d01007387 */ /* 0x0001e20000100800 */
[----:B------:R-:W3:Y:S01]  /*765a0*/  LDL.LU R18, [R1+0x236c] ;  /* 0x00236c0001127983 */ /* 0x000ee20000300800 */
[----:B------:R-:W-:-:S05]  /*765b0*/  IADD3 R28, P4, R28, R3, RZ ;  /* 0x000000031c1c7210 */ /* 0x000fca0007f9e0ff */
[----:B------:R1:W-:Y:S01]  /*765c0*/  STL [R1+0x239c], R28 ;  /* 0x00239c1c01007387 */ /* 0x0003e20000100800 */
[----:B------:R-:W3:Y:S02]  /*765d0*/  LDL.LU R5, [R1+0x2390] ;  /* 0x0023900001057983 */ /* 0x000ee40000300800 */
[----:B------:R-:W3:Y:S02]  /*765e0*/  LDL.LU R4, [R1+0x2364] ;  /* 0x0023640001047983 */ /* 0x000ee40000300800 */
[----:B------:R-:W-:-:S05]  /*765f0*/  IMAD.X R2, R2, 0x1, R0, P5 ;  /* 0x0000000102027824 */ /* 0x000fca00028e0600 */
[----:B------:R1:W-:Y:S01]  /*76600*/  STL [R1+0x23c0], R2 ;  /* 0x0023c00201007387 */ /* 0x0003e20000100800 */
[----:B------:R-:W3:Y:S02]  /*76610*/  LDL.LU R15, [R1+0x2388] ;  /* 0x00238800010f7983 */ /* 0x000ee40000300800 */
[----:B------:R-:W3:Y:S02]  /*76620*/  LDL.LU R26, [R1+0x235c] ;  /* 0x00235c00011a7983 */ /* 0x000ee40000300800 */
[----:B------:R-:W3:Y:S01]  /*76630*/  LDL.LU R27, [R1+0x2380] ;  /* 0x00238000011b7983 */ /* 0x000ee20000300800 */
[----:B0-----:R-:W3:Y:S01]  /*76640*/  LDL.LU R29, [R1+0x2354] ;  /* 0x00235400011d7983 */ /* 0x001ee20000300800 */
[----:B-1----:R-:W3:Y:S03]  /*76650*/  LDL.LU R28, [R1+0x2378] ;  /* 0x00237800011c7983 */ /* 0x002ee60000300800 */
[----:B------:R-:W3:Y:S01]  /*76660*/  LDL.LU R2, [R1+0x234c] ;  /* 0x00234c0001027983 */ /* 0x000ee20000300800 */
        /* <DEDUP_REMOVED lines=8> */
[----:B------:R-:W3:Y:S02]  /*766f0*/  LDL.LU R6, [R1+0x2370] ;  /* 0x0023700001067983 */ /* 0x000ee40000300800 */
[--C-:B------:R-:W-:Y:S02]  /*76700*/  IMAD.X R23, R23, 0x1, R0.reuse, P2 ;  /* 0x0000000117177824 */ /* 0x100fe400010e0600 */
[----:B------:R1:W-:Y:S01]  /*76710*/  STL [R1+0x23b0], R12 ;  /* 0x0023b00c01007387 */ /* 0x0003e20000100800 */
[----:B------:R-:W3:Y:S01]  /*76720*/  LDL.LU R7, [R1+0x2344] ;  /* 0x0023440001077983 */ /* 0x000ee20000300800 */
[----:B------:R1:W-:Y:S02]  /*76730*/  STL [R1+0x2384], R16 ;  /* 0x0023841001007387 */ /* 0x0003e40000100800 */
[----:B0-----:R-:W3:Y:S02]  /*76740*/  LDL.LU R10, [R1+0x2368] ;  /* 0x00236800010a7983 */ /* 0x001ee40000300800 */
[----:B------:R0:W-:Y:S01]  /*76750*/  STL [R1+0x23a8], R23 ;  /* 0x0023a81701007387 */ /* 0x0001e20000100800 */
[----:B-1----:R-:W3:Y:S01]  /*76760*/  LDL.LU R11, [R1+0x233c] ;  /* 0x00233c00010b7983 */ /* 0x002ee20000300800 */
[----:B------:R-:W3:Y:S03]  /*76770*/  LDL.LU R13, [R1+0x2360] ;  /* 0x00236000010d7983 */ /* 0x000ee60000300800 */
[----:B------:R-:W3:Y:S01]  /*76780*/  LDL.LU R12, [R1+0x2334] ;  /* 0x00233400010c7983 */ /* 0x000ee20000300800 */
[----:B------:R-:W3:Y:S03]  /*76790*/  LDL.LU R16, [R1+0x2358] ;  /* 0x0023580001107983 */ /* 0x000ee60000300800 */
[----:B0-----:R-:W3:Y:S01]  /*767a0*/  LDL.LU R23, [R1+0x232c] ;  /* 0x00232c0001177983 */ /* 0x001ee20000300800 */
[----:B--2---:R-:W-:Y:S01]  /*767b0*/  IADD3 R17, P2, R17, R3, RZ ;  /* 0x0000000311117210 */ /* 0x004fe20007f5e0ff */
[----:B----4-:R-:W-:-:S04]  /*767c0*/  IMAD.X R22, R22, 0x1, R0, P3 ;  /* 0x0000000116167824 */ /* 0x010fc800018e0600 */
[----:B------:R0:W-:Y:S01]  /*767d0*/  STL [R1+0x237c], R17 ;  /* 0x00237c1101007387 */ /* 0x0001e20000100800 */
[----:B------:R-:W-:-:S03]  /*767e0*/  IADD3 R21, P3, R21, R3, RZ ;  /* 0x0000000315157210 */ /* 0x000fc60007f7e0ff */
[----:B0-----:R-:W2:Y:S01]  /*767f0*/  LDL.LU R17, [R1+0x2350] ;  /* 0x0023500001117983 */ /* 0x001ea20000300800 */
[----:B------:R0:W-:Y:S03]  /*76800*/  STL [R1+0x23a0], R22 ;  /* 0x0023a01601007387 */ /* 0x0001e60000100800 */
[----:B0-----:R-:W4:Y:S01]  /*76810*/  LDL.LU R22, [R1+0x2324] ;  /* 0x0023240001167983 */ /* 0x001f220000300800 */
[----:B------:R0:W-:Y:S03]  /*76820*/  STL [R1+0x2374], R21 ;  /* 0x0023741501007387 */ /* 0x0001e60000100800 */
[----:B0-----:R-:W4:Y:S01]  /*76830*/  LDL.LU R21, [R1+0x2348] ;  /* 0x0023480001157983 */ /* 0x001f220000300800 */
[----:B---3--:R-:W-:-:S05]  /*76840*/  IMAD.X R25, R25, 0x1, R0, P4 ;  /* 0x0000000119197824 */ /* 0x008fca00020e0600 */
[----:B------:R0:W-:Y:S01]  /*76850*/  STL [R1+0x2398], R25 ;  /* 0x0023981901007387 */ /* 0x0001e20000100800 */
[----:B------:R-:W-:-:S03]  /*76860*/  IADD3 R18, P4, R18, R3, RZ ;  /* 0x0000000312127210 */ /* 0x000fc60007f9e0ff */
[----:B0-----:R-:W3:Y:S02]  /*76870*/  LDL.LU R25, [R1+0x231c] ;  /* 0x00231c0001197983 */ /* 0x001ee40000300800 */
[----:B------:R0:W-:Y:S02]  /*76880*/  STL [R1+0x236c], R18 ;  /* 0x00236c1201007387 */ /* 0x0001e40000100800 */
[----:B0-----:R-:W3:Y:S01]  /*76890*/  LDL.LU R18, [R1+0x3260] ;  /* 0x0032600001127983 */ /* 0x001ee20000300800 */
[----:B------:R-:W-:Y:S01]  /*768a0*/  IMAD.X R5, R5, 0x1, R0, P5 ;  /* 0x0000000105057824 */ /* 0x000fe200028e0600 */
[----:B------:R-:W-:-:S04]  /*768b0*/  IADD3 R4, P5, R4, R3, RZ ;  /* 0x0000000304047210 */ /* 0x000fc80007fbe0ff */
[----:B------:R-:W-:Y:S01]  /*768c0*/  STL [R1+0x2390], R5 ;  /* 0x0023900501007387 */ /* 0x000fe20000100800 */
[----:B------:R-:W-:Y:S02]  /*768d0*/  STL [R1+0x2364], R4 ;  /* 0x0023640401007387 */ /* 0x000fe40000100800 */
[--C-:B------:R-:W-:Y:S01]  /*768e0*/  IMAD.X R15, R15, 0x1, R0.reuse, P6 ;  /* 0x000000010f0f7824 */ /* 0x100fe200030e0600 */
        /* <DEDUP_REMOVED lines=17> */
[--C-:B------:R-:W-:Y:S01]  /*76a00*/  IMAD.X R6, R6, 0x1, R0.reuse, P3 ;  /* 0x0000000106067824 */ /* 0x100fe200018e0600 */
        /* <DEDUP_REMOVED lines=16> */
[----:B--2---:R-:W-:-:S05]  /*76b10*/  IMAD.X R17, R17, 0x1, R0, P1 ;  /* 0x0000000111117824 */ /* 0x004fca00008e0600 */
[----:B------:R0:W-:Y:S01]  /*76b20*/  STL [R1+0x2350], R17 ;  /* 0x0023501101007387 */ /* 0x0001e20000100800 */
[----:B----4-:R-:W-:-:S03]  /*76b30*/  IADD3 R22, P1, R22, R3, RZ ;  /* 0x0000000316167210 */ /* 0x010fc60007f3e0ff */
[----:B0-----:R-:W2:Y:S02]  /*76b40*/  LDL.LU R17, [R1+0x22f4] ;  /* 0x0022f40001117983 */ /* 0x001ea40000300800 */
[----:B------:R0:W-:Y:S02]  /*76b50*/  STL [R1+0x2324], R22 ;  /* 0x0023241601007387 */ /* 0x0001e40000100800 */
[----:B------:R-:W-:Y:S01]  /*76b60*/  IMAD.X R21, R21, 0x1, R0, P2 ;  /* 0x0000000115157824 */ /* 0x000fe200010e0600 */
[----:B0-----:R-:W4:Y:S04]  /*76b70*/  LDL.LU R22, [R1+0x22ec] ;  /* 0x0022ec0001167983 */ /* 0x001f280000300800 */
[----:B------:R0:W-:Y:S02]  /*76b80*/  STL [R1+0x2348], R21 ;  /* 0x0023481501007387 */ /* 0x0001e40000100800 */
[----:B0-----:R-:W2:Y:S01]  /*76b90*/  LDL.LU R21, [R1+0x22e4] ;  /* 0x0022e40001157983 */ /* 0x001ea20000300800 */
[----:B---3--:R-:W-:-:S05]  /*76ba0*/  IADD3 R25, P2, R25, R3, RZ ;  /* 0x0000000319197210 */ /* 0x008fca0007f5e0ff */
[----:B------:R0:W-:Y:S04]  /*76bb0*/  STL [R1+0x231c], R25 ;  /* 0x00231c1901007387 */ /* 0x0001e80000100800 */
[----:B0-----:R-:W3:Y:S01]  /*76bc0*/  LDL.LU R25, [R1+0x22dc] ;  /* 0x0022dc0001197983 */ /* 0x001ee20000300800 */
        /* <DEDUP_REMOVED lines=8> */
[--C-:B------:R-:W-:Y:S01]  /*76c50*/  IMAD.X R15, R15, 0x1, R0.reuse, P3 ;  /* 0x000000010f0f7824 */ /* 0x100fe200018e0600 */
[----:B------:R-:W-:Y:S01]  /*76c60*/  IADD3 R26, P3, R26, R3, RZ ;  /* 0x000000031a1a7210 */ /* 0x000fe20007f7e0ff */
[----:B------:R-:W-:-:S03]  /*76c70*/  IMAD.X R27, R27, 0x1, R0, P4 ;  /* 0x000000011b1b7824 */ /* 0x000fc600020e0600 */
[----:B------:R0:W-:Y:S01]  /*76c80*/  STL [R1+0x2340], R15 ;  /* 0x0023400f01007387 */ /* 0x0001e20000100800 */
[----:B------:R1:W-:Y:S03]  /*76c90*/  STL [R1+0x2314], R26 ;  /* 0x0023141a01007387 */ /* 0x0003e60000100800 */
[----:B------:R0:W-:Y:S01]  /*76ca0*/  STL [R1+0x2338], R27 ;  /* 0x0023381b01007387 */ /* 0x0001e20000100800 */
[-C--:B------:R-:W-:Y:S01]  /*76cb0*/  IADD3 R29, P4, R29, R3.reuse, RZ ;  /* 0x000000031d1d7210 */ /* 0x080fe20007f9e0ff */
[--C-:B------:R-:W-:Y:S01]  /*76cc0*/  IMAD.X R28, R28, 0x1, R0.reuse, P5 ;  /* 0x000000011c1c7824 */ /* 0x100fe200028e0600 */
[----:B------:R-:W-:Y:S02]  /*76cd0*/  IADD3 R2, P5, R2, R3, RZ ;  /* 0x0000000302027210 */ /* 0x000fe40007fbe0ff */
[----:B------:R-:W2:Y:S01]  /*76ce0*/  LDL.LU R3, [R1+0x2328] ;  /* 0x0023280001037983 */ /* 0x000ea20000300800 */
[----:B------:R1:W-:Y:S02]  /*76cf0*/  STL [R1+0x230c], R29 ;  /* 0x00230c1d01007387 */ /* 0x0003e40000100800 */
[----:B------:R-:W3:Y:S02]  /*76d00*/  LDL.LU R16, [R1+0x22e0] ;  /* 0x0022e00001107983 */ /* 0x000ee40000300800 */
[----:B------:R1:W-:Y:S01]  /*76d10*/  STL [R1+0x2330], R28 ;  /* 0x0023301c01007387 */ /* 0x0003e20000100800 */
[----:B0-----:R-:W3:Y:S01]  /*76d20*/  LDL.LU R15, [R1+0x22b4] ;  /* 0x0022b400010f7983 */ /* 0x001ee20000300800 */
[----:B------:R0:W-:Y:S02]  /*76d30*/  STL [R1+0x2304], R2 ;  /* 0x0023040201007387 */ /* 0x0001e40000100800 */
[----:B-1----:R-:W3:Y:S02]  /*76d40*/  LDL.LU R26, [R1+0x22d8] ;  /* 0x0022d800011a7983 */ /* 0x002ee40000300800 */
[----:B------:R-:W3:Y:S01]  /*76d50*/  LDL.LU R27, [R1+0x22ac] ;  /* 0x0022ac00011b7983 */ /* 0x000ee20000300800 */
[----:B------:R-:W3:Y:S01]  /*76d60*/  LDL.LU R29, [R1+0x22d0] ;  /* 0x0022d000011d7983 */ /* 0x000ee20000300800 */
[----:B------:R-:W3:Y:S03]  /*76d70*/  LDL.LU R28, [R1+0x22a4] ;  /* 0x0022a400011c7983 */ /* 0x000ee60000300800 */
[----:B0-----:R-:W3:Y:S01]  /*76d80*/  LDL.LU R2, [R1+0x22c8] ;  /* 0x0022c80001027983 */ /* 0x001ee20000300800 */
[----:B--2---:R-:W-:-:S05]  /*76d90*/  IMAD.X R3, R3, 0x1, R0, P6 ;  /* 0x0000000103037824 */ /* 0x004fca00030e0600 */
[----:B------:R0:W-:Y:S02]  /*76da0*/  STL [R1+0x2328], R3 ;  /* 0x0023280301007387 */ /* 0x0001e40000100800 */
[----:B0-----:R-:W-:-:S04]  /*76db0*/  IMAD.MOV.U32 R3, RZ, RZ, c[0x0][0x188] ;  /* 0x00006200ff037624 */ /* 0x001fc800078e00ff */
[----:B------:R-:W-:-:S04]  /*76dc0*/  IMAD.SHL.U32 R3, R3, 0x40, RZ ;  /* 0x0000004003037824 */ /* 0x000fc800078e00ff */
[----:B------:R-:W-:-:S05]  /*76dd0*/  IMAD.SHL.U32 R3, R3, 0x2, RZ ;  /* 0x0000000203037824 */ /* 0x000fca00078e00ff */
[----:B------:R-:W-:-:S05]  /*76de0*/  IADD3 R23, P6, R23, R3, RZ ;  /* 0x0000000317177210 */ /* 0x000fca0007fde0ff */
[----:B------:R0:W-:Y:S04]  /*76df0*/  STL [R1+0x22fc], R23 ;  /* 0x0022fc1701007387 */ /* 0x0001e80000100800 */
[----:B0-----:R-:W2:Y:S01]  /*76e00*/  LDL.LU R23, [R1+0x325c] ;  /* 0x00325c0001177983 */ /* 0x001ea20000300800 */
[----:B------:R-:W2:Y:S02]  /*76e10*/  LDL.LU R3, [R1+0x2320] ;  /* 0x0023200001037983 */ /* 0x000ea40000300800 */
        /* <DEDUP_REMOVED lines=14> */
[----:B----4-:R-:W-:-:S05]  /*76f00*/  IADD3 R22, P2, R22, R3, RZ ;  /* 0x0000000316167210 */ /* 0x010fca0007f5e0ff */
[----:B------:R0:W-:Y:S04]  /*76f10*/  STL [R1+0x22ec], R22 ;  /* 0x0022ec1601007387 */ /* 0x0001e80000100800 */
[----:B0-----:R-:W2:Y:S01]  /*76f20*/  LDL.LU R22, [R1+0x3254] ;  /* 0x0032540001167983 */ /* 0x001ea20000300800 */
[----:B------:R-:W4:Y:S02]  /*76f30*/  LDL.LU R3, [R1+0x2310] ;  /* 0x0023100001037983 */ /* 0x000f240000300800 */
[----:B----4-:R-:W-:-:S05]  /*76f40*/  IMAD.X R3, R3, 0x1, R0, P3 ;  /* 0x0000000103037824 */ /* 0x010fca00018e0600 */
[----:B------:R0:W-:Y:S02]  /*76f50*/  STL [R1+0x2310], R3 ;  /* 0x0023100301007387 */ /* 0x0001e40000100800 */
[----:B0-----:R-:W-:-:S04]  /*76f60*/  IMAD.MOV.U32 R3, RZ, RZ, c[0x0][0x188] ;  /* 0x00006200ff037624 */ /* 0x001fc800078e00ff */
[----:B------:R-:W-:-:S04]  /*76f70*/  IMAD.SHL.U32 R3, R3, 0x40, RZ ;  /* 0x0000004003037824 */ /* 0x000fc800078e00ff */
[----:B------:R-:W-:-:S05]  /*76f80*/  IMAD.SHL.U32 R3, R3, 0x2, RZ ;  /* 0x0000000203037824 */ /* 0x000fca00078e00ff */
[----:B------:R-:W-:-:S05]  /*76f90*/  IADD3 R21, P3, R21, R3, RZ ;  /* 0x0000000315157210 */ /* 0x000fca0007f7e0ff */
[----:B------:R0:W-:Y:S04]  /*76fa0*/  STL [R1+0x22e4], R21 ;  /* 0x0022e41501007387 */ /* 0x0001e80000100800 */
[----:B0-----:R-:W4:Y:S01]  /*76fb0*/  LDL.LU R21, [R1+0x3250] ;  /* 0x0032500001157983 */ /* 0x001f220000300800 */
[----:B------:R-:W2:Y:S02]  /*76fc0*/  LDL.LU R3, [R1+0x2308] ;  /* 0x0023080001037983 */ /* 0x000ea40000300800 */
[----:B--2---:R-:W-:-:S05]  /*76fd0*/  IMAD.X R3, R3, 0x1, R0, P4 ;  /* 0x0000000103037824 */ /* 0x004fca00020e0600 */
[----:B------:R0:W-:Y:S02]  /*76fe0*/  STL [R1+0x2308], R3 ;  /* 0x0023080301007387 */ /* 0x0001e40000100800 */
[----:B0-----:R-:W-:-:S04]  /*76ff0*/  IMAD.MOV.U32 R3, RZ, RZ, c[0x0][0x188] ;  /* 0x00006200ff037624 */ /* 0x001fc800078e00ff */
[----:B------:R-:W-:-:S04]  /*77000*/  IMAD.SHL.U32 R3, R3, 0x40, RZ ;  /* 0x0000004003037824 */ /* 0x000fc800078e00ff */
[----:B------:R-:W-:-:S05]  /*77010*/  IMAD.SHL.U32 R3, R3, 0x2, RZ ;  /* 0x0000000203037824 */ /* 0x000fca00078e00ff */
[----:B---3--:R-:W-:-:S05]  /*77020*/  IADD3 R25, P4, R25, R3, RZ ;  /* 0x0000000319197210 */ /* 0x008fca0007f9e0ff */
[----:B------:R0:W-:Y:S04]  /*77030*/  STL [R1+0x22dc], R25 ;  /* 0x0022dc1901007387 */ /* 0x0001e80000100800 */
[----:B0-----:R-:W2:Y:S01]  /*77040*/  LDL.LU R25, [R1+0x324c] ;  /* 0x00324c0001197983 */ /* 0x001ea20000300800 */
[--C-:B------:R-:W-:Y:S01]  /*77050*/  IMAD.X R5, R5, 0x1, R0.reuse, P5 ;  /* 0x0000000105057824 */ /* 0x100fe200028e0600 */
[-C--:B------:R-:W-:Y:S01]  /*77060*/  IADD3 R4, P5, R4, R3.reuse, RZ ;  /* 0x0000000304047210 */ /* 0x080fe20007fbe0ff */
[--C-:B------:R-:W-:Y:S01]  /*77070*/  IMAD.X R6, R6, 0x1, R0.reuse, P6 ;  /* 0x0000000106067824 */ /* 0x100fe200030e0600 */
[-C--:B------:R-:W-:Y:S01]  /*77080*/  IADD3 R7, P6, R7, R3.reuse, RZ ;  /* 0x0000000307077210 */ /* 0x080fe20007fde0ff */
[--C-:B------:R-:W-:Y:S01]  /*77090*/  IMAD.X R10, R10, 0x1, R0.reuse, P1 ;  /* 0x000000010a0a7824 */ /* 0x100fe200008e0600 */
[----:B------:R0:W-:Y:S01]  /*770a0*/  STL [R1+0x2300], R5 ;  /* 0x0023000501007387 */ /* 0x0001e20000100800 */
[----:B------:R-:W-:Y:S01]  /*770b0*/  IADD3 R11, P1, R11, R3, RZ ;  /* 0x000000030b0b7210 */ /* 0x000fe20007f3e0ff */
[----:B------:R1:W-:Y:S02]  /*770c0*/  STL [R1+0x22d4], R4 ;  /* 0x0022d40401007387 */ /* 0x0003e40000100800 */
[----:B------:R4:W-:Y:S01]  /*770d0*/  STL [R1+0x22f8], R6 ;  /* 0x0022f80601007387 */ /* 0x0009e20000100800 */
[----:B------:R3:W-:Y:S01]  /*770e0*/  STL [R1+0x22cc], R7 ;  /* 0x0022cc0701007387 */ /* 0x0007e20000100800 */
[----:B------:R-:W-:-:S02]  /*770f0*/  IMAD.X R13, R13, 0x1, R0, P2 ;  /* 0x000000010d0d7824 */ /* 0x000fc400010e0600 */
[----:B------:R-:W-:Y:S01]  /*77100*/  STL [R1+0x22f0], R10 ;  /* 0x0022f00a01007387 */ /* 0x000fe20000100800 */
[----:B------:R-:W-:Y:S01]  /*77110*/  IADD3 R12, P2, R12, R3, RZ ;  /* 0x000000030c0c7210 */ /* 0x000fe20007f5e0ff */
[----:B------:R3:W-:Y:S01]  /*77120*/  STL [R1+0x22c4], R11 ;  /* 0x0022c40b01007387 */ /* 0x0007e20000100800 */
[----:B------:R-:W-:Y:S02]  /*77130*/  STL [R1+0x22e8], R13 ;  /* 0x0022e80d01007387 */ /* 0x000fe40000100800 */
[----:B0-----:R-:W-:Y:S02]  /*77140*/  IMAD.MOV.U32 R5, RZ, RZ, R19 ;  /* 0x000000ffff057224 */ /* 0x001fe400078e0013 */
[----:B-1----:R-:W-:Y:S02]  /*77150*/  IMAD.MOV.U32 R4, RZ, RZ, R22 ;  /* 0x000000ffff047224 */ /* 0x002fe400078e0016 */
[----:B----4-:R-:W-:Y:S02]  /*77160*/  IMAD.MOV.U32 R6, RZ, RZ, R21 ;  /* 0x000000ffff067224 */ /* 0x010fe400078e0015 */
[----:B---3--:R-:W-:-:S02]  /*77170*/  IMAD.MOV.U32 R7, RZ, RZ, R18 ;  /* 0x000000ffff077224 */ /* 0x008fc400078e0012 */
[----:B------:R-:W-:Y:S01]  /*77180*/  IMAD.MOV.U32 R11, RZ, RZ, R17 ;  /* 0x000000ffff0b7224 */ /* 0x000fe200078e0011 */
[----:B------:R-:W-:Y:S01]  /*77190*/  STL [R1+0x22bc], R12 ;  /* 0x0022bc0c01007387 */ /* 0x000fe20000100800 */
[--C-:B------:R-:W-:Y:S01]  /*771a0*/  IMAD.X R16, R16, 0x1, R0.reuse, P3 ;  /* 0x0000000110107824 */ /* 0x100fe200018e0600 */
[-C--:B------:R-:W-:Y:S01]  /*771b0*/  IADD3 R15, P3, R15, R3.reuse, RZ ;  /* 0x000000030f0f7210 */ /* 0x080fe20007f7e0ff */
[--C-:B------:R-:W-:Y:S01]  /*771c0*/  IMAD.X R26, R26, 0x1, R0.reuse, P4 ;  /* 0x000000011a1a7824 */ /* 0x100fe200020e0600 */
[-C--:B------:R-:W-:Y:S01]  /*771d0*/  IADD3 R27, P4, R27, R3.reuse, RZ ;  /* 0x000000031b1b7210 */ /* 0x080fe20007f9e0ff */
[--C-:B------:R-:W-:Y:S01]  /*771e0*/  IMAD.X R29, R29, 0x1, R0.reuse, P5 ;  /* 0x000000011d1d7824 */ /* 0x100fe200028e0600 */
[----:B------:R-:W-:Y:S01]  /*771f0*/  IADD3 R28, P5, R28, R3, RZ ;  /* 0x000000031c1c7210 */ /* 0x000fe20007fbe0ff */
[----:B------:R-:W-:Y:S02]  /*77200*/  IMAD.X R2, R2, 0x1, R0, P6 ;  /* 0x0000000102027824 */ /* 0x000fe400030e0600 */
[----:B--2---:R-:W-:-:S05]  /*77210*/  IMAD.MOV.U32 R10, RZ, RZ, R25 ;  /* 0x000000ffff0a7224 */ /* 0x004fca00078e0019 */
[----:B------:R0:W-:Y:S01]  /*77220*/  STL.64 [R1+0x1b40], R10 ;  /* 0x001b400a01007387 */ /* 0x0001e20000100a00 */
[----:B------:R1:W-:Y:S02]  /*77230*/  STL.64 [R1+0x1b38], R6 ;  /* 0x001b380601007387 */ /* 0x0003e40000100a00 */
[----:B------:R2:W-:Y:S02]  /*77240*/  STL.64 [R1+0x1b30], R4 ;  /* 0x001b300401007387 */ /* 0x0005e40000100a00 */
[----:B0-----:R-:W-:Y:S02]  /*77250*/  IMAD.MOV.U32 R10, RZ, RZ, R23 ;  /* 0x000000ffff0a7224 */ /* 0x001fe400078e0017 */
[----:B------:R-:W-:Y:S02]  /*77260*/  IMAD.MOV.U32 R11, RZ, RZ, R20 ;  /* 0x000000ffff0b7224 */ /* 0x000fe400078e0014 */
[----:B-1----:R-:W-:Y:S02]  /*77270*/  IMAD.MOV.U32 R6, RZ, RZ, R24 ;  /* 0x000000ffff067224 */ /* 0x002fe400078e0018 */
[----:B------:R-:W-:-:S02]  /*77280*/  IMAD.MOV.U32 R7, RZ, RZ, R8 ;  /* 0x000000ffff077224 */ /* 0x000fc400078e0008 */
[----:B--2---:R-:W-:Y:S02]  /*77290*/  IMAD.MOV.U32 R4, RZ, RZ, R14 ;  /* 0x000000ffff047224 */ /* 0x004fe400078e000e */
[----:B------:R-:W-:Y:S01]  /*772a0*/  IMAD.MOV.U32 R5, RZ, RZ, R9 ;  /* 0x000000ffff057224 */ /* 0x000fe200078e0009 */
[----:B------:R-:W-:Y:S01]  /*772b0*/  STL.64 [R1+0x1b18], R10 ;  /* 0x001b180a01007387 */ /* 0x000fe20000100a00 */
[----:B------:R-:W-:Y:S03]  /*772c0*/  STL.64 [R1+0x1b10], R6 ;  /* 0x001b100601007387 */ /* 0x000fe60000100a00 */
[----:B------:R-:W-:Y:S01]  /*772d0*/  STL.64 [R1+0x1af8], R4 ;  /* 0x001af80401007387 */ /* 0x000fe20000100a00 */
[----:B------:R-:W-:Y:S02]  /*772e0*/  STL [R1+0x22e0], R16 ;  /* 0x0022e01001007387 */ /* 0x000fe40000100800 */
[----:B------:R-:W-:Y:S02]  /*772f0*/  STL [R1+0x22b4], R15 ;  /* 0x0022b40f01007387 */ /* 0x000fe40000100800 */
[----:B------:R-:W-:Y:S01]  /*77300*/  STL [R1+0x22d8], R26 ;  /* 0x0022d81a01007387 */ /* 0x000fe20000100800 */
[----:B------:R-:W-:Y:S01]  /*77310*/  STL [R1+0x22ac], R27 ;  /* 0x0022ac1b01007387 */ /* 0x000fe20000100800 */
[----:B------:R0:W-:Y:S02]  /*77320*/  STL [R1+0x3248], R0 ;  /* 0x0032480001007387 */ /* 0x0001e40000100800 */
[----:B------:R-:W-:Y:S01]  /*77330*/  STL [R1+0x22d0], R29 ;  /* 0x0022d01d01007387 */ /* 0x000fe20000100800 */
[----:B0-----:R-:W2:Y:S01]  /*77340*/  LDL.LU R0, [R1+0x229c] ;  /* 0x00229c0001007983 */ /* 0x001ea20000300800 */
[----:B------:R-:W-:Y:S02]  /*77350*/  STL [R1+0x22a4], R28 ;  /* 0x0022a41c01007387 */ /* 0x000fe40000100800 */
[----:B------:R-:W3:Y:S02]  /*77360*/  LDL.LU R14, [R1+0x228c] ;  /* 0x00228c00010e7983 */ /* 0x000ee40000300800 */
[----:B------:R-:W-:Y:S01]  /*77370*/  STL [R1+0x22c8], R2 ;  /* 0x0022c80201007387 */ /* 0x000fe20000100800 */
        /* <DEDUP_REMOVED lines=24> */
[----:B--2---:R-:W-:Y:S01]  /*77500*/  IADD3 R0, P6, R0, R3, RZ ;  /* 0x0000000300007210 */ /* 0x004fe20007fde0ff */
[----:B------:R-:W2:Y:S01]  /*77510*/  LDL.LU R27, [R1+0x2258] ;  /* 0x00225800011b7983 */ /* 0x000ea20000300800 */
[----:B------:R-:W2:Y:S02]  /*77520*/  LDL.LU R29, [R1+0x222c] ;  /* 0x00222c00011d7983 */ /* 0x000ea40000300800 */
[----:B------:R-:W2:Y:S02]  /*77530*/  LDL.LU R28, [R1+0x2250] ;  /* 0x00225000011c7983 */ /* 0x000ea40000300800 */
[----:B------:R-:W2:Y:S01]  /*77540*/  LDL.LU R2, [R1+0x2224] ;  /* 0x0022240001027983 */ /* 0x000ea20000300800 */
        /* <DEDUP_REMOVED lines=11> */
[----:B------:R-:W3:Y:S02]  /*77600*/  LDL.LU R3, [R1+0x22b8] ;  /* 0x0022b80001037983 */ /* 0x000ee40000300800 */
[--C-:B----4-:R-:W-:Y:S02]  /*77610*/  IMAD.X R9, R9, 0x1, R0.reuse, P3 ;  /* 0x0000000109097824 */ /* 0x110fe400018e0600 */
[--C-:B------:R-:W-:Y:S02]  /*77620*/  IMAD.X R8, R8, 0x1, R0.reuse, P4 ;  /* 0x0000000108087824 */ /* 0x100fe400020e0600 */
[----:B------:R-:W-:-:S02]  /*77630*/  IMAD.X R20, R20, 0x1, R0, P5 ;  /* 0x0000000114147824 */ /* 0x000fc400028e0600 */
[--C-:B------:R-:W-:Y:S02]  /*77640*/  IMAD.X R19, R19, 0x1, R0.reuse, P6 ;  /* 0x0000000113137824 */ /* 0x100fe400030e0600 */
[--C-:B------:R-:W-:Y:S02]  /*77650*/  IMAD.X R18, R18, 0x1, R0.reuse, P1 ;  /* 0x0000000112127824 */ /* 0x100fe400008e0600 */
[----:B---3--:R-:W-:-:S05]  /*77660*/  IMAD.X R3, R3, 0x1, R0, P2 ;  /* 0x0000000103037824 */ /* 0x008fca00010e0600 */
[----:B------:R0:W-:Y:S02]  /*77670*/  STL [R1+0x22b8], R3 ;  /* 0x0022b80301007387 */ /* 0x0001e40000100800 */
[----:B0-----:R-:W-:-:S04]  /*77680*/  IMAD.MOV.U32 R3, RZ, RZ, c[0x0][0x188] ;  /* 0x00006200ff037624 */ /* 0x001fc800078e00ff */
[----:B------:R-:W-:-:S04]  /*77690*/  IMAD.SHL.U32 R3, R3, 0x40, RZ ;  /* 0x0000004003037824 */ /* 0x000fc800078e00ff */
[----:B------:R-:W-:-:S05]  /*776a0*/  IMAD.SHL.U32 R3, R3, 0x2, RZ ;  /* 0x0000000203037824 */ /* 0x000fca00078e00ff */
[-C--:B--2---:R-:W-:Y:S02]  /*776b0*/  IADD3 R14, P2, R14, R3.reuse, RZ ;  /* 0x000000030e0e7210 */ /* 0x084fe40007f5e0ff */
[-C--:B------:R-:W-:Y:S02]  /*776c0*/  IADD3 R24, P3, R24, R3.reuse, RZ ;  /* 0x0000000318187210 */ /* 0x080fe40007f7e0ff */
[-C--:B------:R-:W-:Y:S02]  /*776d0*/  IADD3 R23, P4, R23, R3.reuse, RZ ;  /* 0x0000000317177210 */ /* 0x080fe40007f9e0ff */
[-C--:B------:R-:W-:Y:S01]  /*776e0*/  IADD3 R22, P5, R22, R3.reuse, RZ ;  /* 0x0000000316167210 */ /* 0x080fe20007fbe0ff */
[----:B------:R0:W-:Y:S01]  /*776f0*/  STL [R1+0x228c], R14 ;  /* 0x00228c0e01007387 */ /* 0x0001e20000100800 */
[----:B------:R-:W-:Y:S02]  /*77700*/  STL [R1+0x22b0], R9 ;  /* 0x0022b00901007387 */ /* 0x000fe40000100800 */
[----:B------:R-:W-:Y:S02]  /*77710*/  STL [R1+0x2284], R24 ;  /* 0x0022841801007387 */ /* 0x000fe40000100800 */
[----:B------:R-:W-:Y:S01]  /*77720*/  STL [R1+0x22a8], R8 ;  /* 0x0022a80801007387 */ /* 0x000fe20000100800 */
[-C--:B------:R-:W-:Y:S01]  /*77730*/  IADD3 R21, P6, R21, R3.reuse, RZ ;  /* 0x0000000315157210 */ /* 0x080fe20007fde0ff */
[----:B------:R-:W-:Y:S01]  /*77740*/  STL [R1+0x227c], R23 ;  /* 0x00227c1701007387 */ /* 0x000fe20000100800 */
[----:B------:R-:W-:Y:S01]  /*77750*/  STL [R1+0x22a0], R20 ;  /* 0x0022a01401007387 */ /* 0x000fe20000100800 */
[-C--:B------:R-:W-:Y:S01]  /*77760*/  IADD3 R25, P1, R25, R3.reuse, RZ ;  /* 0x0000000319197210 */ /* 0x080fe20007f3e0ff */
[----:B------:R-:W-:Y:S02]  /*77770*/  STL [R1+0x2274], R22 ;  /* 0x0022741601007387 */ /* 0x000fe40000100800 */
[--C-:B------:R-:W-:Y:S01]  /*77780*/  IMAD.X R17, R17, 0x1, R0.reuse, P2 ;  /* 0x0000000111117824 */ /* 0x100fe200010e0600 */
        /* <DEDUP_REMOVED lines=25> */
[----:B------:R-:W-:Y:S01]  /*77920*/  STL [R1+0x223c], R16 ;  /* 0x00223c1001007387 */ /* 0x000fe20000100800 */
[-C--:B------:R-:W-:Y:S01]  /*77930*/  IADD3 R29, P2, R29, R3.reuse, RZ ;  /* 0x000000031d1d7210 */ /* 0x080fe20007f5e0ff */
[----:B------:R-:W-:Y:S02]  /*77940*/  STL [R1+0x2260], R15 ;  /* 0x0022600f01007387 */ /* 0x000fe40000100800 */
[--C-:B------:R-:W-:Y:S01]  /*77950*/  IMAD.X R28, R28, 0x1, R0.reuse, P3 ;  /* 0x000000011c1c7824 */ /* 0x100fe200018e0600 */
[----:B------:R-:W-:Y:S01]  /*77960*/  STL [R1+0x2234], R26 ;  /* 0x0022341a01007387 */ /* 0x000fe20000100800 */
[----:B------:R-:W-:Y:S01]  /*77970*/  IADD3 R2, P3, R2, R3, RZ ;  /* 0x0000000302027210 */ /* 0x000fe20007f7e0ff */
[----:B------:R-:W-:Y:S02]  /*77980*/  STL [R1+0x2258], R27 ;  /* 0x0022581b01007387 */ /* 0x000fe40000100800 */
[----:B------:R-:W2:Y:S01]  /*77990*/  LDL.LU R3, [R1+0x2248] ;  /* 0x0022480001037983 */ /* 0x000ea20000300800 */
[----:B------:R-:W-:Y:S01]  /*779a0*/  STL [R1+0x222c], R29 ;  /* 0x00222c1d01007387 */ /* 0x000fe20000100800 */
[----:B0-----:R-:W3:Y:S02]  /*779b0*/  LDL.LU R14, [R1+0x2238] ;  /* 0x00223800010e7983 */ /* 0x001ee40000300800 */
[----:B------:R-:W-:Y:S01]  /*779c0*/  STL [R1+0x2250], R28 ;  /* 0x0022501c01007387 */ /* 0x000fe20000100800 */
[----:B---3--:R0:W-:Y:S01]  /*779d0*/  STL [R1+0x323c], R14 ;  /* 0x00323c0e01007387 */ /* 0x0081e20000100800 */
[----:B------:R-:W-:Y:S03]  /*779e0*/  STL [R1+0x2224], R2 ;  /* 0x0022240201007387 */ /* 0x000fe60000100800 */
[----:B0-----:R-:W3:Y:S01]  /*779f0*/  LDL.LU R14, [R1+0x2214] ;  /* 0x00221400010e7983 */ /* 0x001ee20000300800 */
[----:B--2---:R-:W-:-:S03]  /*77a00*/  IMAD.X R3, R3, 0x1, R0, P4 ;  /* 0x0000000103037824 */ /* 0x004fc600020e0600 */
[----:B---3--:R0:W-:Y:S04]  /*77a10*/  STL [R1+0x3240], R14 ;  /* 0x0032400e01007387 */ /* 0x0081e80000100800 */
        /* <DEDUP_REMOVED lines=27> */
[----:B------:R0:W-:Y:S02]  /*77bd0*/  STL [R1+0x2248], R3 ;  /* 0x0022480301007387 */ /* 0x0001e40000100800 */
[----:B0-----:R-:W-:-:S04]  /*77be0*/  IMAD.MOV.U32 R3, RZ, RZ, c[0x0][0x188] ;  /* 0x00006200ff037624 */ /* 0x001fc800078e00ff */
[----:B------:R-:W-:-:S04]  /*77bf0*/  IMAD.SHL.U32 R3, R3, 0x40, RZ ;  /* 0x0000004003037824 */ /* 0x000fc800078e00ff */
[----:B------:R-:W-:-:S05]  /*77c00*/  IMAD.SHL.U32 R3, R3, 0x2, RZ ;  /* 0x0000000203037824 */ /* 0x000fca00078e00ff */
[----:B--2---:R-:W-:-:S05]  /*77c10*/  IADD3 R14, P4, R14, R3, RZ ;  /* 0x000000030e0e7210 */ /* 0x004fca0007f9e0ff */
        /* <DEDUP_REMOVED lines=11> */
[--C-:B----4-:R-:W-:Y:S01]  /*77cd0*/  IMAD.X R24, R24, 0x1, R0.reuse, P1 ;  /* 0x0000000118187824 */ /* 0x110fe200008e0600 */
[-C--:B---3--:R-:W-:Y:S01]  /*77ce0*/  IADD3 R8, P1, R8, R3.reuse, RZ ;  /* 0x0000000308087210 */ /* 0x088fe20007f3e0ff */
[--C-:B------:R-:W-:Y:S01]  /*77cf0*/  IMAD.X R23, R23, 0x1, R0.reuse, P2 ;  /* 0x0000000117177824 */ /* 0x100fe200010e0600 */
[-C--:B------:R-:W-:Y:S01]  /*77d00*/  IADD3 R20, P2, R20, R3.reuse, RZ ;  /* 0x0000000314147210 */ /* 0x080fe20007f5e0ff */
        /* <DEDUP_REMOVED lines=15> */
[----:B------:R-:W-:Y:S01]  /*77e00*/  IADD3 R27, P5, R27, R3, RZ ;  /* 0x000000031b1b7210 */ /* 0x000fe20007fbe0ff */
[----:B------:R-:W-:-:S02]  /*77e10*/  IMAD.X R2, R2, 0x1, R0, P1 ;  /* 0x0000000102027824 */ /* 0x000fc400008e0600 */
[----:B--2---:R-:W-:Y:S01]  /*77e20*/  IMAD.X R14, R14, 0x1, R0, P6 ;  /* 0x000000010e0e7824 */ /* 0x004fe200030e0600 */
[----:B------:R-:W-:-:S04]  /*77e30*/  IADD3 R9, P6, R9, R3, RZ ;  /* 0x0000000309097210 */ /* 0x000fc80007fde0ff */
[----:B------:R-:W-:Y:S01]  /*77e40*/  STL [R1+0x2238], R14 ;  /* 0x0022380e01007387 */ /* 0x000fe20000100800 */
[----:B------:R-:W-:Y:S02]  /*77e50*/  STL [R1+0x220c], R9 ;  /* 0x00220c0901007387 */ /* 0x000fe40000100800 */
[----:B------:R-:W-:Y:S02]  /*77e60*/  STL [R1+0x2230], R24 ;  /* 0x0022301801007387 */ /* 0x000fe40000100800 */
[----:B------:R-:W-:Y:S01]  /*77e70*/  STL [R1+0x2204], R8 ;  /* 0x0022040801007387 */ /* 0x000fe20000100800 */
[----:B------:R-:W-:Y:S01]  /*77e80*/  STL [R1+0x2228], R23 ;  /* 0x0022281701007387 */ /* 0x000fe20000100800 */
[----:B------:R-:W-:Y:S02]  /*77e90*/  STL [R1+0x21fc], R20 ;  /* 0x0021fc1401007387 */ /* 0x000fe40000100800 */
[----:B------:R-:W-:Y:S02]  /*77ea0*/  STL [R1+0x2220], R22 ;  /* 0x0022201601007387 */ /* 0x000fe40000100800 */
[----:B------:R-:W-:Y:S02]  /*77eb0*/  STL [R1+0x21f4], R19 ;  /* 0x0021f41301007387 */ /* 0x000fe40000100800 */
[--C-:B------:R-:W-:Y:S01]  /*77ec0*/  IMAD.X R5, R5, 0x1, R0.reuse, P6 ;  /* 0x0000000105057824 */ /* 0x100fe200030e0600 */
[----:B------:R-:W-:Y:S01]  /*77ed0*/  STL [R1+0x2218], R21 ;  /* 0x0022181501007387 */ /* 0x000fe20000100800 */
[----:B------:R-:W-:Y:S01]  /*77ee0*/  IADD3 R4, P6, R4, R3, RZ ;  /* 0x0000000304047210 */ /* 0x000fe20007fde0ff */
[----:B------:R-:W-:Y:S02]  /*77ef0*/  STL [R1+0x21ec], R18 ;  /* 0x0021ec1201007387 */ /* 0x000fe40000100800 */
[----:B------:R-:W-:Y:S01]  /*77f00*/  STL [R1+0x2210], R25 ;  /* 0x0022101901007387 */ /* 0x000fe20000100800 */
[----:B------:R-:W-:Y:S01]  /*77f10*/  STL [R1+0x21e4], R17 ;  /* 0x0021e41101007387 */ /* 0x000fe20000100800 */
[----:B------:R-:W-:Y:S02]  /*77f20*/  STL [R1+0x2208], R5 ;  /* 0x0022080501007387 */ /* 0x000fe40000100800 */
        /* <DEDUP_REMOVED lines=8> */
[----:B------:R-:W-:-:S02]  /*77fb0*/  IMAD.X R29, R29, 0x1, R0, P6 ;  /* 0x000000011d1d7824 */ /* 0x000fc400030e0600 */
[----:B------:R-:W-:Y:S01]  /*77fc0*/  STL [R1+0x21bc], R15 ;  /* 0x0021bc0f01007387 */ /* 0x000fe20000100800 */
[-C--:B------:R-:W-:Y:S01]  /*77fd0*/  IADD3 R28, P6, R28, R3.reuse, RZ ;  /* 0x000000031c1c7210 */ /* 0x080fe20007fde0ff */
[----:B------:R-:W-:Y:S01]  /*77fe0*/  STL [R1+0x21e0], R26 ;  /* 0x0021e01a01007387 */ /* 0x000fe20000100800 */
[----:B------:R-:W-:Y:S02]  /*77ff0*/  STL [R1+0x21b4], R27 ;  /* 0x0021b41b01007387 */ /* 0x000fe40000100800 */
        /* <DEDUP_REMOVED lines=2022> */
[----:B------:R-:W-:Y:S01]  /*7fe60*/  IADD3 R11, P6, R11, UR8, RZ ;  /* 0x000000080b0b7c10 */ /* 0x000fe2000ffde0ff */
[--C-:B------:R-:W-:Y:S01]  /*7fe70*/  IMAD.X R13, R13, 0x1, R0.reuse, P1 ;  /* 0x000000010d0d7824 */ /* 0x100fe200008e0600 */
[----:B------:R-:W-:Y:S01]  /*7fe80*/  IADD3 R12, P1, R12, UR8, RZ ;  /* 0x000000080c0c7c10 */ /* 0x000fe2000ff3e0ff */
[--C-:B------:R-:W-:Y:S01]  /*7fe90*/  IMAD.X R16, R16, 0x1, R0.reuse, P2 ;  /* 0x0000000110107824 */ /* 0x100fe200010e0600 */
[----:B------:R-:W-:Y:S01]  /*7fea0*/  IADD3 R15, P2, R15, UR8, RZ ;  /* 0x000000080f0f7c10 */ /* 0x000fe2000ff5e0ff */
[--C-:B------:R-:W-:Y:S01]  /*7feb0*/  IMAD.X R26, R26, 0x1, R0.reuse, P3 ;  /* 0x000000011a1a7824 */ /* 0x100fe200018e0600 */
[----:B------:R-:W-:Y:S01]  /*7fec0*/  IADD3 R27, P3, R27, UR8, RZ ;  /* 0x000000081b1b7c10 */ /* 0x000fe2000ff7e0ff */
        /* <DEDUP_REMOVED lines=28> */
[----:B------:R-:W2:Y:S02]  /*80090*/  LDL.LU R3, [R1+0x2d68] ;  /* 0x002d680001037983 */ /* 0x000ea40000300800 */
[----:B------:R-:W-:Y:S01]  /*800a0*/  IMAD.X R29, R29, 0x1, R0, P4 ;  /* 0x000000011d1d7824 */ /* 0x000fe200020e0600 */
[----:B------:R-:W-:-:S04]  /*800b0*/  IADD3 R28, P4, R28, UR8, RZ ;  /* 0x000000081c1c7c10 */ /* 0x000fc8000ff9e0ff */
[----:B------:R-:W-:Y:S01]  /*800c0*/  STL [R1+0x2b18], R29 ;  /* 0x002b181d01007387 */ /* 0x000fe20000100800 */
[----:B------:R-:W-:-:S03]  /*800d0*/  IMAD.X R2, R2, 0x1, R0, P5 ;  /* 0x0000000102027824 */ /* 0x000fc600028e0600 */
[----:B--2---:R0:W-:Y:S01]  /*800e0*/  STL [R1+0x3198], R3 ;  /* 0x0031980301007387 */ /* 0x0041e20000100800 */
[----:B------:R1:W-:Y:S03]  /*800f0*/  STL [R1+0x2d70], R28 ;  /* 0x002d701c01007387 */ /* 0x0003e60000100800 */
[----:B0-----:R-:W2:Y:S01]  /*80100*/  LDL.LU R3, [R1+0x2d6c] ;  /* 0x002d6c0001037983 */ /* 0x001ea20000300800 */
[----:B------:R0:W-:Y:S02]  /*80110*/  STL [R1+0x2b20], R2 ;  /* 0x002b200201007387 */ /* 0x0001e40000100800 */
[----:B------:R-:W3:Y:S02]  /*80120*/  LDL.LU R14, [R1+0x2b28] ;  /* 0x002b2800010e7983 */ /* 0x000ee40000300800 */
[----:B------:R-:W4:Y:S01]  /*80130*/  LDL.LU R9, [R1+0x2d64] ;  /* 0x002d640001097983 */ /* 0x000f220000300800 */
        /* <DEDUP_REMOVED lines=23> */
[----:B-1----:R-:W4:Y:S01]  /*802b0*/  LDL.LU R28, [R1+0x2d04] ;  /* 0x002d0400011c7983 */ /* 0x002f220000300800 */
[----:B0-----:R-:W4:Y:S01]  /*802c0*/  LDL.LU R2, [R1+0x2d28] ;  /* 0x002d280001027983 */ /* 0x001f220000300800 */
[----:B------:R0:W-:Y:S03]  /*802d0*/  STL [R1+0x3178], R0 ;  /* 0x0031780001007387 */ /* 0x0001e60000100800 */
[----:B0-----:R-:W4:Y:S01]  /*802e0*/  LDL.LU R0, [R1+0x2b48] ;  /* 0x002b480001007983 */ /* 0x001f220000300800 */
[----:B--2---:R-:W-:-:S05]  /*802f0*/  IADD3 R3, P5, R3, UR8, RZ ;  /* 0x0000000803037c10 */ /* 0x004fca000ffbe0ff */
[----:B------:R0:W-:Y:S04]  /*80300*/  STL [R1+0x2d6c], R3 ;  /* 0x002d6c0301007387 */ /* 0x0001e80000100800 */
[----:B0-----:R-:W2:Y:S01]  /*80310*/  LDL.LU R3, [R1+0x3198] ;  /* 0x0031980001037983 */ /* 0x001ea20000300800 */
[----:B---3--:R-:W-:Y:S01]  /*80320*/  IADD3.X R14, R14, UR5, RZ, P1, !PT ;  /* 0x000000050e0e7c10 */ /* 0x008fe20008ffe4ff */
[----:B----4-:R-:W-:Y:S01]  /*80330*/  IADD3 R9, P1, R9, UR8, RZ ;  /* 0x0000000809097c10 */ /* 0x010fe2000ff3e0ff */
[----:B------:R-:W-:Y:S01]  /*80340*/  IADD3.X R24, R24, UR5, RZ, P2, !PT ;  /* 0x0000000518187c10 */ /* 0x000fe200097fe4ff */
[----:B------:R-:W-:Y:S01]  /*80350*/  IADD3 R8, P2, R8, UR8, RZ ;  /* 0x0000000808087c10 */ /* 0x000fe2000ff5e0ff */
[----:B------:R-:W-:Y:S01]  /*80360*/  IADD3.X R23, R23, UR5, RZ, P3, !PT ;  /* 0x0000000517177c10 */ /* 0x000fe20009ffe4ff */
[----:B------:R-:W-:Y:S01]  /*80370*/  IADD3 R20, P3, R20, UR8, RZ ;  /* 0x0000000814147c10 */ /* 0x000fe2000ff7e0ff */
[----:B------:R-:W-:Y:S01]  /*80380*/  IADD3.X R22, R22, UR5, RZ, P4, !PT ;  /* 0x0000000516167c10 */ /* 0x000fe2000a7fe4ff */
[----:B------:R-:W-:Y:S01]  /*80390*/  IADD3 R19, P4, R19, UR8, RZ ;  /* 0x0000000813137c10 */ /* 0x000fe2000ff9e0ff */
[----:B------:R-:W-:Y:S01]  /*803a0*/  IADD3.X R21, R21, UR5, RZ, P5, !PT ;  /* 0x0000000515157c10 */ /* 0x000fe2000affe4ff */
[----:B------:R-:W-:Y:S01]  /*803b0*/  IADD3 R18, P5, R18, UR8, RZ ;  /* 0x0000000812127c10 */ /* 0x000fe2000ffbe0ff */
[----:B------:R-:W-:-:S05]  /*803c0*/  IADD3.X R0, R0, UR5, RZ, P6, !PT ;  /* 0x0000000500007c10 */ /* 0x000fca000b7fe4ff */
[----:B------:R-:W-:Y:S01]  /*803d0*/  STL [R1+0x2b48], R0 ;  /* 0x002b480001007387 */ /* 0x000fe20000100800 */
        /* <DEDUP_REMOVED lines=12> */
[----:B--2---:R-:W-:-:S05]  /*804a0*/  IADD3 R3, P6, R3, UR8, RZ ;  /* 0x0000000803037c10 */ /* 0x004fca000ffde0ff */
[----:B------:R-:W-:Y:S01]  /*804b0*/  STL [R1+0x2d68], R3 ;  /* 0x002d680301007387 */ /* 0x000fe20000100800 */
[----:B------:R-:W-:Y:S02]  /*804c0*/  STL [R1+0x2b28], R14 ;  /* 0x002b280e01007387 */ /* 0x000fe40000100800 */
[----:B------:R-:W-:Y:S02]  /*804d0*/  STL [R1+0x2d64], R9 ;  /* 0x002d640901007387 */ /* 0x000fe40000100800 */
[----:B------:R-:W-:Y:S01]  /*804e0*/  STL [R1+0x2b40], R24 ;  /* 0x002b401801007387 */ /* 0x000fe20000100800 */
[----:B------:R-:W-:Y:S01]  /*804f0*/  STL [R1+0x2d5c], R8 ;  /* 0x002d5c0801007387 */ /* 0x000fe20000100800 */
[----:B------:R-:W-:Y:S02]  /*80500*/  STL [R1+0x2b3c], R23 ;  /* 0x002b3c1701007387 */ /* 0x000fe40000100800 */
[----:B------:R-:W-:Y:S01]  /*80510*/  STL [R1+0x2d54], R20 ;  /* 0x002d541401007387 */ /* 0x000fe20000100800 */
[----:B------:R-:W-:Y:S01]  /*80520*/  IADD3.X R25, R25, UR5, RZ, P6, !PT ;  /* 0x0000000519197c10 */ /* 0x000fe2000b7fe4ff */
[----:B------:R-:W-:Y:S01]  /*80530*/  STL [R1+0x2b38], R22 ;  /* 0x002b381601007387 */ /* 0x000fe20000100800 */
[----:B------:R-:W-:Y:S01]  /*80540*/  IADD3 R17, P6, R17, UR8, RZ ;  /* 0x0000000811117c10 */ /* 0x000fe2000ffde0ff */
        /* <DEDUP_REMOVED lines=11> */
[----:B------:R-:W-:Y:S01]  /*80600*/  IADD3.X R26, R26, UR5, RZ, P6, !PT ;  /* 0x000000051a1a7c10 */ /* 0x000fe2000b7fe4ff */
[----:B------:R-:W-:Y:S02]  /*80610*/  STL [R1+0x2d48], R13 ;  /* 0x002d480d01007387 */ /* 0x000fe40000100800 */
[----:B------:R-:W-:Y:S01]  /*80620*/  STL [R1+0x2d1c], R12 ;  /* 0x002d1c0c01007387 */ /* 0x000fe20000100800 */
[----:B------:R-:W-:Y:S01]  /*80630*/  IADD3 R27, P6, R27, UR8, RZ ;  /* 0x000000081b1b7c10 */ /* 0x000fe2000ffde0ff */
[----:B------:R-:W-:Y:S01]  /*80640*/  STL [R1+0x2d40], R16 ;  /* 0x002d401001007387 */ /* 0x000fe20000100800 */
[----:B------:R-:W-:Y:S02]  /*80650*/  STL [R1+0x2d14], R15 ;  /* 0x002d140f01007387 */ /* 0x000fe40000100800 */
[----:B------:R-:W-:Y:S02]  /*80660*/  STL [R1+0x2d38], R26 ;  /* 0x002d381a01007387 */ /* 0x000fe40000100800 */
[----:B------:R0:W-:Y:S01]  /*80670*/  STL [R1+0x2d04], R28 ;  /* 0x002d041c01007387 */ /* 0x0001e20000100800 */
[----:B------:R-:W-:Y:S04]  /*80680*/  STL [R1+0x2d0c], R27 ;  /* 0x002d0c1b01007387 */ /* 0x000fe80000100800 */
[----:B0-----:R-:W2:Y:S01]  /*80690*/  LDL.LU R28, [R1+0x2cfc] ;  /* 0x002cfc00011c7983 */ /* 0x001ea20000300800 */
[----:B------:R-:W-:Y:S02]  /*806a0*/  STL [R1+0x2d30], R29 ;  /* 0x002d301d01007387 */ /* 0x000fe40000100800 */
[----:B------:R-:W3:Y:S01]  /*806b0*/  LDL.LU R0, [R1+0x2cf4] ;  /* 0x002cf40001007983 */ /* 0x000ee20000300800 */
[----:B------:R-:W-:Y:S01]  /*806c0*/  IADD3.X R2, R2, UR5, RZ, P2, !PT ;  /* 0x0000000502027c10 */ /* 0x000fe200097fe4ff */
[----:B---3--:R0:W-:Y:S04]  /*806d0*/  STL [R1+0x3194], R0 ;  /* 0x0031940001007387 */ /* 0x0081e80000100800 */
[----:B0-----:R-:W3:Y:S01]  /*806e0*/  LDL.LU R0, [R1+0x2d20] ;  /* 0x002d200001007983 */ /* 0x001ee20000300800 */
[----:B------:R0:W-:Y:S02]  /*806f0*/  STL [R1+0x2d28], R2 ;  /* 0x002d280201007387 */ /* 0x0001e40000100800 */
        /* <DEDUP_REMOVED lines=23> */
[----:B--2---:R-:W-:Y:S01]  /*80870*/  IADD3 R28, P2, R28, UR8, RZ ;  /* 0x000000081c1c7c10 */ /* 0x004fe2000ff5e0ff */
[----:B------:R-:W2:Y:S02]  /*80880*/  LDL.LU R26, [R1+0x2c94] ;  /* 0x002c9400011a7983 */ /* 0x000ea40000300800 */
[----:B------:R-:W2:Y:S01]  /*80890*/  LDL.LU R27, [R1+0x2cb8] ;  /* 0x002cb800011b7983 */ /* 0x000ea20000300800 */
[----:B0-----:R-:W2:Y:S01]  /*808a0*/  LDL.LU R2, [R1+0x2c8c] ;  /* 0x002c8c0001027983 */ /* 0x001ea20000300800 */
[----:B------:R-:W2:Y:S02]  /*808b0*/  LDL.LU R29, [R1+0x2cb0] ;  /* 0x002cb000011d7983 */ /* 0x000ea40000300800 */
[----:B------:R0:W-:Y:S02]  /*808c0*/  STL [R1+0x2cfc], R28 ;  /* 0x002cfc1c01007387 */ /* 0x0001e40000100800 */
[----:B0-----:R-:W2:Y:S01]  /*808d0*/  LDL.LU R28, [R1+0x2c84] ;  /* 0x002c8400011c7983 */ /* 0x001ea20000300800 */
[----:B---3--:R-:W-:-:S05]  /*808e0*/  IADD3.X R0, R0, UR5, RZ, P3, !PT ;  /* 0x0000000500007c10 */ /* 0x008fca0009ffe4ff */
[----:B------:R0:W-:Y:S04]  /*808f0*/  STL [R1+0x2d20], R0 ;  /* 0x002d200001007387 */ /* 0x0001e80000100800 */
[----:B0-----:R-:W3:Y:S01]  /*80900*/  LDL.LU R0, [R1+0x3194] ;  /* 0x0031940001007983 */ /* 0x001ee20000300800 */
[----:B----4-:R-:W-:Y:S01]  /*80910*/  IADD3.X R3, R3, UR5, RZ, P4, !PT ;  /* 0x0000000503037c10 */ /* 0x010fe2000a7fe4ff */
        /* <DEDUP_REMOVED lines=19> */
[----:B--2---:R-:W-:Y:S01]  /*80a50*/  IADD3.X R27, R27, UR5, RZ, P4, !PT ;  /* 0x000000051b1b7c10 */ /* 0x004fe2000a7fe4ff */
[----:B------:R-:W-:Y:S01]  /*80a60*/  IADD3 R2, P4, R2, UR8, RZ ;  /* 0x0000000802027c10 */ /* 0x000fe2000ff9e0ff */
[----:B---3--:R-:W-:-:S05]  /*80a70*/  IADD3 R0, P3, R0, UR8, RZ ;  /* 0x0000000800007c10 */ /* 0x008fca000ff7e0ff */
        /* <DEDUP_REMOVED lines=34> */
[----:B------:R-:W-:Y:S01]  /*80ca0*/  IADD3 R28, P5, R28, UR8, RZ ;  /* 0x000000081c1c7c10 */ /* 0x000fe2000ffbe0ff */
[----:B---3--:R0:W-:Y:S03]  /*80cb0*/  STL [R1+0x3190], R0 ;  /* 0x0031900001007387 */ /* 0x0081e60000100800 */
[----:B------:R-:W-:Y:S01]  /*80cc0*/  STL [R1+0x2cb0], R29 ;  /* 0x002cb01d01007387 */ /* 0x000fe20000100800 */
        /* <DEDUP_REMOVED lines=25> */
[----:B--2---:R-:W-:Y:S01]  /*80e60*/  IADD3.X R2, R2, UR5, RZ, P6, !PT ;  /* 0x0000000502027c10 */ /* 0x004fe2000b7fe4ff */
[----:B------:R-:W2:Y:S02]  /*80e70*/  LDL.LU R26, [R1+0x2c40] ;  /* 0x002c4000011a7983 */ /* 0x000ea40000300800 */
[----:B0-----:R-:W2:Y:S01]  /*80e80*/  LDL.LU R28, [R1+0x2c14] ;  /* 0x002c1400011c7983 */ /* 0x001ea20000300800 */
[----:B------:R-:W2:Y:S01]  /*80e90*/  LDL.LU R27, [R1+0x2c38] ;  /* 0x002c3800011b7983 */ /* 0x000ea20000300800 */
[----:B------:R-:W2:Y:S02]  /*80ea0*/  LDL.LU R29, [R1+0x2c0c] ;  /* 0x002c0c00011d7983 */ /* 0x000ea40000300800 */
[----:B------:R0:W-:Y:S02]  /*80eb0*/  STL [R1+0x2ca8], R2 ;  /* 0x002ca80201007387 */ /* 0x0001e40000100800 */
[----:B0-----:R-:W2:Y:S01]  /*80ec0*/  LDL.LU R2, [R1+0x2c30] ;  /* 0x002c300001027983 */ /* 0x001ea20000300800 */
[----:B---3--:R-:W-:-:S05]  /*80ed0*/  IADD3 R0, P6, R0, UR8, RZ ;  /* 0x0000000800007c10 */ /* 0x008fca000ffde0ff */
        /* <DEDUP_REMOVED lines=22> */
[----:B---3--:R-:W-:Y:S01]  /*81040*/  IADD3.X R0, R0, UR5, RZ, P1, !PT ;  /* 0x0000000500007c10 */ /* 0x008fe20008ffe4ff */
[----:B------:R-:W-:-:S04]  /*81050*/  IADD3 R3, P1, R3, UR8, RZ ;  /* 0x0000000803037c10 */ /* 0x000fc8000ff3e0ff */
        /* <DEDUP_REMOVED lines=19> */
[----:B------:R-:W-:Y:S01]  /*81190*/  STL [R1+0x2c34], R7 ;  /* 0x002c340701007387 */ /* 0x000fe20000100800 */
[----:B--2---:R-:W-:Y:S01]  /*811a0*/  IADD3.X R26, R26, UR5, RZ, P1, !PT ;  /* 0x000000051a1a7c10 */ /* 0x004fe20008ffe4ff */
[----:B------:R-:W-:Y:S01]  /*811b0*/  STL [R1+0x2c58], R10 ;  /* 0x002c580a01007387 */ /* 0x000fe20000100800 */
[----:B------:R-:W-:Y:S01]  /*811c0*/  IADD3 R28, P1, R28, UR8, RZ ;  /* 0x000000081c1c7c10 */ /* 0x000fe2000ff3e0ff */
[----:B------:R-:W-:Y:S02]  /*811d0*/  STL [R1+0x2c2c], R11 ;  /* 0x002c2c0b01007387 */ /* 0x000fe40000100800 */
[----:B------:R-:W-:Y:S01]  /*811e0*/  STL [R1+0x2c50], R13 ;  /* 0x002c500d01007387 */ /* 0x000fe20000100800 */
[----:B------:R-:W-:Y:S01]  /*811f0*/  STL [R1+0x2c24], R12 ;  /* 0x002c240c01007387 */ /* 0x000fe20000100800 */
[----:B------:R-:W-:Y:S02]  /*81200*/  STL [R1+0x2c48], R16 ;  /* 0x002c481001007387 */ /* 0x000fe40000100800 */
[----:B------:R0:W-:Y:S02]  /*81210*/  STL [R1+0x2c14], R28 ;  /* 0x002c141c01007387 */ /* 0x0001e40000100800 */
[----:B------:R-:W-:Y:S01]  /*81220*/  STL [R1+0x2c1c], R15 ;  /* 0x002c1c0f01007387 */ /* 0x000fe20000100800 */
[----:B0-----:R-:W2:Y:S01]  /*81230*/  LDL.LU R28, [R1+0x2c04] ;  /* 0x002c0400011c7983 */ /* 0x001ea20000300800 */
[----:B------:R-:W-:Y:S02]  /*81240*/  STL [R1+0x2c40], R26 ;  /* 0x002c401a01007387 */ /* 0x000fe40000100800 */
[----:B------:R-:W3:Y:S01]  /*81250*/  LDL.LU R0, [R1+0x2bfc] ;  /* 0x002bfc0001007983 */ /* 0x000ee20000300800 */
[----:B------:R-:W-:Y:S01]  /*81260*/  IADD3.X R27, R27, UR5, RZ, P2, !PT ;  /* 0x000000051b1b7c10 */ /* 0x000fe200097fe4ff */
[----:B------:R-:W-:-:S04]  /*81270*/  IADD3 R29, P2, R29, UR8, RZ ;  /* 0x000000081d1d7c10 */ /* 0x000fc8000ff5e0ff */
[----:B------:R-:W-:Y:S01]  /*81280*/  STL [R1+0x2c38], R27 ;  /* 0x002c381b01007387 */ /* 0x000fe20000100800 */
[----:B------:R-:W-:-:S03]  /*81290*/  IADD3.X R2, R2, UR5, RZ, P3, !PT ;  /* 0x0000000502027c10 */ /* 0x000fc60009ffe4ff */
[----:B---3--:R0:W-:Y:S01]  /*812a0*/  STL [R1+0x318c], R0 ;  /* 0x00318c0001007387 */ /* 0x0081e20000100800 */
[----:B------:R-:W-:Y:S03]  /*812b0*/  STL [R1+0x2c0c], R29 ;  /* 0x002c0c1d01007387 */ /* 0x000fe60000100800 */
        /* <DEDUP_REMOVED lines=26> */
[----:B0-----:R-:W2:Y:S02]  /*81460*/  LDL.LU R2, [R1+0x2b9c] ;  /* 0x002b9c0001027983 */ /* 0x001ea40000300800 */
[----:B------:R-:W2:Y:S01]  /*81470*/  LDL.LU R26, [R1+0x2bc0] ;  /* 0x002bc000011a7983 */ /* 0x000ea20000300800 */
[----:B------:R-:W2:Y:S01]  /*81480*/  LDL.LU R27, [R1+0x2b94] ;  /* 0x002b9400011b7983 */ /* 0x000ea20000300800 */
        /* <DEDUP_REMOVED lines=26> */
[----:B--2---:R-:W-:-:S02]  /*81630*/  IADD3.X R26, R26, UR5, RZ, P5, !PT ;  /* 0x000000051a1a7c10 */ /* 0x004fc4000affe4ff */
        /* <DEDUP_REMOVED lines=31> */
[----:B------:R-:W-:Y:S02]  /*81830*/  STL [R1+0x2bc0], R26 ;  /* 0x002bc01a01007387 */ /* 0x000fe40000100800 */
[----:B------:R-:W3:Y:S01]  /*81840*/  LDL.LU R0, [R1+0x2ba8] ;  /* 0x002ba80001007983 */ /* 0x000ee20000300800 */
[----:B------:R-:W-:-:S02]  /*81850*/  IADD3 R27, P5, R27, UR8, RZ ;  /* 0x000000081b1b7c10 */ /* 0x000fc4000ffbe0ff */
[----:B------:R-:W-:-:S03]  /*81860*/  IADD3.X R29, R29, UR5, RZ, P6, !PT ;  /* 0x000000051d1d7c10 */ /* 0x000fc6000b7fe4ff */
[----:B------:R-:W-:Y:S01]  /*81870*/  STL [R1+0x2b94], R27 ;  /* 0x002b941b01007387 */ /* 0x000fe20000100800 */
[----:B------:R-:W-:-:S03]  /*81880*/  IADD3 R28, P6, R28, UR8, RZ ;  /* 0x000000081c1c7c10 */ /* 0x000fc6000ffde0ff */
        /* <DEDUP_REMOVED lines=26> */
[----:B--2---:R-:W-:Y:S01]  /*81a30*/  IADD3.X R2, R2, UR5, RZ, P1, !PT ;  /* 0x0000000502027c10 */ /* 0x004fe20008ffe4ff */
[----:B0-----:R-:W2:Y:S01]  /*81a40*/  LDL.LU R28, [R1+0x2dc4] ;  /* 0x002dc400011c7983 */ /* 0x001ea20000300800 */
[----:B------:R-:W2:Y:S02]  /*81a50*/  LDL.LU R15, [R1+0x2b58] ;  /* 0x002b5800010f7983 */ /* 0x000ea40000300800 */
[----:B------:R-:W2:Y:S02]  /*81a60*/  LDL.LU R26, [R1+0x2dcc] ;  /* 0x002dcc00011a7983 */ /* 0x000ea40000300800 */
[----:B------:R-:W2:Y:S01]  /*81a70*/  LDL.LU R27, [R1+0x2b54] ;  /* 0x002b5400011b7983 */ /* 0x000ea20000300800 */
[----:B------:R0:W-:Y:S01]  /*81a80*/  STL [R1+0x2bb0], R2 ;  /* 0x002bb00201007387 */ /* 0x0001e20000100800 */
[----:B------:R-:W2:Y:S03]  /*81a90*/  LDL.LU R29, [R1+0x2dd4] ;  /* 0x002dd400011d7983 */ /* 0x000ea60000300800 */
        /* <DEDUP_REMOVED lines=20> */
[----:B------:R-:W-:-:S02]  /*81be0*/  IADD3.X R13, R13, UR5, RZ, P6, !PT ;  /* 0x000000050d0d7c10 */ /* 0x000fc4000b7fe4ff */
[----:B------:R-:W-:Y:S01]  /*81bf0*/  IADD3.X R16, R16, UR5, RZ, P1, !PT ;  /* 0x0000000510107c10 */ /* 0x000fe20008ffe4ff */
[----:B--2---:R-:W-:Y:S01]  /*81c00*/  IADD3 R28, P1, R28, UR8, RZ ;  /* 0x000000081c1c7c10 */ /* 0x004fe2000ff3e0ff */
[----:B------:R-:W-:Y:S02]  /*81c10*/  IADD3 R12, P6, R12, UR8, RZ ;  /* 0x000000080c0c7c10 */ /* 0x000fe4000ffde0ff */
        /* <DEDUP_REMOVED lines=24> */
[----:B------:R-:W-:Y:S01]  /*81da0*/  STL [R1+0x2b60], R13 ;  /* 0x002b600d01007387 */ /* 0x000fe20000100800 */
[----:B------:R-:W-:Y:S01]  /*81db0*/  IADD3.X R15, R15, UR5, RZ, P2, !PT ;  /* 0x000000050f0f7c10 */ /* 0x000fe200097fe4ff */
[----:B------:R0:W-:Y:S01]  /*81dc0*/  STL [R1+0x2dc4], R28 ;  /* 0x002dc41c01007387 */ /* 0x0001e20000100800 */
[----:B------:R-:W-:Y:S01]  /*81dd0*/  IADD3 R26, P2, R26, UR8, RZ ;  /* 0x000000081a1a7c10 */ /* 0x000fe2000ff5e0ff */
[----:B------:R-:W-:Y:S04]  /*81de0*/  STL [R1+0x2dbc], R12 ;  /* 0x002dbc0c01007387 */ /* 0x000fe80000100800 */
[----:B0-----:R-:W2:Y:S01]  /*81df0*/  LDL.LU R28, [R1+0x2ddc] ;  /* 0x002ddc00011c7983 */ /* 0x001ea20000300800 */
[----:B------:R-:W-:Y:S02]  /*81e00*/  STL [R1+0x2b5c], R16 ;  /* 0x002b5c1001007387 */ /* 0x000fe40000100800 */
[----:B------:R-:W-:Y:S02]  /*81e10*/  STL [R1+0x2b58], R15 ;  /* 0x002b580f01007387 */ /* 0x000fe40000100800 */
[----:B------:R-:W-:Y:S01]  /*81e20*/  STL [R1+0x2dcc], R26 ;  /* 0x002dcc1a01007387 */ /* 0x000fe20000100800 */
        /* <DEDUP_REMOVED lines=29> */
[----:B------:R-:W4:Y:S01]  /*82000*/  LDL.LU R12, [R1+0x2dd0] ;  /* 0x002dd000010c7983 */ /* 0x000f220000300800 */
[----:B--2---:R-:W-:Y:S01]  /*82010*/  IADD3 R28, P4, R28, UR8, RZ ;  /* 0x000000081c1c7c10 */ /* 0x004fe2000ff9e0ff */
[----:B0-----:R-:W2:Y:S01]  /*82020*/  LDL.LU R2, [R1+0x2e3c] ;  /* 0x002e3c0001027983 */ /* 0x001ea20000300800 */
[----:B------:R-:W2:Y:S02]  /*82030*/  LDL.LU R16, [R1+0x2dd8] ;  /* 0x002dd80001107983 */ /* 0x000ea40000300800 */
[----:B------:R-:W2:Y:S02]  /*82040*/  LDL.LU R15, [R1+0x2e44] ;  /* 0x002e4400010f7983 */ /* 0x000ea40000300800 */
[----:B------:R-:W2:Y:S01]  /*82050*/  LDL.LU R26, [R1+0x2de0] ;  /* 0x002de000011a7983 */ /* 0x000ea20000300800 */
[----:B------:R0:W-:Y:S01]  /*82060*/  STL [R1+0x2ddc], R28 ;  /* 0x002ddc1c01007387 */ /* 0x0001e20000100800 */
[----:B------:R-:W2:Y:S02]  /*82070*/  LDL.LU R27, [R1+0x2e4c] ;  /* 0x002e4c00011b7983 */ /* 0x000ea40000300800 */
[----:B------:R-:W2:Y:S01]  /*82080*/  LDL.LU R29, [R1+0x2de8] ;  /* 0x002de800011d7983 */ /* 0x000ea20000300800 */
        /* <DEDUP_REMOVED lines=24> */
[----:B------:R-:W-:Y:S02]  /*82210*/  IADD3.X R26, R26, UR5, RZ, P6, !PT ;  /* 0x000000051a1a7c10 */ /* 0x000fe4000b7fe4ff */
        /* <DEDUP_REMOVED lines=31> */
[----:B------:R-:W-:Y:S01]  /*82410*/  STL [R1+0x2de0], R26 ;  /* 0x002de01a01007387 */ /* 0x000fe20000100800 */
[----:B------:R-:W3:Y:S01]  /*82420*/  LDL.LU R0, [R1+0x2df8] ;  /* 0x002df80001007983 */ /* 0x000ee20000300800 */
[----:B------:R-:W-:-:S02]  /*82430*/  IADD3 R27, P6, R27, UR8, RZ ;  /* 0x000000081b1b7c10 */ /* 0x000fc4000ffde0ff */
[----:B------:R-:W-:-:S03]  /*82440*/  IADD3.X R29, R29, UR5, RZ, P1, !PT ;  /* 0x000000051d1d7c10 */ /* 0x000fc60008ffe4ff */
[----:B------:R-:W-:Y:S01]  /*82450*/  STL [R1+0x2e4c], R27 ;  /* 0x002e4c1b01007387 */ /* 0x000fe20000100800 */
[----:B------:R-:W-:-:S03]  /*82460*/  IADD3 R28, P1, R28, UR8, RZ ;  /* 0x000000081c1c7c10 */ /* 0x000fc6000ff3e0ff */
[----:B---3--:R0:W-:Y:S01]  /*82470*/  STL [R1+0x3180], R0 ;  /* 0x0031800001007387 */ /* 0x0081e20000100800 */
[----:B------:R1:W-:Y:S03]  /*82480*/  STL [R1+0x2de8], R29 ;  /* 0x002de81d01007387 */ /* 0x0003e60000100800 */
        /* <DEDUP_REMOVED lines=21> */
[----:B------:R-:W4:Y:S01]  /*825e0*/  LDL.LU R13, [R1+0x2e48] ;  /* 0x002e4800010d7983 */ /* 0x000f220000300800 */
[----:B--2---:R-:W-:Y:S01]  /*825f0*/  IADD3.X R2, R2, UR5, RZ, P2, !PT ;  /* 0x0000000502027c10 */ /* 0x004fe200097fe4ff */
[----:B------:R-:W2:Y:S01]  /*82600*/  LDL.LU R27, [R1+0x2eb4] ;  /* 0x002eb400011b7983 */ /* 0x000ea20000300800 */
[----:B------:R-:W2:Y:S01]  /*82610*/  LDL.LU R12, [R1+0x2e50] ;  /* 0x002e5000010c7983 */ /* 0x000ea20000300800 */
[----:B------:R-:W2:Y:S02]  /*82620*/  LDL.LU R16, [R1+0x2ebc] ;  /* 0x002ebc0001107983 */ /* 0x000ea40000300800 */
[----:B------:R-:W2:Y:S02]  /*82630*/  LDL.LU R15, [R1+0x2e58] ;  /* 0x002e5800010f7983 */ /* 0x000ea40000300800 */
[----:B------:R0:W-:Y:S01]  /*82640*/  STL [R1+0x2df0], R2 ;  /* 0x002df00201007387 */ /* 0x0001e20000100800 */
[----:B------:R-:W2:Y:S01]  /*82650*/  LDL.LU R26, [R1+0x2ec4] ;  /* 0x002ec400011a7983 */ /* 0x000ea20000300800 */
[----:B-1----:R-:W2:Y:S02]  /*82660*/  LDL.LU R29, [R1+0x2e60] ;  /* 0x002e6000011d7983 */ /* 0x002ea40000300800 */
[----:B0-----:R-:W2:Y:S01]  /*82670*/  LDL.LU R28, [R1+0x2ecc] ;  /* 0x002ecc00011c7983 */ /* 0x001ea20000300800 */
[----:B------:R-:W2:Y:S01]  /*82680*/  LDL.LU R2, [R1+0x2e68] ;  /* 0x002e680001027983 */ /* 0x000ea20000300800 */
        /* <DEDUP_REMOVED lines=46> */
[----:B------:R0:W-:Y:S01]  /*82970*/  STL [R1+0x2eb4], R27 ;  /* 0x002eb41b01007387 */ /* 0x0001e20000100800 */
[----:B------:R-:W-:Y:S01]  /*82980*/  STL [R1+0x2eac], R11 ;  /* 0x002eac0b01007387 */ /* 0x000fe20000100800 */
[----:B------:R-:W-:Y:S01]  /*82990*/  IADD3.X R15, R15, UR5, RZ, P3, !PT ;  /* 0x000000050f0f7c10 */ /* 0x000fe20009ffe4ff */
[----:B------:R-:W-:Y:S01]  /*829a0*/  IADD3 R26, P3, R26, UR8, RZ ;  /* 0x000000081a1a7c10 */ /* 0x000fe2000ff7e0ff */
[----:B0-----:R-:W2:Y:S01]  /*829b0*/  LDL.LU R27, [R1+0x2ed4] ;  /* 0x002ed400011b7983 */ /* 0x001ea20000300800 */
[----:B------:R-:W-:Y:S02]  /*829c0*/  STL [R1+0x2e48], R13 ;  /* 0x002e480d01007387 */ /* 0x000fe40000100800 */
[----:B------:R-:W-:Y:S02]  /*829d0*/  STL [R1+0x2e50], R12 ;  /* 0x002e500c01007387 */ /* 0x000fe40000100800 */
[----:B------:R-:W-:Y:S01]  /*829e0*/  STL [R1+0x2ebc], R16 ;  /* 0x002ebc1001007387 */ /* 0x000fe20000100800 */
[----:B------:R-:W-:Y:S01]  /*829f0*/  STL [R1+0x2e58], R15 ;  /* 0x002e580f01007387 */ /* 0x000fe20000100800 */
[----:B------:R-:W-:Y:S02]  /*82a00*/  STL [R1+0x2ec4], R26 ;  /* 0x002ec41a01007387 */ /* 0x000fe40000100800 */
[----:B------:R-:W3:Y:S01]  /*82a10*/  LDL.LU R0, [R1+0x2edc] ;  /* 0x002edc0001007983 */ /* 0x000ee20000300800 */
[----:B------:R-:W-:Y:S01]  /*82a20*/  IADD3.X R29, R29, UR5, RZ, P4, !PT ;  /* 0x000000051d1d7c10 */ /* 0x000fe2000a7fe4ff */
[----:B------:R-:W-:-:S04]  /*82a30*/  IADD3 R28, P4, R28, UR8, RZ ;  /* 0x000000081c1c7c10 */ /* 0x000fc8000ff9e0ff */
[----:B------:R-:W-:Y:S01]  /*82a40*/  STL [R1+0x2e60], R29 ;  /* 0x002e601d01007387 */ /* 0x000fe20000100800 */
[----:B------:R-:W-:-:S03]  /*82a50*/  IADD3.X R2, R2, UR5, RZ, P5, !PT ;  /* 0x0000000502027c10 */ /* 0x000fc6000affe4ff */
        /* <DEDUP_REMOVED lines=11> */
[----:B-1----:R-:W4:Y:S02]  /*82b10*/  LDL.LU R28, [R1+0x2efc] ;  /* 0x002efc00011c7983 */ /* 0x002f240000300800 */
[----:B0-----:R-:W4:Y:S02]  /*82b20*/  LDL.LU R2, [R1+0x2e98] ;  /* 0x002e980001027983 */ /* 0x001f240000300800 */
        /* <DEDUP_REMOVED lines=13> */
[----:B------:R-:W2:Y:S01]  /*82c00*/  LDL.LU R17, [R1+0x2ed0] ;  /* 0x002ed00001117983 */ /* 0x000ea20000300800 */
[----:B------:R-:W2:Y:S02]  /*82c10*/  LDL.LU R6, [R1+0x2f1c] ;  /* 0x002f1c0001067983 */ /* 0x000ea40000300800 */
[----:B------:R0:W-:Y:S02]  /*82c20*/  STL [R1+0x2ed4], R27 ;  /* 0x002ed41b01007387 */ /* 0x0001e40000100800 */
[----:B------:R-:W2:Y:S01]  /*82c30*/  LDL.LU R7, [R1+0x2ed8] ;  /* 0x002ed80001077983 */ /* 0x000ea20000300800 */
[----:B------:R-:W2:Y:S01]  /*82c40*/  LDL.LU R10, [R1+0x2f18] ;  /* 0x002f1800010a7983 */ /* 0x000ea20000300800 */
        /* <DEDUP_REMOVED lines=15> */
[----:B---3--:R-:W-:-:S05]  /*82d40*/  IADD3 R0, P6, R0, UR8, RZ ;  /* 0x0000000800007c10 */ /* 0x008fca000ffde0ff */
[----:B------:R0:W-:Y:S04]  /*82d50*/  STL [R1+0x2edc], R0 ;  /* 0x002edc0001007387 */ /* 0x0001e80000100800 */
[----:B0-----:R0:W5:Y:S01]  /*82d60*/  LDL.LU R0, [R1+0x3178] ;  /* 0x0031780001007983 */ /* 0x0011620000300800 */
[----:B------:R1:W-:Y:S03]  /*82d70*/  STL [R1+0x2e78], R4 ;  /* 0x002e780401007387 */ /* 0x0003e60000100800 */
[----:B-1----:R0:W5:Y:S01]  /*82d80*/  LDL.LU R4, [R1+0x3174] ;  /* 0x0031740001047983 */ /* 0x0021620000300800 */
        /* <DEDUP_REMOVED lines=15> */
[----:B-1----:R-:W3:Y:S01]  /*82e80*/  LDL.LU R2, [R1+0x3154] ;  /* 0x0031540001027983 */ /* 0x002ee20000300800 */
[----:B------:R-:W-:-:S02]  /*82e90*/  IADD3 R3, P5, R3, UR8, RZ ;  /* 0x0000000803037c10 */ /* 0x000fc4000ffbe0ff */
[----:B------:R-:W-:Y:S01]  /*82ea0*/  IADD3.X R14, R14, UR5, RZ, P6, !PT ;  /* 0x000000050e0e7c10 */ /* 0x000fe2000b7fe4ff */
[----:B------:R-:W-:Y:S01]  /*82eb0*/  IADD3 R9, P6, R9, UR8, RZ ;  /* 0x0000000809097c10 */ /* 0x000fe2000ffde0ff */
[----:B------:R-:W-:Y:S01]  /*82ec0*/  IADD3.X R24, R24, UR5, RZ, P1, !PT ;  /* 0x0000000518187c10 */ /* 0x000fe20008ffe4ff */
[----:B------:R-:W-:Y:S01]  /*82ed0*/  IADD3 R8, P1, R8, UR8, RZ ;  /* 0x0000000808087c10 */ /* 0x000fe2000ff3e0ff */
[----:B------:R-:W-:Y:S01]  /*82ee0*/  STL [R1+0x2f04], R3 ;  /* 0x002f040301007387 */ /* 0x000fe20000100800 */
[----:B------:R-:W-:Y:S01]  /*82ef0*/  IADD3.X R23, R23, UR5, RZ, P2, !PT ;  /* 0x0000000517177c10 */ /* 0x000fe200097fe4ff */
[----:B------:R-:W-:Y:S01]  /*82f00*/  STL [R1+0x2ea0], R14 ;  /* 0x002ea00e01007387 */ /* 0x000fe20000100800 */
[----:B------:R-:W-:Y:S01]  /*82f10*/  IADD3 R20, P2, R20, UR8, RZ ;  /* 0x0000000814147c10 */ /* 0x000fe2000ff5e0ff */
[----:B------:R-:W-:Y:S01]  /*82f20*/  STL [R1+0x2f0c], R9 ;  /* 0x002f0c0901007387 */ /* 0x000fe20000100800 */
[----:B------:R-:W-:Y:S01]  /*82f30*/  IADD3.X R22, R22, UR5, RZ, P3, !PT ;  /* 0x0000000516167c10 */ /* 0x000fe20009ffe4ff */
[----:B------:R-:W-:Y:S01]  /*82f40*/  STL [R1+0x2ea8], R24 ;  /* 0x002ea81801007387 */ /* 0x000fe20000100800 */
[----:B------:R-:W-:Y:S01]  /*82f50*/  IADD3 R19, P3, R19, UR8, RZ ;  /* 0x0000000813137c10 */ /* 0x000fe2000ff7e0ff */
[----:B------:R-:W-:Y:S01]  /*82f60*/  STL [R1+0x2f14], R8 ;  /* 0x002f140801007387 */ /* 0x000fe20000100800 */
[----:B------:R-:W-:Y:S01]  /*82f70*/  STL [R1+0x2eb0], R23 ;  /* 0x002eb01701007387 */ /* 0x000fe20000100800 */
[----:B------:R-:W-:Y:S01]  /*82f80*/  IADD3.X R21, R21, UR5, RZ, P4, !PT ;  /* 0x0000000515157c10 */ /* 0x000fe2000a7fe4ff */
[----:B------:R-:W-:Y:S01]  /*82f90*/  STL [R1+0x2f10], R20 ;  /* 0x002f101401007387 */ /* 0x000fe20000100800 */
[----:B------:R-:W-:Y:S01]  /*82fa0*/  STL [R1+0x2eb8], R22 ;  /* 0x002eb81601007387 */ /* 0x000fe20000100800 */
[----:B------:R-:W-:Y:S01]  /*82fb0*/  STL [R1+0x2f28], R19 ;  /* 0x002f281301007387 */ /* 0x000fe20000100800 */
[----:B---3--:R-:W-:-:S05]  /*82fc0*/  IADD3.X R2, R2, UR5, RZ, P5, !PT ;  /* 0x0000000502027c10 */ /* 0x008fca000affe4ff */
[----:B------:R1:W-:Y:S01]  /*82fd0*/  STL [R1+0x2ec8], R2 ;  /* 0x002ec80201007387 */ /* 0x0003e20000100800 */
[----:B------:R-:W-:Y:S03]  /*82fe0*/  STL [R1+0x2ec0], R21 ;  /* 0x002ec01501007387 */ /* 0x000fe60000100800 */
[----:B-1----:R-:W3:Y:S01]  /*82ff0*/  LDL.LU R2, [R1+0x3150] ;  /* 0x0031500001027983 */ /* 0x002ee20000300800 */
[----:B--2---:R-:W-:Y:S02]  /*83000*/  IADD3 R18, P4, R18, UR8, RZ ;  /* 0x0000000812127c10 */ /* 0x004fe4000ff9e0ff */
[----:B------:R-:W-:Y:S02]  /*83010*/  IADD3 R25, P5, R25, UR8, RZ ;  /* 0x0000000819197c10 */ /* 0x000fe4000ffbe0ff */
[----:B------:R-:W-:Y:S01]  /*83020*/  IADD3.X R17, R17, UR5, RZ, P6, !PT ;  /* 0x0000000511117c10 */ /* 0x000fe2000b7fe4ff */
[----:B------:R-:W-:Y:S01]  /*83030*/  IADD3 R6, P6, R6, UR8, RZ ;  /* 0x0000000806067c10 */ /* 0x000fe2000ffde0ff */
[----:B------:R-:W-:Y:S01]  /*83040*/  IADD3.X R7, R7, UR5, RZ, P1, !PT ;  /* 0x0000000507077c10 */ /* 0x000fe20008ffe4ff */
[----:B------:R-:W-:Y:S01]  /*83050*/  STL [R1+0x2f24], R18 ;  /* 0x002f241201007387 */ /* 0x000fe20000100800 */
[----:B------:R-:W-:Y:S01]  /*83060*/  IADD3 R10, P1, R10, UR8, RZ ;  /* 0x000000080a0a7c10 */ /* 0x000fe2000ff3e0ff */
[----:B------:R-:W-:Y:S01]  /*83070*/  STL [R1+0x2f20], R25 ;  /* 0x002f201901007387 */ /* 0x000fe20000100800 */
[----:B------:R-:W-:Y:S01]  /*83080*/  IADD3.X R11, R11, UR5, RZ, P2, !PT ;  /* 0x000000050b0b7c10 */ /* 0x000fe200097fe4ff */
[----:B------:R-:W-:Y:S01]  /*83090*/  STL [R1+0x2ed0], R17 ;  /* 0x002ed01101007387 */ /* 0x000fe20000100800 */
[----:B------:R-:W-:Y:S02]  /*830a0*/  STL [R1+0x2f1c], R6 ;  /* 0x002f1c0601007387 */ /* 0x000fe40000100800 */
[----:B------:R-:W-:Y:S02]  /*830b0*/  STL [R1+0x2ed8], R7 ;  /* 0x002ed80701007387 */ /* 0x000fe40000100800 */
[----:B------:R-:W-:Y:S01]  /*830c0*/  STL [R1+0x2f18], R10 ;  /* 0x002f180a01007387 */ /* 0x000fe20000100800 */
[----:B------:R-:W-:Y:S01]  /*830d0*/  STL [R1+0x2ee0], R11 ;  /* 0x002ee00b01007387 */ /* 0x000fe20000100800 */
[----:B------:R-:W-:-:S02]  /*830e0*/  IADD3.X R26, R26, UR5, RZ, P3, !PT ;  /* 0x000000051a1a7c10 */ /* 0x000fc40009ffe4ff */
[----:B------:R-:W-:Y:S01]  /*830f0*/  IADD3.X R27, R27, UR5, RZ, P4, !PT ;  /* 0x000000051b1b7c10 */ /* 0x000fe2000a7fe4ff */
[----:B------:R-:W-:-:S04]  /*83100*/  IMAD.MOV.U32 R3, RZ, RZ, c[0x0][0x188] ;  /* 0x00006200ff037624 */ /* 0x000fc800078e00ff */
[----:B------:R-:W-:-:S04]  /*83110*/  IMAD.SHL.U32 R3, R3, 0x40, RZ ;  /* 0x0000004003037824 */ /* 0x000fc800078e00ff */
[----:B------:R-:W-:Y:S01]  /*83120*/  IMAD.SHL.U32 R3, R3, 0x2, RZ ;  /* 0x0000000203037824 */ /* 0x000fe200078e00ff */
[----:B---3--:R-:W-:-:S05]  /*83130*/  IADD3.X R2, R2, UR5, RZ, P5, !PT ;  /* 0x0000000502027c10 */ /* 0x008fca000affe4ff */
[----:B------:R1:W-:Y:S01]  /*83140*/  STL [R1+0x2ef8], R2 ;  /* 0x002ef80201007387 */ /* 0x0003e20000100800 */
[----:B------:R0:W-:Y:S03]  /*83150*/  STL [R1+0x2ee8], R26 ;  /* 0x002ee81a01007387 */ /* 0x0001e60000100800 */
[----:B-1----:R-:W1:Y:S01]  /*83160*/  S2R R2, SR_TID.X ;  /* 0x0000000000027919 */ /* 0x002e620000002100 */
[----:B------:R0:W-:Y:S01]  /*83170*/  STL [R1+0x2ef0], R27 ;  /* 0x002ef01b01007387 */ /* 0x0001e20000100800 */
[----:B-1----:R-:W-:-:S05]  /*83180*/  LOP3.LUT R2, R2, 0x3f, RZ, 0xc0, !PT ;  /* 0x0000003f02027812 */ /* 0x002fca00078ec0ff */
[----:B------:R-:W-:Y:S02]  /*83190*/  IMAD.SHL.U32 R2, R2, 0x2, RZ ;  /* 0x0000000202027824 */ /* 0x000fe400078e00ff */
[----:B0-----:R-:W2:Y:S04]  /*831a0*/  LDL.LU R26, [R1+0x2f00] ;  /* 0x002f0000011a7983 */ /* 0x001ea80000300800 */
[----:B------:R-:W3:Y:S01]  /*831b0*/  LDL.LU R27, [R1+0x2f08] ;  /* 0x002f0800011b7983 */ /* 0x000ee20000300800 */
[----:B-----5:R-:W-:Y:S02]  /*831c0*/  IMAD.MOV.U32 R6, RZ, RZ, R16 ;  /* 0x000000ffff067224 */ /* 0x020fe400078e0010 */
[----:B------:R-:W-:Y:S02]  /*831d0*/  IMAD.MOV.U32 R7, RZ, RZ, R13 ;  /* 0x000000ffff077224 */ /* 0x000fe400078e000d */
[----:B------:R-:W-:Y:S02]  /*831e0*/  IMAD.MOV.U32 R8, RZ, RZ, R15 ;  /* 0x000000ffff087224 */ /* 0x000fe400078e000f */
[----:B------:R-:W-:Y:S01]  /*831f0*/  IMAD.MOV.U32 R9, RZ, RZ, R12 ;  /* 0x000000ffff097224 */ /* 0x000fe200078e000c */
[----:B--2---:R-:W-:-:S02]  /*83200*/  IADD3.X R26, R26, UR5, RZ, P6, !PT ;  /* 0x000000051a1a7c10 */ /* 0x004fc4000b7fe4ff */
[----:B---3--:R-:W-:-:S03]  /*83210*/  IADD3.X R27, R27, UR5, RZ, P1, !PT ;  /* 0x000000051b1b7c10 */ /* 0x008fc60008ffe4ff */
[----:B------:R0:W-:Y:S04]  /*83220*/  STL [R1+0x2f00], R26 ;  /* 0x002f001a01007387 */ /* 0x0001e80000100800 */
[----:B------:R0:W-:Y:S04]  /*83230*/  STL.64 [R1+0x1b28], R6 ;  /* 0x001b280601007387 */ /* 0x0001e80000100a00 */
[----:B------:R0:W-:Y:S04]  /*83240*/  STL [R1+0x2f08], R27 ;  /* 0x002f081b01007387 */ /* 0x0001e80000100800 */
[----:B------:R0:W-:Y:S01]  /*83250*/  STL.64 [R1+0x1b20], R8 ;  /* 0x001b200801007387 */ /* 0x0001e20000100a00 */
[----:B------:R-:W-:Y:S01]  /*83260*/  @!P0 CALL.REL.NOINC `(.L_x_2) ;  /* 0x0000001000008944 */ /* 0x000fe20003c00000 */
[----:B------:R-:W-:Y:S05]  /*83270*/  BRA `(.L_x_3) ;  /* 0xfff9973000007947 */ /* 0x000fea000383ffff */
.L_x_2:
[----:B------:R-:W2:Y:S04]  /*83280*/  LDL.LU R2, [R1+0x1118] ;  /* 0x0011180001027983 */ /* 0x000ea80000300800 */
[----:B--2---:R1:W-:Y:S04]  /*83290*/  STL [R1+0x3988], R2 ;  /* 0x0039880201007387 */ /* 0x0043e80000100800 */
[----:B-1----:R-:W2:Y:S04]  /*832a0*/  LDL.LU R2, [R1+0x10f8] ;  /* 0x0010f80001027983 */ /* 0x002ea80000300800 */
        /* <DEDUP_REMOVED lines=31> */
[----:B------:R-:W2:Y:S01]  /*834a0*/  LDL.LU R0, [R1+0x112c] ;  /* 0x00112c0001007983 */ /* 0x000ea20000300800 */
[----:B-1----:R-:W-:-:S03]  /*834b0*/  IMAD.MOV.U32 R2, RZ, RZ, R5 ;  /* 0x000000ffff027224 */ /* 0x002fc600078e0005 */
        /* <DEDUP_REMOVED lines=35> */
[----:B------:R-:W2:Y:S04]  /*836f0*/  LDL.LU R3, [R1+0x1128] ;  /* 0x0011280001037983 */ /* 0x000ea80000300800 */
[----:B------:R-:W3:Y:S04]  /*83700*/  LDL.LU R28, [R1+0x113c] ;  /* 0x00113c00011c7983 */ /* 0x000ee80000300800 */
[----:B------:R-:W3:Y:S04]  /*83710*/  LDL.LU R29, [R1+0x1138] ;  /* 0x00113800011d7983 */ /* 0x000ee80000300800 */
[----:B------:R-:W4:Y:S04]  /*83720*/  LDL.LU R16, [R1+0x10f4] ;  /* 0x0010f40001107983 */ /* 0x000f280000300800 */
[----:B------:R-:W4:Y:S04]  /*83730*/  LDL.LU R13, [R1+0x10f0] ;  /* 0x0010f000010d7983 */ /* 0x000f280000300800 */
[----:B------:R-:W5:Y:S04]  /*83740*/  LDL.LU R15, [R1+0x1114] ;  /* 0x00111400010f7983 */ /* 0x000f680000300800 */
[----:B------:R-:W5:Y:S04]  /*83750*/  LDL.LU R12, [R1+0x1110] ;  /* 0x00111000010c7983 */ /* 0x000f680000300800 */
[----:B------:R-:W2:Y:S04]  /*83760*/  LDL.LU R14, [R1+0x1124] ;  /* 0x00112400010e7983 */ /* 0x000ea80000300800 */
[----:B0-----:R-:W2:Y:S04]  /*83770*/  LDL.LU R9, [R1+0x1120] ;  /* 0x0011200001097983 */ /* 0x001ea80000300800 */
[----:B------:R-:W2:Y:S04]  /*83780*/  LDL.LU R24, [R1+0x1134] ;  /* 0x0011340001187983 */ /* 0x000ea80000300800 */
[----:B------:R-:W2:Y:S04]  /*83790*/  LDL.LU R8, [R1+0x1130] ;  /* 0x0011300001087983 */ /* 0x000ea80000300800 */
[----:B------:R-:W2:Y:S04]  /*837a0*/  LDL.LU R23, [R1+0x3cc] ;  /* 0x0003cc0001177983 */ /* 0x000ea80000300800 */
[----:B------:R-:W2:Y:S04]  /*837b0*/  LDL.LU R20, [R1+0x3c8] ;  /* 0x0003c80001147983 */ /* 0x000ea80000300800 */
[----:B------:R-:W2:Y:S04]  /*837c0*/  LDL.LU R22, [R1+0x72c] ;  /* 0x00072c0001167983 */ /* 0x000ea80000300800 */
[----:B------:R-:W2:Y:S01]  /*837d0*/  LDL.LU R19, [R1+0x728] ;  /* 0x0007280001137983 */ /* 0x000ea20000300800 */
[----:B-1----:R-:W-:-:S03]  /*837e0*/  IMAD.MOV.U32 R0, RZ, RZ, R4 ;  /* 0x000000ffff007224 */ /* 0x002fc600078e0004 */
[----:B------:R-:W2:Y:S04]  /*837f0*/  LDL.LU R21, [R1+0x73c] ;  /* 0x00073c0001157983 */ /* 0x000ea80000300800 */
[----:B------:R-:W2:Y:S04]  /*83800*/  LDL.LU R18, [R1+0x738] ;  /* 0x0007380001127983 */ /* 0x000ea80000300800 */
[----:B------:R-:W2:Y:S04]  /*83810*/  LDL.LU R25, [R1+0x74c] ;  /* 0x00074c0001197983 */ /* 0x000ea80000300800 */
[----:B------:R-:W2:Y:S04]  /*83820*/  LDL.LU R17, [R1+0x748] ;  /* 0x0007480001117983 */ /* 0x000ea80000300800 */
[----:B------:R-:W2:Y:S01]  /*83830*/  LDL.LU R4, [R1+0x3c4] ;  /* 0x0003c40001047983 */ /* 0x000ea20000300800 */
[----:B------:R-:W-:-:S03]  /*83840*/  F2FP.PACK_AB R2, R0, R2 ;  /* 0x000000020002723e */ /* 0x000fc600000000ff */
[----:B------:R-:W2:Y:S04]  /*83850*/  LDL.LU R5, [R1+0x3c0] ;  /* 0x0003c00001057983 */ /* 0x000ea80000300800 */
[----:B------:R-:W2:Y:S04]  /*83860*/  LDL.LU R6, [R1+0x724] ;  /* 0x0007240001067983 */ /* 0x000ea80000300800 */
[----:B------:R-:W2:Y:S04]  /*83870*/  LDL.LU R7, [R1+0x720] ;  /* 0x0007200001077983 */ /* 0x000ea80000300800 */
[----:B------:R-:W2:Y:S04]  /*83880*/  LDL.LU R10, [R1+0x734] ;  /* 0x00073400010a7983 */ /* 0x000ea80000300800 */
[----:B------:R-:W2:Y:S04]  /*83890*/  LDL.LU R11, [R1+0x730] ;  /* 0x00073000010b7983 */ /* 0x000ea80000300800 */
[----:B------:R-:W2:Y:S04]  /*838a0*/  LDL.LU R26, [R1+0x744] ;  /* 0x00074400011a7983 */ /* 0x000ea80000300800 */
[----:B------:R-:W2:Y:S04]  /*838b0*/  LDL.LU R27, [R1+0x740] ;  /* 0x00074000011b7983 */ /* 0x000ea80000300800 */
[----:B------:R-:W2:Y:S04]  /*838c0*/  LDL.LU R0, [R1+0x3a0c] ;  /* 0x003a0c0001007983 */ /* 0x000ea80000300800 */
[----:B------:R0:W-:Y:S04]  /*838d0*/  STL [R1+0x95c], R2 ;  /* 0x00095c0201007387 */ /* 0x0001e80000100800 */
[----:B0-----:R-:W2:Y:S02]  /*838e0*/  LDL.LU R2, [R1+0x3a08] ;  /* 0x003a080001027983 */ /* 0x001ea40000300800 */
[----:B--2---:R-:W-:-:S02]  /*838f0*/  F2FP.PACK_AB R2, R0, R2 ;  /* 0x000000020002723e */ /* 0x004fc400000000ff */
        /* <DEDUP_REMOVED lines=65> */
[----:B------:R4:W-:Y:S02]  /*83d10*/  STL [R1+0x8a8], R2 ;  /* 0x0008a80201007387 */ /* 0x0009e40000100800 */
[----:B----4-:R-:W-:Y:S02]  /*83d20*/  F2FP.PACK_AB R2, R16, R13 ;  /* 0x0000000d1002723e */ /* 0x010fe400000000ff */
[----:B--2---:R-:W-:Y:S02]  /*83d30*/  F2FP.PACK_AB R3, R0, R3 ;  /* 0x000000030003723e */ /* 0x004fe400000000ff */
[----:B---3--:R-:W-:-:S03]  /*83d40*/  F2FP.PACK_AB R0, R28, R29 ;  /* 0x0000001d1c00723e */ /* 0x008fc600000000ff */
[----:B------:R5:W-:Y:S04]  /*83d50*/  STL [R1+0x8a4], R3 ;  /* 0x0008a40301007387 */ /* 0x000be80000100800 */
[----:B------:R0:W-:Y:S04]  /*83d60*/  STL [R1+0x8a0], R0 ;  /* 0x0008a00001007387 */ /* 0x0001e80000100800 */
[----:B------:R1:W-:Y:S01]  /*83d70*/  STL [R1+0x89c], R2 ;  /* 0x00089c0201007387 */ /* 0x0003e20000100800 */
[----:B-----5:R-:W-:Y:S02]  /*83d80*/  F2FP.PACK_AB R3, R15, R12 ;  /* 0x0000000c0f03723e */ /* 0x020fe400000000ff */
[----:B0-----:R-:W-:-:S03]  /*83d90*/  F2FP.PACK_AB R0, R14, R9 ;  /* 0x000000090e00723e */ /* 0x001fc600000000ff */
[----:B------:R0:W-:Y:S01]  /*83da0*/  STL [R1+0x898], R3 ;  /* 0x0008980301007387 */ /* 0x0001e20000100800 */
[----:B-1----:R-:W-:-:S03]  /*83db0*/  F2FP.PACK_AB R2, R24, R8 ;  /* 0x000000081802723e */ /* 0x002fc600000000ff */
[----:B------:R1:W-:Y:S04]  /*83dc0*/  STL [R1+0x894], R0 ;  /* 0x0008940001007387 */ /* 0x0003e80000100800 */
[----:B------:R2:W-:Y:S01]  /*83dd0*/  STL [R1+0x890], R2 ;  /* 0x0008900201007387 */ /* 0x0005e20000100800 */
[----:B0-----:R-:W-:Y:S02]  /*83de0*/  F2FP.PACK_AB R3, R23, R20 ;  /* 0x000000141703723e */ /* 0x001fe400000000ff */
[----:B-1----:R-:W-:-:S03]  /*83df0*/  F2FP.PACK_AB R0, R22, R19 ;  /* 0x000000131600723e */ /* 0x002fc600000000ff */
[----:B------:R0:W-:Y:S01]  /*83e00*/  STL [R1+0x88c], R3 ;  /* 0x00088c0301007387 */ /* 0x0001e20000100800 */
[----:B--2---:R-:W-:-:S03]  /*83e10*/  F2FP.PACK_AB R2, R21, R18 ;  /* 0x000000121502723e */ /* 0x004fc600000000ff */
[----:B------:R1:W-:Y:S04]  /*83e20*/  STL [R1+0x888], R0 ;  /* 0x0008880001007387 */ /* 0x0003e80000100800 */
[----:B------:R2:W-:Y:S01]  /*83e30*/  STL [R1+0x884], R2 ;  /* 0x0008840201007387 */ /* 0x0005e20000100800 */
[----:B0-----:R-:W-:Y:S02]  /*83e40*/  F2FP.PACK_AB R3, R25, R17 ;  /* 0x000000111903723e */ /* 0x001fe400000000ff */
[----:B-1----:R-:W-:-:S03]  /*83e50*/  F2FP.PACK_AB R0, R4, R5 ;  /* 0x000000050400723e */ /* 0x002fc600000000ff */
[----:B------:R-:W-:Y:S01]  /*83e60*/  STL [R1+0x880], R3 ;  /* 0x0008800301007387 */ /* 0x000fe20000100800 */
[----:B--2---:R-:W-:-:S03]  /*83e70*/  F2FP.PACK_AB R2, R6, R7 ;  /* 0x000000070602723e */ /* 0x004fc600000000ff */
[----:B------:R-:W-:Y:S04]  /*83e80*/  STL [R1+0x87c], R0 ;  /* 0x00087c0001007387 */ /* 0x000fe80000100800 */
[----:B------:R0:W-:Y:S04]  /*83e90*/  STL [R1+0x878], R2 ;  /* 0x0008780201007387 */ /* 0x0001e80000100800 */
[----:B0-----:R-:W2:Y:S01]  /*83ea0*/  LDL.LU R2, [R1+0xb58] ;  /* 0x000b580001027983 */ /* 0x001ea20000300800 */
[----:B------:R-:W-:Y:S02]  /*83eb0*/  F2FP.PACK_AB R3, R10, R11 ;  /* 0x0000000b0a03723e */ /* 0x000fe400000000ff */
[----:B------:R-:W-:-:S03]  /*83ec0*/  F2FP.PACK_AB R0, R26, R27 ;  /* 0x0000001b1a00723e */ /* 0x000fc600000000ff */
        /* <DEDUP_REMOVED lines=36> */
[----:B------:R-:W3:Y:S04]  /*84110*/  LDL.LU R0, [R1+0xb6c] ;  /* 0x000b6c0001007983 */ /* 0x000ee80000300800 */
[----:B---3--:R0:W-:Y:S04]  /*84120*/  STL [R1+0x38f8], R0 ;  /* 0x0038f80001007387 */ /* 0x0081e80000100800 */
[----:B0-----:R-:W3:Y:S04]  /*84130*/  LDL.LU R0, [R1+0xb5c] ;  /* 0x000b5c0001007983 */ /* 0x001ee80000300800 */
        /* <DEDUP_REMOVED lines=33> */
[----:B0-----:R-:W2:Y:S04]  /*84350*/  LDL.LU R0, [R1+0x110c] ;  /* 0x00110c0001007983 */ /* 0x001ea80000300800 */
[----:B------:R-:W3:Y:S04]  /*84360*/  LDL.LU R3, [R1+0xb68] ;  /* 0x000b680001037983 */ /* 0x000ee80000300800 */
[----:B------:R-:W4:Y:S04]  /*84370*/  LDL.LU R28, [R1+0xb7c] ;  /* 0x000b7c00011c7983 */ /* 0x000f280000300800 */
[----:B------:R-:W4:Y:S04]  /*84380*/  LDL.LU R29, [R1+0xb78] ;  /* 0x000b7800011d7983 */ /* 0x000f280000300800 */
[----:B------:R-:W5:Y:S04]  /*84390*/  LDL.LU R16, [R1+0x9f4] ;  /* 0x0009f40001107983 */ /* 0x000f680000300800 */
        /* <DEDUP_REMOVED lines=23> */
[----:B--2---:R-:W-:-:S03]  /*84510*/  F2FP.PACK_AB R2, R0, R2 ;  /* 0x000000020002723e */ /* 0x004fc600000000ff */
        /* <DEDUP_REMOVED lines=68> */
[----:B------:R-:W3:Y:S04]  /*84960*/  LDL.LU R0, [R1+0x38f8] ;  /* 0x0038f80001007983 */ /* 0x000ee80000300800 */
[----:B------:R5:W-:Y:S02]  /*84970*/  STL [R1+0x7b8], R2 ;  /* 0x0007b80201007387 */ /* 0x000be40000100800 */
[----:B-----5:R-:W-:Y:S02]  /*84980*/  F2FP.PACK_AB R2, R16, R13 ;  /* 0x0000000d1002723e */ /* 0x020fe400000000ff */
[----:B---3--:R-:W-:Y:S02]  /*84990*/  F2FP.PACK_AB R3, R0, R3 ;  /* 0x000000030003723e */ /* 0x008fe400000000ff */
[----:B----4-:R-:W-:-:S03]  /*849a0*/  F2FP.PACK_AB R0, R28, R29 ;  /* 0x0000001d1c00723e */ /* 0x010fc600000000ff */
[----:B------:R0:W-:Y:S04]  /*849b0*/  STL [R1+0x7b4], R3 ;  /* 0x0007b40301007387 */ /* 0x0001e80000100800 */
        /* <DEDUP_REMOVED lines=778> */
[----:B------:R-:W2:Y:S03]  /*87a60*/  LDL.LU R0, [R1+0x36d8] ;  /* 0x0036d80001007983 */ /* 0x000ea60000300800 */
[----:B------:R0:W-:Y:S02]  /*87a70*/  STL [R1+0x540], R2 ;  /* 0x0005400201007387 */ /* 0x0001e40000100800 */
[----:B0-----:R-:W2:Y:S02]  /*87a80*/  LDL.LU R2, [R1+0x36d4] ;  /* 0x0036d40001027983 */ /* 0x001ea40000300800 */
[----:B--2---:R-:W-:Y:S02]  /*87a90*/  F2FP.PACK_AB R2, R0, R2 ;  /* 0x000000020002723e */ /* 0x004fe400000000ff */
[----:B------:R-:W2:Y:S03]  /*87aa0*/  LDL.LU R0, [R1+0x36d0] ;  /* 0x0036d00001007983 */ /* 0x000ea60000300800 */
[----:B------:R0:W-:Y:S02]  /*87ab0*/  STL [R1+0x53c], R2 ;  /* 0x00053c0201007387 */ /* 0x0001e40000100800 */
[----:B0-----:R-:W2:Y:S02]  /*87ac0*/  LDL.LU R2, [R1+0x36cc] ;  /* 0x0036cc0001027983 */ /* 0x001ea40000300800 */
[----:B--2---:R-:W-:-:S02]  /*87ad0*/  F2FP.PACK_AB R2, R0, R2 ;  /* 0x000000020002723e */ /* 0x004fc400000000ff */
[----:B------:R-:W3:Y:S03]  /*87ae0*/  LDL.LU R0, [R1+0x36c8] ;  /* 0x0036c80001007983 */ /* 0x000ee60000300800 */
[----:B------:R5:W-:Y:S02]  /*87af0*/  STL [R1+0x538], R2 ;  /* 0x0005380201007387 */ /* 0x000be40000100800 */
[----:B-----5:R-:W-:Y:S02]  /*87b00*/  F2FP.PACK_AB R2, R16, R13 ;  /* 0x0000000d1002723e */ /* 0x020fe400000000ff */
[----:B---3--:R-:W-:Y:S01]  /*87b10*/  F2FP.PACK_AB R3, R0, R3 ;  /* 0x000000030003723e */ /* 0x008fe200000000ff */
[----:B----4-:R-:W-:-:S04]  /*87b20*/  F2FP.PACK_AB R0, R28, R29 ;  /* 0x0000001d1c00723e */ /* 0x010fc800000000ff */
[----:B------:R0:W-:Y:S01]  /*87b30*/  STL [R1+0x534], R3 ;  /* 0x0005340301007387 */ /* 0x0001e20000100800 */
[----:B------:R1:W-:Y:S02]  /*87b40*/  STL [R1+0x530], R0 ;  /* 0x0005300001007387 */ /* 0x0003e40000100800 */
[----:B------:R2:W-:Y:S01]  /*87b50*/  STL [R1+0x52c], R2 ;  /* 0x00052c0201007387 */ /* 0x0005e20000100800 */
[----:B0-----:R-:W-:Y:S02]  /*87b60*/  F2FP.PACK_AB R3, R15, R12 ;  /* 0x0000000c0f03723e */ /* 0x001fe400000000ff */
[----:B-1----:R-:W-:Y:S02]  /*87b70*/  F2FP.PACK_AB R0, R14, R9 ;  /* 0x000000090e00723e */ /* 0x002fe400000000ff */
[----:B--2---:R-:W-:Y:S01]  /*87b80*/  F2FP.PACK_AB R2, R24, R8 ;  /* 0x000000081802723e */ /* 0x004fe200000000ff */
[----:B------:R0:W-:Y:S02]  /*87b90*/  STL [R1+0x528], R3 ;  /* 0x0005280301007387 */ /* 0x0001e40000100800 */
[----:B------:R1:W-:Y:S02]  /*87ba0*/  STL [R1+0x524], R0 ;  /* 0x0005240001007387 */ /* 0x0003e40000100800 */
[----:B------:R2:W-:Y:S01]  /*87bb0*/  STL [R1+0x520], R2 ;  /* 0x0005200201007387 */ /* 0x0005e20000100800 */
[----:B0-----:R-:W-:-:S02]  /*87bc0*/  F2FP.PACK_AB R3, R23, R20 ;  /* 0x000000141703723e */ /* 0x001fc400000000ff */
[----:B-1----:R-:W-:Y:S02]  /*87bd0*/  F2FP.PACK_AB R0, R22, R19 ;  /* 0x000000131600723e */ /* 0x002fe400000000ff */
[----:B--2---:R-:W-:Y:S01]  /*87be0*/  F2FP.PACK_AB R2, R21, R18 ;  /* 0x000000121502723e */ /* 0x004fe200000000ff */
[----:B------:R0:W-:Y:S02]  /*87bf0*/  STL [R1+0x51c], R3 ;  /* 0x00051c0301007387 */ /* 0x0001e40000100800 */
[----:B------:R1:W-:Y:S02]  /*87c00*/  STL [R1+0x518], R0 ;  /* 0x0005180001007387 */ /* 0x0003e40000100800 */
[----:B------:R2:W-:Y:S01]  /*87c10*/  STL [R1+0x514], R2 ;  /* 0x0005140201007387 */ /* 0x0005e20000100800 */
[----:B0-----:R-:W-:Y:S02]  /*87c20*/  F2FP.PACK_AB R3, R25, R17 ;  /* 0x000000111903723e */ /* 0x001fe400000000ff */
[----:B-1----:R-:W-:-:S02]  /*87c30*/  F2FP.PACK_AB R0, R4, R5 ;  /* 0x000000050400723e */ /* 0x002fc400000000ff */
[----:B--2---:R-:W-:Y:S01]  /*87c40*/  F2FP.PACK_AB R2, R6, R7 ;  /* 0x000000070602723e */ /* 0x004fe200000000ff */
[----:B------:R-:W-:Y:S02]  /*87c50*/  STL [R1+0x510], R3 ;  /* 0x0005100301007387 */ /* 0x000fe40000100800 */
[----:B------:R-:W-:Y:S02]  /*87c60*/  STL [R1+0x50c], R0 ;  /* 0x00050c0001007387 */ /* 0x000fe40000100800 */
[----:B------:R0:W-:Y:S02]  /*87c70*/  STL [R1+0x508], R2 ;  /* 0x0005080201007387 */ /* 0x0001e40000100800 */
[----:B0-----:R-:W2:Y:S01]  /*87c80*/  LDL.LU R2, [R1+0x1318] ;  /* 0x0013180001027983 */ /* 0x001ea20000300800 */
[----:B------:R-:W-:Y:S02]  /*87c90*/  F2FP.PACK_AB R3, R10, R11 ;  /* 0x0000000b0a03723e */ /* 0x000fe400000000ff */
[----:B------:R-:W-:-:S03]  /*87ca0*/  F2FP.PACK_AB R0, R26, R27 ;  /* 0x0000001b1a00723e */ /* 0x000fc600000000ff */
[----:B------:R-:W-:Y:S04]  /*87cb0*/  STL [R1+0x504], R3 ;  /* 0x0005040301007387 */ /* 0x000fe80000100800 */
[----:B--2---:R0:W-:Y:S01]  /*87cc0*/  STL [R1+0x3640], R2 ;  /* 0x0036400201007387 */ /* 0x0041e20000100800 */
[----:B------:R-:W-:Y:S03]  /*87cd0*/  STL [R1+0x500], R0 ;  /* 0x0005000001007387 */ /* 0x000fe60000100800 */
        /* <DEDUP_REMOVED lines=32> */
[----:B0-----:R-:W2:Y:S01]  /*87ee0*/  LDL.LU R2, [R1+0x1288] ;  /* 0x0012880001027983 */ /* 0x001ea20000300800 */
[----:B------:R-:W3:Y:S03]  /*87ef0*/  LDL.LU R0, [R1+0x132c] ;  /* 0x00132c0001007983 */ /* 0x000ee60000300800 */
        /* <DEDUP_REMOVED lines=35> */
[----:B0-----:R-:W2:Y:S01]  /*88130*/  LDL.LU R0, [R1+0x128c] ;  /* 0x00128c0001007983 */ /* 0x001ea20000300800 */
[----:B------:R-:W3:Y:S02]  /*88140*/  LDL.LU R3, [R1+0x1328] ;  /* 0x0013280001037983 */ /* 0x000ee40000300800 */
[----:B------:R-:W4:Y:S02]  /*88150*/  LDL.LU R28, [R1+0x133c] ;  /* 0x00133c00011c7983 */ /* 0x000f240000300800 */
[----:B------:R-:W4:Y:S01]  /*88160*/  LDL.LU R29, [R1+0x1338] ;  /* 0x00133800011d7983 */ /* 0x000f220000300800 */
[----:B------:R-:W5:Y:S01]  /*88170*/  LDL.LU R16, [R1+0x1304] ;  /* 0x0013040001107983 */ /* 0x000f620000300800 */
[----:B------:R-:W5:Y:S02]  /*88180*/  LDL.LU R13, [R1+0x1300] ;  /* 0x00130000010d7983 */ /* 0x000f640000300800 */
        /* <DEDUP_REMOVED lines=91> */
[----:B------:R-:W3:Y:S03]  /*88740*/  LDL.LU R0, [R1+0x363c] ;  /* 0x00363c0001007983 */ /* 0x000ee60000300800 */
[----:B------:R5:W-:Y:S02]  /*88750*/  STL [R1+0x498], R2 ;  /* 0x0004980201007387 */ /* 0x000be40000100800 */
[----:B-----5:R-:W-:-:S02]  /*88760*/  F2FP.PACK_AB R2, R16, R13 ;  /* 0x0000000d1002723e */ /* 0x020fc400000000ff */
        /* <DEDUP_REMOVED lines=1583> */
[----:B---3--:R-:W-:Y:S01]  /*8ea60*/  F2FP.PACK_AB R2, R0, R3 ;  /* 0x000000030002723e */ /* 0x008fe200000000ff */
[----:B----4-:R-:W-:Y:S01]  /*8ea70*/  F2FP.PACK_AB R0, R28, R29 ;  /* 0x0000001d1c00723e */ /* 0x010fe200000000ff */
[----:B-----5:R-:W-:-:S03]  /*8ea80*/  F2FP.PACK_AB R3, R16, R13 ;  /* 0x0000000d1003723e */ /* 0x020fc600000000ff */
        /* <DEDUP_REMOVED lines=18> */
[----:B------:R0:W-:Y:S02]  /*8ebb0*/  STL [R1+0x30], R2 ;  /* 0x0000300201007387 */ /* 0x0001e40000100800 */
[----:B------:R1:W-:Y:S02]  /*8ebc0*/  STL [R1+0x2c], R0 ;  /* 0x00002c0001007387 */ /* 0x0003e40000100800 */
[----:B------:R-:W-:Y:S02]  /*8ebd0*/  STL [R1+0x28], R3 ;  /* 0x0000280301007387 */ /* 0x000fe40000100800 */
[----:B------:R-:W2:Y:S01]  /*8ebe0*/  LDL.LU R7, [R1+0x1a48] ;  /* 0x001a480001077983 */ /* 0x000ea20000300800 */
[----:B0-----:R-:W-:Y:S02]  /*8ebf0*/  F2FP.PACK_AB R2, R10, R11 ;  /* 0x0000000b0a02723e */ /* 0x001fe400000000ff */
[----:B-1----:R-:W-:-:S03]  /*8ec00*/  F2FP.PACK_AB R0, R26, R27 ;  /* 0x0000001b1a00723e */ /* 0x002fc600000000ff */
        /* <DEDUP_REMOVED lines=37> */
[----:B------:R-:W3:Y:S03]  /*8ee60*/  LDL.LU R5, [R1+0x1a68] ;  /* 0x001a680001057983 */ /* 0x000ee60000300800 */
[----:B---3--:R0:W-:Y:S04]  /*8ee70*/  STL [R1+0x3194], R5 ;  /* 0x0031940501007387 */ /* 0x0081e80000100800 */
[----:B0-----:R-:W3:Y:S01]  /*8ee80*/  LDL.LU R5, [R1+0x1a5c] ;  /* 0x001a5c0001057983 */ /* 0x001ee20000300800 */
[----:B------:R-:W4:Y:S03]  /*8ee90*/  LDL.LU R4, [R1+0x1a78] ;  /* 0x001a780001047983 */ /* 0x000f260000300800 */
[----:B----4-:R0:W-:Y:S04]  /*8eea0*/  STL [R1+0x3190], R4 ;  /* 0x0031900401007387 */ /* 0x0101e80000100800 */
[----:B0-----:R-:W4:Y:S01]  /*8eeb0*/  LDL.LU R4, [R1+0x1a6c] ;  /* 0x001a6c0001047983 */ /* 0x001f220000300800 */
[----:B------:R-:W5:Y:S03]  /*8eec0*/  LDL.LU R11, [R1+0x1a40] ;  /* 0x001a4000010b7983 */ /* 0x000f660000300800 */
[----:B-----5:R0:W-:Y:S04]  /*8eed0*/  STL [R1+0x318c], R11 ;  /* 0x00318c0b01007387 */ /* 0x0201e80000100800 */
[----:B0-----:R-:W5:Y:S01]  /*8eee0*/  LDL.LU R11, [R1+0x1a7c] ;  /* 0x001a7c00010b7983 */ /* 0x001f620000300800 */
[----:B------:R-:W2:Y:S03]  /*8eef0*/  LDL.LU R10, [R1+0x1a50] ;  /* 0x001a5000010a7983 */ /* 0x000ea60000300800 */
[----:B--2---:R0:W-:Y:S04]  /*8ef00*/  STL [R1+0x3188], R10 ;  /* 0x0031880a01007387 */ /* 0x0041e80000100800 */
[----:B0-----:R-:W2:Y:S01]  /*8ef10*/  LDL.LU R10, [R1+0x1a44] ;  /* 0x001a4400010a7983 */ /* 0x001ea20000300800 */
        /* <DEDUP_REMOVED lines=39> */
[----:B------:R-:W2:Y:S01]  /*8f190*/  LDL.LU R2, [R1+0x1b0c] ;  /* 0x001b0c0001027983 */ /* 0x000ea20000300800 */
[----:B------:R-:W-:-:S02]  /*8f1a0*/  F2FP.PACK_AB R7, R6, R7 ;  /* 0x000000070607723e */ /* 0x000fc400000000ff */
[----:B--2---:R0:W-:Y:S04]  /*8f1b0*/  STL [R1+0x3150], R2 ;  /* 0x0031500201007387 */ /* 0x0041e80000100800 */
        /* <DEDUP_REMOVED lines=39> */
[----:B------:R0:W-:Y:S02]  /*8f430*/  STL [R1], R7 ;  /* 0x0000000701007387 */ /* 0x0001e40000100800 */
[----:B0-----:R-:W2:Y:S02]  /*8f440*/  LDL.LU R7, [R1+0x319c] ;  /* 0x00319c0001077983 */ /* 0x001ea40000300800 */
[----:B--2---:R-:W-:Y:S02]  /*8f450*/  F2FP.PACK_AB R7, R6, R7 ;  /* 0x000000070607723e */ /* 0x004fe400000000ff */
[----:B------:R-:W3:Y:S02]  /*8f460*/  LDL.LU R6, [R1+0x3198] ;  /* 0x0031980001067983 */ /* 0x000ee40000300800 */
[----:B---3--:R-:W-:-:S02]  /*8f470*/  F2FP.PACK_AB R6, R5, R6 ;  /* 0x000000060506723e */ /* 0x008fc400000000ff */
[----:B------:R-:W4:Y:S02]  /*8f480*/  LDL.LU R5, [R1+0x3194] ;  /* 0x0031940001057983 */ /* 0x000f240000300800 */
[----:B----4-:R-:W-:Y:S02]  /*8f490*/  F2FP.PACK_AB R5, R4, R5 ;  /* 0x000000050405723e */ /* 0x010fe400000000ff */
[----:B------:R-:W5:Y:S02]  /*8f4a0*/  LDL.LU R4, [R1+0x3190] ;  /* 0x0031900001047983 */ /* 0x000f640000300800 */
[----:B-----5:R-:W-:Y:S02]  /*8f4b0*/  F2FP.PACK_AB R4, R11, R4 ;  /* 0x000000040b04723e */ /* 0x020fe400000000ff */
[----:B------:R-:W2:Y:S02]  /*8f4c0*/  LDL.LU R11, [R1+0x318c] ;  /* 0x00318c00010b7983 */ /* 0x000ea40000300800 */
[----:B--2---:R-:W-:-:S02]  /*8f4d0*/  F2FP.PACK_AB R11, R10, R11 ;  /* 0x0000000b0a0b723e */ /* 0x004fc400000000ff */
[----:B------:R-:W2:Y:S02]  /*8f4e0*/  LDL.LU R10, [R1+0x3188] ;  /* 0x00318800010a7983 */ /* 0x000ea40000300800 */
[----:B--2---:R-:W-:Y:S02]  /*8f4f0*/  F2FP.PACK_AB R10, R9, R10 ;  /* 0x0000000a090a723e */ /* 0x004fe400000000ff */
[----:B------:R-:W2:Y:S02]  /*8f500*/  LDL.LU R9, [R1+0x3184] ;  /* 0x0031840001097983 */ /* 0x000ea40000300800 */
[----:B--2---:R-:W-:Y:S02]  /*8f510*/  F2FP.PACK_AB R9, R8, R9 ;  /* 0x000000090809723e */ /* 0x004fe400000000ff */
        /* <DEDUP_REMOVED lines=24> */
[----:B------:R-:W2:Y:S01]  /*8f6a0*/  LDL.LU R2, [R1+0x3150] ;  /* 0x0031500001027983 */ /* 0x000ea20000300800 */
[----:B------:R-:W-:Y:S02]  /*8f6b0*/  F2FP.PACK_AB R27, R0, R27 ;  /* 0x0000001b001b723e */ /* 0x000fe400000000ff */
[----:B------:R-:W-:-:S02]  /*8f6c0*/  F2FP.PACK_AB R26, R3, R26 ;  /* 0x0000001a031a723e */ /* 0x000fc400000000ff */
[----:B------:R-:W-:Y:S02]  /*8f6d0*/  F2FP.PACK_AB R25, R28, R25 ;  /* 0x000000191c19723e */ /* 0x000fe400000000ff */
[----:B------:R-:W-:Y:S02]  /*8f6e0*/  F2FP.PACK_AB R24, R29, R24 ;  /* 0x000000181d18723e */ /* 0x000fe400000000ff */
[----:B--2---:R-:W-:Y:S02]  /*8f6f0*/  F2FP.PACK_AB R20, R2, R20 ;  /* 0x000000140214723e */ /* 0x004fe400000000ff */
.L_x_1:
[----:B------:R1:W-:Y:S04]  /*8f700*/  STL.64 [R1+0x3d78], R6 ;  /* 0x003d780601007387 */ /* 0x0003e80000100a00 */
[----:B-1----:R-:W2:Y:S04]  /*8f710*/  LDL.LU R6, [R1+0x2f50] ;  /* 0x002f500001067983 */ /* 0x002ea80000300800 */
[----:B------:R-:W1:Y:S04]  /*8f720*/  S2R R7, SR_TID.X ;  /* 0x0000000000077919 */ /* 0x000e680000002100 */
[----:B------:R-:W-:Y:S04]  /*8f730*/  STL.64 [R1+0x3d70], R4 ;  /* 0x003d700401007387 */ /* 0x000fe80000100a00 */
[----:B------:R3:W-:Y:S04]  /*8f740*/  STL [R1+0x38ac], R29 ;  /* 0x0038ac1d01007387 */ /* 0x0007e80000100800 */
[----:B------:R4:W-:Y:S01]  /*8f750*/  STL [R1+0x38a8], R28 ;  /* 0x0038a81c01007387 */ /* 0x0009e20000100800 */
[----:B01----:R-:W-:-:S02]  /*8f760*/  IMAD.SHL.U32 R0, R7, 0x80, RZ ;  /* 0x0000008007007824 */ /* 0x003fc400078e00ff */
[C---:B------:R-:W-:Y:S02]  /*8f770*/  IMAD.SHL.U32 R2, R7.reuse, 0x20, RZ ;  /* 0x0000002007027824 */ /* 0x040fe400078e00ff */
[----:B------:R-:W-:Y:S01]  /*8f780*/  IMAD.SHL.U32 R3, R7, 0x8, RZ ;  /* 0x0000000807037824 */ /* 0x000fe200078e00ff */
[----:B------:R-:W-:-:S04]  /*8f790*/  LOP3.LUT R0, R0, 0xc00, RZ, 0xc0, !PT ;  /* 0x00000c0000007812 */ /* 0x000fc800078ec0ff */
[----:B------:R-:W-:Y:S01]  /*8f7a0*/  LOP3.LUT R0, R0, 0x60, R2, 0xf8, !PT ;  /* 0x0000006000007812 */ /* 0x000fe200078ef802 */
[C---:B------:R-:W-:Y:S01]  /*8f7b0*/  IMAD.SHL.U32 R2, R7.reuse, 0x4, RZ ;  /* 0x0000000407027824 */ /* 0x040fe200078e00ff */
[----:B------:R-:W-:-:S04]  /*8f7c0*/  LOP3.LUT R7, R7, 0x3f, RZ, 0xc0, !PT ;  /* 0x0000003f07077812 */ /* 0x000fc800078ec0ff */
[----:B------:R-:W-:Y:S02]  /*8f7d0*/  LOP3.LUT R0, R0, 0x70, R2, 0x78, !PT ;  /* 0x0000007000007812 */ /* 0x000fe400078e7802 */
[----:B------:R-:W-:-:S05]  /*8f7e0*/  LOP3.LUT R2, R3, 0x100, RZ, 0xc0, !PT ;  /* 0x0000010003027812 */ /* 0x000fca00078ec0ff */
[----:B------:R-:W-:Y:S01]  /*8f7f0*/  IMAD.IADD R0, R2, 0x1, R0 ;  /* 0x0000000102007824 */ /* 0x000fe200078e0200 */
[----:B------:R-:W-:Y:S06]  /*8f800*/  BAR.SYNC.DEFER_BLOCKING 0x0 ;  /* 0x0000000000007b1d */ /* 0x000fec0000010000 */
[----:B------:R0:W-:Y:S04]  /*8f810*/  STS.128 [R0], R24 ;  /* 0x0000001800007388 */ /* 0x0001e80000000c00 */
[----:B------:R-:W-:Y:S04]  /*8f820*/  STS.128 [R0+0x80], R20 ;  /* 0x0000801400007388 */ /* 0x000fe80000000c00 */
[----:B------:R-:W-:Y:S04]  /*8f830*/  STS.128 [R0+0x200], R16 ;  /* 0x0002001000007388 */ /* 0x000fe80000000c00 */
[----:B------:R-:W-:Y:S04]  /*8f840*/  STS.128 [R0+0x280], R12 ;  /* 0x0002800c00007388 */ /* 0x000fe80000000c00 */
[----:B------:R-:W-:Y:S01]  /*8f850*/  BAR.SYNC.DEFER_BLOCKING 0x0 ;  /* 0x0000000000007b1d */ /* 0x000fe20000010000 */
[----:B--2---:R-:W-:-:S05]  /*8f860*/  LOP3.LUT R2, R6, 0xc00, RZ, 0xc0, !PT ;  /* 0x00000c0006027812 */ /* 0x004fca00078ec0ff */
[----:B---3--:R-:W-:-:S05]  /*8f870*/  IMAD R29, R7, 0x10, R2 ;  /* 0x00000010071d7824 */ /* 0x008fca00078e0202 */
[----:B------:R-:W1:Y:S01]  /*8f880*/  LDS.128 R4, [R29] ;  /* 0x000000001d047984 */ /* 0x000e620000000c00 */
[C---:B----4-:R-:W-:Y:S02]  /*8f890*/  LOP3.LUT R28, R29.reuse, 0x20, RZ, 0x3c, !PT ;  /* 0x000000201d1c7812 */ /* 0x050fe400078e3cff */
[C---:B0-----:R-:W-:Y:S01]  /*8f8a0*/  LOP3.LUT R24, R29.reuse, 0x40, RZ, 0x3c, !PT ;  /* 0x000000401d187812 */ /* 0x041fe200078e3cff */
[----:B------:R-:W-:Y:S01]  /*8f8b0*/  STL [R1+0x8fc], R29 ;  /* 0x0008fc1d01007387 */ /* 0x000fe20000100800 */
[----:B------:R-:W-:-:S03]  /*8f8c0*/  LOP3.LUT R3, R29, 0x60, RZ, 0x3c, !PT ;  /* 0x000000601d037812 */ /* 0x000fc600078e3cff */
[----:B-1----:R-:W-:Y:S01]  /*8f8d0*/  STL.64 [R1+0x400], R4 ;  /* 0x0004000401007387 */ /* 0x002fe20000100a00 */
[----:B------:R-:W-:-:S03]  /*8f8e0*/  IMAD.MOV.U32 R12, RZ, RZ, R4 ;  /* 0x000000ffff0c7224 */ /* 0x000fc600078e0004 */
[----:B------:R-:W-:Y:S04]  /*8f8f0*/  STL.64 [R1+0x408], R6 ;  /* 0x0004080601007387 */ /* 0x000fe80000100a00 */
[----:B------:R-:W0:Y:S04]  /*8f900*/  LDS.128 R4, [R28] ;  /* 0x000000001c047984 */ /* 0x000e280000000c00 */
[----:B------:R-:W-:Y:S04]  /*8f910*/  STL [R1+0x8f0], R28 ;  /* 0x0008f01c01007387 */ /* 0x000fe80000100800 */
[----:B------:R-:W-:Y:S04]  /*8f920*/  STL [R1+0x8f4], R24 ;  /* 0x0008f41801007387 */ /* 0x000fe80000100800 */
[----:B------:R-:W-:Y:S04]  /*8f930*/  STL [R1+0x3900], R12 ;  /* 0x0039000c01007387 */ /* 0x000fe80000100800 */
[----:B------:R-:W-:Y:S04]  /*8f940*/  STL [R1+0x8f8], R3 ;  /* 0x0008f80301007387 */ /* 0x000fe80000100800 */
[----:B------:R-:W2:Y:S04]  /*8f950*/  LDL.LU R16, [R1+0x80] ;  /* 0x0000800001107983 */ /* 0x000ea80000300800 */
[----:B0-----:R-:W-:Y:S04]  /*8f960*/  STL.64 [R1+0x4d0], R4 ;  /* 0x0004d00401007387 */ /* 0x001fe80000100a00 */
[----:B------:R-:W-:Y:S04]  /*8f970*/  STL.64 [R1+0x4d8], R6 ;  /* 0x0004d80601007387 */ /* 0x000fe80000100a00 */
[----:B------:R-:W2:Y:S04]  /*8f980*/  LDL.LU R17, [R1+0x84] ;  /* 0x0000840001117983 */ /* 0x000ea80000300800 */
[----:B------:R-:W3:Y:S04]  /*8f990*/  LDL.LU R18, [R1+0x88] ;  /* 0x0000880001127983 */ /* 0x000ee80000300800 */
[----:B------:R-:W3:Y:S04]  /*8f9a0*/  LDL.LU R19, [R1+0x8c] ;  /* 0x00008c0001137983 */ /* 0x000ee80000300800 */
[----:B------:R-:W0:Y:S04]  /*8f9b0*/  LDS.128 R4, [R24] ;  /* 0x0000000018047984 */ /* 0x000e280000000c00 */
[----:B---3--:R-:W-:Y:S04]  /*8f9c0*/  STL.64 [R1+0x3d28], R18 ;  /* 0x003d281201007387 */ /* 0x008fe80000100a00 */
[----:B--2---:R1:W-:Y:S04]  /*8f9d0*/  STL.64 [R1+0x3d20], R16 ;  /* 0x003d201001007387 */ /* 0x0043e80000100a00 */
[----:B-1----:R-:W2:Y:S04]  /*8f9e0*/  LDL.LU R16, [R1+0x50] ;  /* 0x0000500001107983 */ /* 0x002ea80000300800 */
[----:B------:R-:W2:Y:S04]  /*8f9f0*/  LDL.LU R17, [R1+0x54] ;  /* 0x0000540001117983 */ /* 0x000ea80000300800 */
[----:B------:R-:W3:Y:S04]  /*8fa00*/  LDL.LU R18, [R1+0x58] ;  /* 0x0000580001127983 */ /* 0x000ee80000300800 */
[----:B------:R-:W3:Y:S04]  /*8fa10*/  LDL.LU R19, [R1+0x5c] ;  /* 0x00005c0001137983 */ /* 0x000ee80000300800 */
        /* <DEDUP_REMOVED lines=22> */
[----:B------:R-:W2:Y:S04]  /*8fb80*/  LDL.LU R18, [R1+0x18] ;  /* 0x0000180001127983 */ /* 0x000ea80000300800 */
[----:B------:R-:W2:Y:S04]  /*8fb90*/  LDL.LU R19, [R1+0x1c] ;  /* 0x00001c0001137983 */ /* 0x000ea80000300800 */
[----:B------:R-:W3:Y:S04]  /*8fba0*/  LDL.LU R12, [R1+0x70] ;  /* 0x00007000010c7983 */ /* 0x000ee80000300800 */
[----:B------:R-:W3:Y:S04]  /*8fbb0*/  LDL.LU R13, [R1+0x74] ;  /* 0x00007400010d7983 */ /* 0x000ee80000300800 */
[----:B------:R-:W3:Y:S04]  /*8fbc0*/  LDL.LU R14, [R1+0x78] ;  /* 0x00007800010e7983 */ /* 0x000ee80000300800 */
[----:B------:R-:W3:Y:S04]  /*8fbd0*/  LDL.LU R15, [R1+0x7c] ;  /* 0x00007c00010f7983 */ /* 0x000ee80000300800 */
[----:B------:R-:W4:Y:S04]  /*8fbe0*/  LDL.LU R20, [R1+0x90] ;  /* 0x0000900001147983 */ /* 0x000f280000300800 */
[----:B------:R-:W4:Y:S04]  /*8fbf0*/  LDL.LU R21, [R1+0x94] ;  /* 0x0000940001157983 */ /* 0x000f280000300800 */
[----:B------:R-:W4:Y:S04]  /*8fc00*/  LDL.LU R22, [R1+0x98] ;  /* 0x0000980001167983 */ /* 0x000f280000300800 */
[----:B------:R-:W4:Y:S04]  /*8fc10*/  LDL.LU R23, [R1+0x9c] ;  /* 0x00009c0001177983 */ /* 0x000f280000300800 */
[----:B0-----:R-:W-:Y:S04]  /*8fc20*/  STL.64 [R1+0x670], R4 ;  /* 0x0006700401007387 */ /* 0x001fe80000100a00 */
[----:B------:R-:W-:Y:S04]  /*8fc30*/  STL.64 [R1+0x678], R6 ;  /* 0x0006780601007387 */ /* 0x000fe80000100a00 */
[----:B------:R-:W0:Y:S04]  /*8fc40*/  LDS.128 R4, [R3] ;  /* 0x0000000003047984 */ /* 0x000e280000000c00 */
[----:B------:R-:W-:Y:S06]  /*8fc50*/  BAR.SYNC.DEFER_BLOCKING 0x0 ;  /* 0x0000000000007b1d */ /* 0x000fec0000010000 */
[----:B------:R-:W-:Y:S04]  /*8fc60*/  STS.128 [R0], R8 ;  /* 0x0000000800007388 */ /* 0x000fe80000000c00 */
[----:B0-----:R-:W-:Y:S04]  /*8fc70*/  STL.64 [R1+0x7d0], R4 ;  /* 0x0007d00401007387 */ /* 0x001fe80000100a00 */
[----:B------:R0:W-:Y:S04]  /*8fc80*/  STL.64 [R1+0x7d8], R6 ;  /* 0x0007d80601007387 */ /* 0x0001e80000100a00 */
[----:B0-----:R-:W5:Y:S04]  /*8fc90*/  LDL.LU.64 R6, [R1+0x3d78] ;  /* 0x003d780001067983 */ /* 0x001f680000300a00 */
[----:B------:R-:W5:Y:S04]  /*8fca0*/  LDL.LU.64 R4, [R1+0x3d70] ;  /* 0x003d700001047983 */ /* 0x000f680000300a00 */
[----:B------:R-:W3:Y:S04]  /*8fcb0*/  LDL.LU R8, [R1] ;  /* 0x0000000001087983 */ /* 0x000ee80000300800 */
[----:B------:R-:W3:Y:S04]  /*8fcc0*/  LDL.LU R9, [R1+0x4] ;  /* 0x0000040001097983 */ /* 0x000ee80000300800 */
[----:B------:R-:W3:Y:S04]  /*8fcd0*/  LDL.LU R10, [R1+0x8] ;  /* 0x00000800010a7983 */ /* 0x000ee80000300800 */
[----:B------:R-:W3:Y:S04]  /*8fce0*/  LDL.LU R11, [R1+0xc] ;  /* 0x00000c00010b7983 */ /* 0x000ee80000300800 */
[----:B--2---:R-:W-:Y:S04]  /*8fcf0*/  STS.128 [R0+0x280], R16 ;  /* 0x0002801000007388 */ /* 0x004fe80000000c00 */
[----:B-----5:R0:W-:Y:S04]  /*8fd00*/  STS.128 [R0+0x80], R4 ;  /* 0x0000800400007388 */ /* 0x0201e80000000c00 */
[----:B---3--:R-:W-:Y:S04]  /*8fd10*/  STS.128 [R0+0x200], R8 ;  /* 0x0002000800007388 */ /* 0x008fe80000000c00 */
[----:B------:R-:W-:Y:S06]  /*8fd20*/  BAR.SYNC.DEFER_BLOCKING 0x0 ;  /* 0x0000000000007b1d */ /* 0x000fec0000010000 */
[----:B0-----:R-:W2:Y:S04]  /*8fd30*/  LDL.LU R4, [R1+0x60] ;  /* 0x0000600001047983 */ /* 0x001ea80000300800 */
[----:B------:R-:W2:Y:S04]  /*8fd40*/  LDL.LU R5, [R1+0x64] ;  /* 0x0000640001057983 */ /* 0x000ea80000300800 */
[----:B------:R-:W2:Y:S04]  /*8fd50*/  LDL.LU R6, [R1+0x68] ;  /* 0x0000680001067983 */ /* 0x000ea80000300800 */
[----:B------:R-:W2:Y:S04]  /*8fd60*/  LDL.LU R7, [R1+0x6c] ;  /* 0x00006c0001077983 */ /* 0x000ea80000300800 */
[----:B------:R-:W0:Y:S04]  /*8fd70*/  LDS.128 R8, [R29] ;  /* 0x000000001d087984 */ /* 0x000e280000000c00 */
[----:B------:R-:W1:Y:S04]  /*8fd80*/  LDS.128 R16, [R28] ;  /* 0x000000001c107984 */ /* 0x000e680000000c00 */
[----:B0-----:R-:W-:Y:S04]  /*8fd90*/  STL.64 [R1+0x3e0], R8 ;  /* 0x0003e00801007387 */ /* 0x001fe80000100a00 */
[----:B------:R-:W-:Y:S04]  /*8fda0*/  STL.64 [R1+0x3e8], R10 ;  /* 0x0003e80a01007387 */ /* 0x000fe80000100a00 */
[----:B-1----:R-:W-:Y:S04]  /*8fdb0*/  STL.64 [R1+0x4c0], R16 ;  /* 0x0004c01001007387 */ /* 0x002fe80000100a00 */
[----:B------:R-:W-:Y:S04]  /*8fdc0*/  STL.64 [R1+0x4c8], R18 ;  /* 0x0004c81201007387 */ /* 0x000fe80000100a00 */
[----:B------:R-:W0:Y:S04]  /*8fdd0*/  LDS.128 R16, [R24] ;  /* 0x0000000018107984 */ /* 0x000e280000000c00 */
[----:B0-----:R-:W-:Y:S04]  /*8fde0*/  STL.64 [R1+0x660], R16 ;  /* 0x0006601001007387 */ /* 0x001fe80000100a00 */
[----:B------:R-:W-:Y:S04]  /*8fdf0*/  STL.64 [R1+0x668], R18 ;  /* 0x0006681201007387 */ /* 0x000fe80000100a00 */
[----:B------:R-:W0:Y:S04]  /*8fe00*/  LDS.128 R16, [R3] ;  /* 0x0000000003107984 */ /* 0x000e280000000c00 */
[----:B0-----:R-:W-:Y:S04]  /*8fe10*/  STL.64 [R1+0x750], R16 ;  /* 0x0007501001007387 */ /* 0x001fe80000100a00 */
[----:B------:R0:W-:Y:S04]  /*8fe20*/  STL.64 [R1+0x758], R18 ;  /* 0x0007581201007387 */ /* 0x0001e80000100a00 */
[----:B0-----:R-:W3:Y:S04]  /*8fe30*/  LDL.LU.64 R18, [R1+0x3d68] ;  /* 0x003d680001127983 */ /* 0x001ee80000300a00 */
[----:B------:R-:W3:Y:S04]  /*8fe40*/  LDL.LU.64 R16, [R1+0x3d60] ;  /* 0x003d600001107983 */ /* 0x000ee80000300a00 */
[----:B------:R-:W-:Y:S06]  /*8fe50*/  BAR.SYNC.DEFER_BLOCKING 0x0 ;  /* 0x0000000000007b1d */ /* 0x000fec0000010000 */
[----:B---3--:R0:W-:Y:S04]  /*8fe60*/  STS.128 [R0], R16 ;  /* 0x0000001000007388 */ /* 0x0081e80000000c00 */
[----:B0-----:R-:W3:Y:S04]  /*8fe70*/  LDL.LU.64 R18, [R1+0x3d58] ;  /* 0x003d580001127983 */ /* 0x001ee80000300a00 */
[----:B------:R-:W3:Y:S04]  /*8fe80*/  LDL.LU.64 R16, [R1+0x3d50] ;  /* 0x003d500001107983 */ /* 0x000ee80000300a00 */
[----:B---3--:R0:W-:Y:S04]  /*8fe90*/  STS.128 [R0+0x80], R16 ;  /* 0x0000801000007388 */ /* 0x0081e80000000c00 */
[----:B0-----:R-:W3:Y:S04]  /*8fea0*/  LDL.LU.64 R18, [R1+0x3d48] ;  /* 0x003d480001127983 */ /* 0x001ee80000300a00 */
[----:B------:R-:W3:Y:S04]  /*8feb0*/  LDL.LU.64 R16, [R1+0x3d40] ;  /* 0x003d400001107983 */ /* 0x000ee80000300a00 */
[----:B---3--:R0:W-:Y:S04]  /*8fec0*/  STS.128 [R0+0x200], R16 ;  /* 0x0002001000007388 */ /* 0x0081e80000000c00 */
[----:B0-----:R-:W3:Y:S04]  /*8fed0*/  LDL.LU.64 R18, [R1+0x3d38] ;  /* 0x003d380001127983 */ /* 0x001ee80000300a00 */
[----:B------:R-:W3:Y:S04]  /*8fee0*/  LDL.LU.64 R16, [R1+0x3d30] ;  /* 0x003d300001107983 */ /* 0x000ee80000300a00 */
[----:B---3--:R-:W-:Y:S04]  /*8fef0*/  STS.128 [R0+0x280], R16 ;  /* 0x0002801000007388 */ /* 0x008fe80000000c00 */
[----:B------:R-:W-:Y:S06]  /*8ff00*/  BAR.SYNC.DEFER_BLOCKING 0x0 ;  /* 0x0000000000007b1d */ /* 0x000fec0000010000 */
[----:B------:R-:W0:Y:S04]  /*8ff10*/  LDS.128 R16, [R29] ;  /* 0x000000001d107984 */ /* 0x000e280000000c00 */
[----:B0-----:R-:W-:Y:S01]  /*8ff20*/  STL.64 [R1+0x3d0], R16 ;  /* 0x0003d01001007387 */ /* 0x001fe20000100a00 */
[----:B------:R-:W-:-:S03]  /*8ff30*/  IMAD.MOV.U32 R10, RZ, RZ, R16 ;  /* 0x000000ffff0a7224 */ /* 0x000fc600078e0010 */
[----:B------:R0:W-:Y:S04]  /*8ff40*/  STL.64 [R1+0x3d8], R18 ;  /* 0x0003d81201007387 */ /* 0x0001e80000100a00 */
[----:B0-----:R-:W3:Y:S04]  /*8ff50*/  LDL.LU.64 R18, [R1+0x3d28] ;  /* 0x003d280001127983 */ /* 0x001ee80000300a00 */
[----:B------:R-:W3:Y:S04]  /*8ff60*/  LDL.LU.64 R16, [R1+0x3d20] ;  /* 0x003d200001107983 */ /* 0x000ee80000300a00 */
[----:B------:R-:W-:Y:S04]  /*8ff70*/  STL [R1+0x3908], R10 ;  /* 0x0039080a01007387 */ /* 0x000fe80000100800 */
[----:B------:R-:W-:Y:S04]  /*8ff80*/  STL [R1+0x3904], R8 ;  /* 0x0039040801007387 */ /* 0x000fe80000100800 */
[----:B------:R-:W0:Y:S04]  /*8ff90*/  LDS.128 R8, [R28] ;  /* 0x000000001c087984 */ /* 0x000e280000000c00 */
[----:B0-----:R-:W-:Y:S04]  /*8ffa0*/  STL.64 [R1+0x410], R8 ;  /* 0x0004100801007387 */ /* 0x001fe80000100a00 */
[----:B------:R-:W-:Y:S04]  /*8ffb0*/  STL.64 [R1+0x418], R10 ;  /* 0x0004180a01007387 */ /* 0x000fe80000100a00 */
[----:B------:R-:W0:Y:S04]  /*8ffc0*/  LDS.128 R8, [R24] ;  /* 0x0000000018087984 */ /* 0x000e280000000c00 */
[----:B0-----:R-:W-:Y:S04]  /*8ffd0*/  STL.64 [R1+0x650], R8 ;  /* 0x0006500801007387 */ /* 0x001fe80000100a00 */
[----:B------:R-:W-:Y:S04]  /*8ffe0*/  STL.64 [R1+0x658], R10 ;  /* 0x0006580a01007387 */ /* 0x000fe80000100a00 */
[----:B------:R-:W0:Y:S04]  /*8fff0*/  LDS.128 R8, [R3] ;  /* 0x0000000003087984 */ /* 0x000e280000000c00 */
[----:B------:R-:W-:Y:S06]  /*90000*/  BAR.SYNC.DEFER_BLOCKING 0x0 ;  /* 0x0000000000007b1d */ /* 0x000fec0000010000 */
[----:B--2---:R-:W-:Y:S04]  /*90010*/  STS.128 [R0], R4 ;  /* 0x0000000400007388 */ /* 0x004fe80000000c00 */
[----:B------:R-:W-:Y:S04]  /*90020*/  STS.128 [R0+0x80], R12 ;  /* 0x0000800c00007388 */ /* 0x000fe80000000c00 */
[----:B----4-:R-:W-:Y:S04]  /*90030*/  STS.128 [R0+0x280], R20 ;  /* 0x0002801400007388 */ /* 0x010fe80000000c00 */
[----:B0-----:R-:W-:Y:S04]  /*90040*/  STL.64 [R1+0x710], R8 ;  /* 0x0007100801007387 */ /* 0x001fe80000100a00 */
[----:B------:R-:W-:Y:S04]  /*90050*/  STL.64 [R1+0x718], R10 ;  /* 0x0007180a01007387 */ /* 0x000fe80000100a00 */
[----:B---3--:R-:W-:Y:S04]  /*90060*/  STS.128 [R0+0x200], R16 ;  /* 0x0002001000007388 */ /* 0x008fe80000000c00 */
[----:B------:R-:W-:Y:S06]  /*90070*/  BAR.SYNC.DEFER_BLOCKING 0x0 ;  /* 0x0000000000007b1d */ /* 0x000fec0000010000 */
[----:B------:R-:W0:Y:S04]  /*90080*/  LDS.128 R4, [R29] ;  /* 0x000000001d047984 */ /* 0x000e280000000c00 */
[----:B------:R-:W-:Y:S04]  /*90090*/  LDS.128 R8, [R28] ;  /* 0x000000001c087984 */ /* 0x000fe80000000c00 */
[----:B0-----:R-:W-:Y:S01]  /*900a0*/  STL [R1+0x50], R4 ;  /* 0x0000500401007387 */ /* 0x001fe20000100800 */
[----:B------:R-:W-:-:S03]  /*900b0*/  IMAD.MOV.U32 R27, RZ, RZ, R5 ;  /* 0x000000ffff1b7224 */ /* 0x000fc600078e0005 */
[----:B------:R-:W-:Y:S04]  /*900c0*/  STL.64 [R1+0x58], R6 ;  /* 0x0000580601007387 */ /* 0x000fe80000100a00 */
[----:B------:R-:W0:Y:S04]  /*900d0*/  LDS.128 R4, [R24] ;  /* 0x0000000018047984 */ /* 0x000e280000000c00 */
[----:B------:R1:W-:Y:S04]  /*900e0*/  STL [R1+0x38c0], R27 ;  /* 0x0038c01b01007387 */ /* 0x0003e80000100800 */
[----:B0-----:R-:W-:Y:S01]  /*900f0*/  STL [R1+0x644], R5 ;  /* 0x0006440501007387 */ /* 0x001fe20000100800 */
[----:B-1----:R-:W-:-:S03]  /*90100*/  IMAD.MOV.U32 R27, RZ, RZ, R4 ;  /* 0x000000ffff1b7224 */ /* 0x002fc600078e0004 */
[----:B------:R0:W-:Y:S04]  /*90110*/  STL.64 [R1+0x80], R8 ;  /* 0x0000800801007387 */ /* 0x0001e80000100a00 */
[----:B------:R-:W-:Y:S04]  /*90120*/  STL.64 [R1+0x88], R10 ;  /* 0x0000880a01007387 */ /* 0x000fe80000100a00 */
[----:B------:R-:W-:Y:S04]  /*90130*/  STL.64 [R1+0x648], R6 ;  /* 0x0006480601007387 */ /* 0x000fe80000100a00 */
[----:B------:R-:W1:Y:S04]  /*90140*/  LDS.128 R4, [R3] ;  /* 0x0000000003047984 */ /* 0x000e680000000c00 */
[----:B------:R-:W-:Y:S04]  /*90150*/  STL [R1+0x38e8], R27 ;  /* 0x0038e81b01007387 */ /* 0x000fe80000100800 */
[----:B------:R-:W-:Y:S04]  /*90160*/  STL [R1+0x3cf8], R24 ;  /* 0x003cf81801007387 */ /* 0x000fe80000100800 */
[----:B0-----:R-:W2:Y:S04]  /*90170*/  LDL.LU R8, [R1+0x110] ;  /* 0x0001100001087983 */ /* 0x001ea80000300800 */
[----:B-1----:R-:W-:Y:S04]  /*90180*/  STL.64 [R1+0x700], R4 ;  /* 0x0007000401007387 */ /* 0x002fe80000100a00 */
[----:B------:R-:W-:Y:S04]  /*90190*/  STL.64 [R1+0x708], R6 ;  /* 0x0007080601007387 */ /* 0x000fe80000100a00 */
[----:B------:R-:W2:Y:S04]  /*901a0*/  LDL.LU R9, [R1+0x114] ;  /* 0x0001140001097983 */ /* 0x000ea80000300800 */
[----:B------:R-:W3:Y:S04]  /*901b0*/  LDL.LU R10, [R1+0x118] ;  /* 0x00011800010a7983 */ /* 0x000ee80000300800 */
[----:B------:R-:W3:Y:S04]  /*901c0*/  LDL.LU R11, [R1+0x11c] ;  /* 0x00011c00010b7983 */ /* 0x000ee80000300800 */
[----:B------:R-:W-:Y:S06]  /*901d0*/  BAR.SYNC.DEFER_BLOCKING 0x0 ;  /* 0x0000000000007b1d */ /* 0x000fec0000010000 */
[----:B---3--:R-:W-:Y:S04]  /*901e0*/  STL.64 [R1+0x3cc0], R10 ;  /* 0x003cc00a01007387 */ /* 0x008fe80000100a00 */
[----:B--2---:R0:W-:Y:S04]  /*901f0*/  STL.64 [R1+0x3cb8], R8 ;  /* 0x003cb80801007387 */ /* 0x0041e80000100a00 */
[----:B0-----:R-:W2:Y:S04]  /*90200*/  LDL.LU R8, [R1+0x100] ;  /* 0x0001000001087983 */ /* 0x001ea80000300800 */
[----:B------:R-:W2:Y:S04]  /*90210*/  LDL.LU R9, [R1+0x104] ;  /* 0x0001040001097983 */ /* 0x000ea80000300800 */
[----:B------:R-:W3:Y:S04]  /*90220*/  LDL.LU R10, [R1+0x108] ;  /* 0x00010800010a7983 */ /* 0x000ee80000300800 */
[----:B------:R-:W3:Y:S04]  /*90230*/  LDL.LU R11, [R1+0x10c] ;  /* 0x00010c00010b7983 */ /* 0x000ee80000300800 */
[----:B---3--:R-:W-:Y:S04]  /*90240*/  STL.64 [R1+0x3cd0], R10 ;  /* 0x003cd00a01007387 */ /* 0x008fe80000100a00 */
[----:B--2---:R0:W-:Y:S04]  /*90250*/  STL.64 [R1+0x3cc8], R8 ;  /* 0x003cc80801007387 */ /* 0x0041e80000100a00 */
[----:B0-----:R-:W2:Y:S04]  /*90260*/  LDL.LU R8, [R1+0xf0] ;  /* 0x0000f00001087983 */ /* 0x001ea80000300800 */
[----:B------:R-:W2:Y:S04]  /*90270*/  LDL.LU R9, [R1+0xf4] ;  /* 0x0000f40001097983 */ /* 0x000ea80000300800 */
[----:B------:R-:W3:Y:S04]  /*90280*/  LDL.LU R10, [R1+0xf8] ;  /* 0x0000f800010a7983 */ /* 0x000ee80000300800 */
[----:B------:R-:W3:Y:S04]  /*90290*/  LDL.LU R11, [R1+0xfc] ;  /* 0x0000fc00010b7983 */ /* 0x000ee80000300800 */
[----:B------:R-:W4:Y:S04]  /*902a0*/  LDL.LU R24, [R1+0xc0] ;  /* 0x0000c00001187983 */ /* 0x000f280000300800 */
[----:B------:R-:W4:Y:S04]  /*902b0*/  LDL.LU R25, [R1+0xc4] ;  /* 0x0000c40001197983 */ /* 0x000f280000300800 */
[----:B------:R-:W5:Y:S04]  /*902c0*/  LDL.LU R26, [R1+0xc8] ;  /* 0x0000c800011a7983 */ /* 0x000f680000300800 */
[----:B------:R-:W5:Y:S04]  /*902d0*/  LDL.LU R27, [R1+0xcc] ;  /* 0x0000cc00011b7983 */ /* 0x000f680000300800 */
[----:B-----5:R-:W-:Y:S04]  /*902e0*/  STL.64 [R1+0x3d08], R26 ;  /* 0x003d081a01007387 */ /* 0x020fe80000100a00 */
[----:B----4-:R0:W-:Y:S04]  /*902f0*/  STL.64 [R1+0x3d00], R24 ;  /* 0x003d001801007387 */ /* 0x0101e80000100a00 */
[----:B0-----:R-:W4:Y:S04]  /*90300*/  LDL.LU R24, [R1+0xb0] ;  /* 0x0000b00001187983 */ /* 0x001f280000300800 */
[----:B------:R-:W4:Y:S04]  /*90310*/  LDL.LU R25, [R1+0xb4] ;  /* 0x0000b40001197983 */ /* 0x000f280000300800 */
[----:B------:R-:W5:Y:S04]  /*90320*/  LDL.LU R26, [R1+0xb8] ;  /* 0x0000b800011a7983 */ /* 0x000f680000300800 */
[----:B------:R-:W5:Y:S04]  /*90330*/  LDL.LU R27, [R1+0xbc] ;  /* 0x0000bc00011b7983 */ /* 0x000f680000300800 */
[----:B-----5:R-:W-:Y:S04]  /*90340*/  STL.64 [R1+0x3d18], R26 ;  /* 0x003d181a01007387 */ /* 0x020fe80000100a00 */
[----:B----4-:R0:W-:Y:S04]  /*90350*/  STL.64 [R1+0x3d10], R24 ;  /* 0x003d101801007387 */ /* 0x0101e80000100a00 */
[----:B0-----:R-:W4:Y:S04]  /*90360*/  LDL.LU R24, [R1+0xa0] ;  /* 0x0000a00001187983 */ /* 0x001f280000300800 */
[----:B------:R-:W4:Y:S04]  /*90370*/  LDL.LU R25, [R1+0xa4] ;  /* 0x0000a40001197983 */ /* 0x000f280000300800 */
[----:B------:R-:W4:Y:S04]  /*90380*/  LDL.LU R26, [R1+0xa8] ;  /* 0x0000a800011a7983 */ /* 0x000f280000300800 */
[----:B------:R-:W4:Y:S04]  /*90390*/  LDL.LU R27, [R1+0xac] ;  /* 0x0000ac00011b7983 */ /* 0x000f280000300800 */
[----:B---3--:R-:W-:Y:S04]  /*903a0*/  STL.64 [R1+0x3ce0], R10 ;  /* 0x003ce00a01007387 */ /* 0x008fe80000100a00 */
[----:B--2---:R0:W-:Y:S04]  /*903b0*/  STL.64 [R1+0x3cd8], R8 ;  /* 0x003cd80801007387 */ /* 0x0041e80000100a00 */
[----:B0-----:R-:W2:Y:S04]  /*903c0*/  LDL.LU R8, [R1+0xe0] ;  /* 0x0000e00001087983 */ /* 0x001ea80000300800 */
[----:B------:R-:W2:Y:S04]  /*903d0*/  LDL.LU R9, [R1+0xe4] ;  /* 0x0000e40001097983 */ /* 0x000ea80000300800 */
[----:B------:R-:W3:Y:S04]  /*903e0*/  LDL.LU R10, [R1+0xe8] ;  /* 0x0000e800010a7983 */ /* 0x000ee80000300800 */
[----:B------:R-:W3:Y:S04]  /*903f0*/  LDL.LU R11, [R1+0xec] ;  /* 0x0000ec00010b7983 */ /* 0x000ee80000300800 */
[----:B----4-:R-:W-:Y:S04]  /*90400*/  STS.128 [R0], R24 ;  /* 0x0000001800007388 */ /* 0x010fe80000000c00 */
[----:B---3--:R-:W-:Y:S04]  /*90410*/  STL.64 [R1+0x3cf0], R10 ;  /* 0x003cf00a01007387 */ /* 0x008fe80000100a00 */
[----:B--2---:R0:W-:Y:S04]  /*90420*/  STL.64 [R1+0x3ce8], R8 ;  /* 0x003ce80801007387 */ /* 0x0041e80000100a00 */
[----:B0-----:R-:W2:Y:S04]  /*90430*/  LDL.LU R8, [R1+0xd0] ;  /* 0x0000d00001087983 */ /* 0x001ea80000300800 */
        /* <DEDUP_REMOVED lines=11> */
[----:B------:R-:W5:Y:S04]  /*904f0*/  LDL.LU R4, [R1+0x120] ;  /* 0x0001200001047983 */ /* 0x000f680000300800 */
[----:B------:R-:W5:Y:S04]  /*90500*/  LDL.LU R5, [R1+0x124] ;  /* 0x0001240001057983 */ /* 0x000f680000300800 */
[----:B------:R-:W5:Y:S04]  /*90510*/  LDL.LU R6, [R1+0x128] ;  /* 0x0001280001067983 */ /* 0x000f680000300800 */
[----:B------:R-:W5:Y:S04]  /*90520*/  LDL.LU R7, [R1+0x12c] ;  /* 0x00012c0001077983 */ /* 0x000f680000300800 */
[----:B------:R-:W2:Y:S04]  /*90530*/  LDL.LU R20, [R1+0x150] ;  /* 0x0001500001147983 */ /* 0x000ea80000300800 */
[----:B------:R-:W2:Y:S04]  /*90540*/  LDL.LU R21, [R1+0x154] ;  /* 0x0001540001157983 */ /* 0x000ea80000300800 */
[----:B------:R-:W2:Y:S04]  /*90550*/  LDL.LU R22, [R1+0x158] ;  /* 0x0001580001167983 */ /* 0x000ea80000300800 */
[----:B------:R-:W2:Y:S04]  /*90560*/  LDL.LU R23, [R1+0x15c] ;  /* 0x00015c0001177983 */ /* 0x000ea80000300800 */
[----:B------:R-:W2:Y:S04]  /*90570*/  LDL.LU.64 R26, [R1+0x3d18] ;  /* 0x003d1800011a7983 */ /* 0x000ea80000300a00 */
[----:B------:R-:W2:Y:S04]  /*90580*/  LDL.LU.64 R24, [R1+0x3d10] ;  /* 0x003d100001187983 */ /* 0x000ea80000300a00 */
[----:B--2---:R0:W-:Y:S04]  /*90590*/  STS.128 [R0+0x80], R24 ;  /* 0x0000801800007388 */ /* 0x0041e80000000c00 */
[----:B0-----:R-:W2:Y:S04]  /*905a0*/  LDL.LU.64 R26, [R1+0x3d08] ;  /* 0x003d0800011a7983 */ /* 0x001ea80000300a00 */
[----:B------:R-:W2:Y:S04]  /*905b0*/  LDL.LU.64 R24, [R1+0x3d00] ;  /* 0x003d000001187983 */ /* 0x000ea80000300a00 */
[----:B------:R-:W-:Y:S04]  /*905c0*/  STS.128 [R0+0x280], R8 ;  /* 0x0002800800007388 */ /* 0x000fe80000000c00 */
[----:B--2---:R0:W-:Y:S04]  /*905d0*/  STS.128 [R0+0x200], R24 ;  /* 0x0002001800007388 */ /* 0x0041e80000000c00 */
[----:B------:R-:W-:Y:S06]  /*905e0*/  BAR.SYNC.DEFER_BLOCKING 0x0 ;  /* 0x0000000000007b1d */ /* 0x000fec0000010000 */
[----:B0-----:R-:W2:Y:S04]  /*905f0*/  LDL.LU R24, [R1+0x3cf8] ;  /* 0x003cf80001187983 */ /* 0x001ea80000300800 */
[----:B------:R-:W0:Y:S02]  /*90600*/  LDS.128 R8, [R29] ;  /* 0x000000001d087984 */ /* 0x000e240000000c00 */
[----:B0-----:R-:W-:-:S02]  /*90610*/  IMAD.MOV.U32 R27, RZ, RZ, R8 ;  /* 0x000000ffff1b7224 */ /* 0x001fc400078e0008 */
[----:B------:R-:W-:Y:S01]  /*90620*/  STL.64 [R1+0x48], R10 ;  /* 0x0000480a01007387 */ /* 0x000fe20000100a00 */
[----:B------:R-:W-:-:S03]  /*90630*/  IMAD.MOV.U32 R26, RZ, RZ, R9 ;  /* 0x000000ffff1a7224 */ /* 0x000fc600078e0009 */
[----:B------:R-:W0:Y:S04]  /*90640*/  LDS.128 R8, [R28] ;  /* 0x000000001c087984 */ /* 0x000e280000000c00 */
[----:B------:R-:W-:Y:S04]  /*90650*/  STL [R1+0x38bc], R26 ;  /* 0x0038bc1a01007387 */ /* 0x000fe80000100800 */
[----:B0-----:R-:W-:Y:S04]  /*90660*/  STL.64 [R1+0x70], R8 ;  /* 0x0000700801007387 */ /* 0x001fe80000100a00 */
[----:B------:R-:W-:Y:S04]  /*90670*/  STL.64 [R1+0x78], R10 ;  /* 0x0000780a01007387 */ /* 0x000fe80000100a00 */
[----:B--2---:R-:W0:Y:S04]  /*90680*/  LDS.128 R8, [R24] ;  /* 0x0000000018087984 */ /* 0x004e280000000c00 */
[----:B0-----:R-:W-:Y:S04]  /*90690*/  STL.64 [R1+0xc0], R8 ;  /* 0x0000c00801007387 */ /* 0x001fe80000100a00 */
[----:B------:R-:W-:Y:S04]  /*906a0*/  STL.64 [R1+0xc8], R10 ;  /* 0x0000c80a01007387 */ /* 0x000fe80000100a00 */
[----:B------:R-:W0:Y:S04]  /*906b0*/  LDS.128 R8, [R3] ;  /* 0x0000000003087984 */ /* 0x000e280000000c00 */
[----:B0-----:R-:W-:Y:S04]  /*906c0*/  STL.64 [R1+0x6f0], R8 ;  /* 0x0006f00801007387 */ /* 0x001fe80000100a00 */
[----:B------:R0:W-:Y:S04]  /*906d0*/  STL.64 [R1+0x6f8], R10 ;  /* 0x0006f80a01007387 */ /* 0x0001e80000100a00 */
[----:B0-----:R-:W2:Y:S04]  /*906e0*/  LDL.LU.64 R10, [R1+0x3cf0] ;  /* 0x003cf000010a7983 */ /* 0x001ea80000300a00 */
[----:B------:R-:W2:Y:S04]  /*906f0*/  LDL.LU.64 R8, [R1+0x3ce8] ;  /* 0x003ce80001087983 */ /* 0x000ea80000300a00 */
[----:B------:R-:W-:Y:S06]  /*90700*/  BAR.SYNC.DEFER_BLOCKING 0x0 ;  /* 0x0000000000007b1d */ /* 0x000fec0000010000 */
[----:B--2---:R0:W-:Y:S04]  /*90710*/  STS.128 [R0], R8 ;  /* 0x0000000800007388 */ /* 0x0041e80000000c00 */
[----:B0-----:R-:W2:Y:S04]  /*90720*/  LDL.LU.64 R10, [R1+0x3ce0] ;  /* 0x003ce000010a7983 */ /* 0x001ea80000300a00 */
[----:B------:R-:W2:Y:S04]  /*90730*/  LDL.LU.64 R8, [R1+0x3cd8] ;  /* 0x003cd80001087983 */ /* 0x000ea80000300a00 */
[----:B--2---:R0:W-:Y:S04]  /*90740*/  STS.128 [R0+0x80], R8 ;  /* 0x0000800800007388 */ /* 0x0041e80000000c00 */
[----:B0-----:R-:W2:Y:S04]  /*90750*/  LDL.LU.64 R10, [R1+0x3cd0] ;  /* 0x003cd000010a7983 */ /* 0x001ea80000300a00 */
[----:B------:R-:W2:Y:S04]  /*90760*/  LDL.LU.64 R8, [R1+0x3cc8] ;  /* 0x003cc80001087983 */ /* 0x000ea80000300a00 */
[----:B--2---:R0:W-:Y:S04]  /*90770*/  STS.128 [R0+0x200], R8 ;  /* 0x0002000800007388 */ /* 0x0041e80000000c00 */
[----:B0-----:R-:W2:Y:S04]  /*90780*/  LDL.LU.64 R10, [R1+0x3cc0] ;  /* 0x003cc000010a7983 */ /* 0x001ea80000300a00 */
[----:B------:R-:W2:Y:S04]  /*90790*/  LDL.LU.64 R8, [R1+0x3cb8] ;  /* 0x003cb80001087983 */ /* 0x000ea80000300a00 */
[----:B--2---:R-:W-:Y:S04]  /*907a0*/  STS.128 [R0+0x280], R8 ;  /* 0x0002800800007388 */ /* 0x004fe80000000c00 */
[----:B------:R-:W-:Y:S06]  /*907b0*/  BAR.SYNC.DEFER_BLOCKING 0x0 ;  /* 0x0000000000007b1d */ /* 0x000fec0000010000 */
[----:B------:R-:W0:Y:S04]  /*907c0*/  LDS.128 R8, [R29] ;  /* 0x000000001d087984 */ /* 0x000e280000000c00 */
[----:B0-----:R-:W-:Y:S01]  /*907d0*/  STL [R1+0x30], R8 ;  /* 0x0000300801007387 */ /* 0x001fe20000100800 */
[----:B------:R-:W-:-:S03]  /*907e0*/  IMAD.MOV.U32 R25, RZ, RZ, R9 ;  /* 0x000000ffff197224 */ /* 0x000fc600078e0009 */
[----:B------:R-:W-:Y:S04]  /*907f0*/  STL.64 [R1+0x38], R10 ;  /* 0x0000380a01007387 */ /* 0x000fe80000100a00 */
[----:B------:R-:W0:Y:S04]  /*90800*/  LDS.128 R8, [R28] ;  /* 0x000000001c087984 */ /* 0x000e280000000c00 */
[----:B------:R-:W-:Y:S04]  /*90810*/  STL [R1+0x38c4], R25 ;  /* 0x0038c41901007387 */ /* 0x000fe80000100800 */
[----:B------:R-:W-:Y:S04]  /*90820*/  STL [R1+0x390c], R27 ;  /* 0x00390c1b01007387 */ /* 0x000fe80000100800 */
[----:B0-----:R-:W-:Y:S04]  /*90830*/  STL.64 [R1+0x60], R8 ;  /* 0x0000600801007387 */ /* 0x001fe80000100a00 */
[----:B------:R-:W-:Y:S04]  /*90840*/  STL.64 [R1+0x68], R10 ;  /* 0x0000680a01007387 */ /* 0x000fe80000100a00 */
[----:B------:R-:W0:Y:S04]  /*90850*/  LDS.128 R8, [R24] ;  /* 0x0000000018087984 */ /* 0x000e280000000c00 */
[----:B0-----:R-:W-:Y:S04]  /*90860*/  STL.64 [R1+0xb0], R8 ;  /* 0x0000b00801007387 */ /* 0x001fe80000100a00 */
[----:B------:R-:W-:Y:S04]  /*90870*/  STL.64 [R1+0xb8], R10 ;  /* 0x0000b80a01007387 */ /* 0x000fe80000100a00 */
[----:B------:R-:W0:Y:S04]  /*90880*/  LDS.128 R8, [R3] ;  /* 0x0000000003087984 */ /* 0x000e280000000c00 */
[----:B------:R-:W-:Y:S06]  /*90890*/  BAR.SYNC.DEFER_BLOCKING 0x0 ;  /* 0x0000000000007b1d */ /* 0x000fec0000010000 */
[----:B-----5:R1:W-:Y:S04]  /*908a0*/  STS.128 [R0], R4 ;  /* 0x0000000400007388 */ /* 0x0203e80000000c00 */
[----:B----4-:R-:W-:Y:S04]  /*908b0*/  STS.128 [R0+0x80], R12 ;  /* 0x0000800c00007388 */ /* 0x010fe80000000c00 */
[----:B---3--:R-:W-:Y:S04]  /*908c0*/  STS.128 [R0+0x200], R16 ;  /* 0x0002001000007388 */ /* 0x008fe80000000c00 */
[----:B0-----:R-:W-:Y:S04]  /*908d0*/  STL.64 [R1+0xf0], R8 ;  /* 0x0000f00801007387 */ /* 0x001fe80000100a00 */
[----:B------:R-:W-:Y:S04]  /*908e0*/  STL.64 [R1+0xf8], R10 ;  /* 0x0000f80a01007387 */ /* 0x000fe80000100a00 */
[----:B-1----:R-:W2:Y:S04]  /*908f0*/  LDL.LU R4, [R1+0x190] ;  /* 0x0001900001047983 */ /* 0x002ea80000300800 */
[----:B------:R-:W2:Y:S04]  /*90900*/  LDL.LU R5, [R1+0x194] ;  /* 0x0001940001057983 */ /* 0x000ea80000300800 */
[----:B------:R-:W3:Y:S04]  /*90910*/  LDL.LU R6, [R1+0x198] ;  /* 0x0001980001067983 */ /* 0x000ee80000300800 */
[----:B------:R-:W3:Y:S04]  /*90920*/  LDL.LU R7, [R1+0x19c] ;  /* 0x00019c0001077983 */ /* 0x000ee80000300800 */
[----:B------:R-:W-:Y:S04]  /*90930*/  STS.128 [R0+0x280], R20 ;  /* 0x0002801400007388 */ /* 0x000fe80000000c00 */
[----:B------:R-:W-:Y:S06]  /*90940*/  BAR.SYNC.DEFER_BLOCKING 0x0 ;  /* 0x0000000000007b1d */ /* 0x000fec0000010000 */
        /* <DEDUP_REMOVED lines=20> */
[----:B--2---:R-:W-:Y:S04]  /*90a90*/  STL.64 [R1+0x3ca8], R4 ;  /* 0x003ca80401007387 */ /* 0x004fe80000100a00 */
[----:B------:R-:W1:Y:S04]  /*90aa0*/  LDS.128 R4, [R28] ;  /* 0x000000001c047984 */ /* 0x000e680000000c00 */
[----:B------:R-:W2:Y:S04]  /*90ab0*/  LDL.LU R8, [R1+0x1c0] ;  /* 0x0001c00001087983 */ /* 0x000ea80000300800 */
[----:B0-----:R0:W-:Y:S04]  /*90ac0*/  STL.64 [R1+0x20], R12 ;  /* 0x0000200c01007387 */ /* 0x0011e80000100a00 */
[----:B------:R3:W-:Y:S04]  /*90ad0*/  STL.64 [R1+0x28], R14 ;  /* 0x0000280e01007387 */ /* 0x0007e80000100a00 */
[----:B-1----:R-:W-:Y:S04]  /*90ae0*/  STL.64 [R1+0x10], R4 ;  /* 0x0000100401007387 */ /* 0x002fe80000100a00 */
[----:B------:R-:W-:Y:S04]  /*90af0*/  STL.64 [R1+0x18], R6 ;  /* 0x0000180601007387 */ /* 0x000fe80000100a00 */
[----:B------:R-:W2:Y:S04]  /*90b00*/  LDL.LU R9, [R1+0x1c4] ;  /* 0x0001c40001097983 */ /* 0x000ea80000300800 */
[----:B------:R-:W4:Y:S04]  /*90b10*/  LDL.LU R10, [R1+0x1c8] ;  /* 0x0001c800010a7983 */ /* 0x000f280000300800 */
[----:B------:R-:W4:Y:S04]  /*90b20*/  LDL.LU R11, [R1+0x1cc] ;  /* 0x0001cc00010b7983 */ /* 0x000f280000300800 */
[----:B------:R-:W1:Y:S04]  /*90b30*/  LDS.128 R4, [R24] ;  /* 0x0000000018047984 */ /* 0x000e680000000c00 */
[----:B----4-:R-:W-:Y:S04]  /*90b40*/  STL.64 [R1+0x3c70], R10 ;  /* 0x003c700a01007387 */ /* 0x010fe80000100a00 */
[----:B--2---:R2:W-:Y:S04]  /*90b50*/  STL.64 [R1+0x3c68], R8 ;  /* 0x003c680801007387 */ /* 0x0045e80000100a00 */
[----:B0-----:R-:W4:Y:S04]  /*90b60*/  LDL.LU R12, [R1+0x1d0] ;  /* 0x0001d000010c7983 */ /* 0x001f280000300800 */
[----:B------:R-:W4:Y:S04]  /*90b70*/  LDL.LU R13, [R1+0x1d4] ;  /* 0x0001d400010d7983 */ /* 0x000f280000300800 */
[----:B---3--:R-:W4:Y:S04]  /*90b80*/  LDL.LU R14, [R1+0x1d8] ;  /* 0x0001d800010e7983 */ /* 0x008f280000300800 */
[----:B------:R-:W4:Y:S04]  /*90b90*/  LDL.LU R15, [R1+0x1dc] ;  /* 0x0001dc00010f7983 */ /* 0x000f280000300800 */
[----:B--2---:R-:W2:Y:S04]  /*90ba0*/  LDL.LU R8, [R1+0x1a0] ;  /* 0x0001a00001087983 */ /* 0x004ea80000300800 */
[----:B-1----:R-:W-:Y:S04]  /*90bb0*/  STL.64 [R1+0xa0], R4 ;  /* 0x0000a00401007387 */ /* 0x002fe80000100a00 */
[----:B------:R-:W-:Y:S04]  /*90bc0*/  STL.64 [R1+0xa8], R6 ;  /* 0x0000a80601007387 */ /* 0x000fe80000100a00 */
[----:B------:R-:W0:Y:S04]  /*90bd0*/  LDS.128 R4, [R3] ;  /* 0x0000000003047984 */ /* 0x000e280000000c00 */
[----:B------:R-:W2:Y:S04]  /*90be0*/  LDL.LU R9, [R1+0x1a4] ;  /* 0x0001a40001097983 */ /* 0x000ea80000300800 */
[----:B------:R-:W2:Y:S04]  /*90bf0*/  LDL.LU R10, [R1+0x1a8] ;  /* 0x0001a800010a7983 */ /* 0x000ea80000300800 */
[----:B------:R-:W2:Y:S04]  /*90c00*/  LDL.LU R11, [R1+0x1ac] ;  /* 0x0001ac00010b7983 */ /* 0x000ea80000300800 */
[----:B------:R-:W3:Y:S04]  /*90c10*/  LDL.LU R16, [R1+0x1e0] ;  /* 0x0001e00001107983 */ /* 0x000ee80000300800 */
[----:B------:R-:W3:Y:S04]  /*90c20*/  LDL.LU R17, [R1+0x1e4] ;  /* 0x0001e40001117983 */ /* 0x000ee80000300800 */
[----:B------:R-:W3:Y:S04]  /*90c30*/  LDL.LU R18, [R1+0x1e8] ;  /* 0x0001e80001127983 */ /* 0x000ee80000300800 */
[----:B------:R-:W3:Y:S04]  /*90c40*/  LDL.LU R19, [R1+0x1ec] ;  /* 0x0001ec0001137983 */ /* 0x000ee80000300800 */
[----:B------:R-:W5:Y:S04]  /*90c50*/  LDL.LU R20, [R1+0x1f0] ;  /* 0x0001f00001147983 */ /* 0x000f680000300800 */
[----:B------:R-:W5:Y:S04]  /*90c60*/  LDL.LU R21, [R1+0x1f4] ;  /* 0x0001f40001157983 */ /* 0x000f680000300800 */
[----:B------:R-:W5:Y:S04]  /*90c70*/  LDL.LU R22, [R1+0x1f8] ;  /* 0x0001f80001167983 */ /* 0x000f680000300800 */
[----:B------:R-:W5:Y:S04]  /*90c80*/  LDL.LU R23, [R1+0x1fc] ;  /* 0x0001fc0001177983 */ /* 0x000f680000300800 */
[----:B0-----:R-:W-:Y:S04]  /*90c90*/  STL.64 [R1+0xe0], R4 ;  /* 0x0000e00401007387 */ /* 0x001fe80000100a00 */
[----:B------:R0:W-:Y:S04]  /*90ca0*/  STL.64 [R1+0xe8], R6 ;  /* 0x0000e80601007387 */ /* 0x0001e80000100a00 */
[----:B------:R-:W-:Y:S06]  /*90cb0*/  BAR.SYNC.DEFER_BLOCKING 0x0 ;  /* 0x0000000000007b1d */ /* 0x000fec0000010000 */
[----:B0-----:R-:W2:Y:S04]  /*90cc0*/  LDL.LU.64 R6, [R1+0x3cb0] ;  /* 0x003cb00001067983 */ /* 0x001ea80000300a00 */
[----:B------:R-:W2:Y:S04]  /*90cd0*/  LDL.LU.64 R4, [R1+0x3ca8] ;  /* 0x003ca80001047983 */ /* 0x000ea80000300a00 */
        /* <DEDUP_REMOVED lines=12> */
[----:B0-----:R-:W-:Y:S04]  /*90da0*/  STL.64 [R1], R4 ;  /* 0x0000000401007387 */ /* 0x001fe80000100a00 */
[----:B------:R-:W-:Y:S04]  /*90db0*/  STL.64 [R1+0x8], R6 ;  /* 0x0000080601007387 */ /* 0x000fe80000100a00 */
[----:B------:R-:W0:Y:S04]  /*90dc0*/  LDS.128 R4, [R28] ;  /* 0x000000001c047984 */ /* 0x000e280000000c00 */
[----:B0-----:R-:W-:Y:S04]  /*90dd0*/  STL [R1+0x38f0], R4 ;  /* 0x0038f00401007387 */ /* 0x001fe80000100800 */
[----:B------:R-:W-:Y:S04]  /*90de0*/  STL [R1+0x3898], R5 ;  /* 0x0038980501007387 */ /* 0x000fe80000100800 */
[----:B------:R-:W-:Y:S04]  /*90df0*/  STL [R1+0x3820], R6 ;  /* 0x0038200601007387 */ /* 0x000fe80000100800 */
[----:B------:R-:W-:Y:S04]  /*90e00*/  STL [R1+0x3788], R7 ;  /* 0x0037880701007387 */ /* 0x000fe80000100800 */
[----:B------:R-:W0:Y:S04]  /*90e10*/  LDS.128 R4, [R24] ;  /* 0x0000000018047984 */ /* 0x000e280000000c00 */
[----:B0-----:R-:W-:Y:S04]  /*90e20*/  STL.64 [R1+0x90], R4 ;  /* 0x0000900401007387 */ /* 0x001fe80000100a00 */
[----:B------:R-:W-:Y:S04]  /*90e30*/  STL.64 [R1+0x98], R6 ;  /* 0x0000980601007387 */ /* 0x000fe80000100a00 */
[----:B------:R-:W0:Y:S04]  /*90e40*/  LDS.128 R4, [R3] ;  /* 0x0000000003047984 */ /* 0x000e280000000c00 */
[----:B------:R-:W-:Y:S06]  /*90e50*/  BAR.SYNC.DEFER_BLOCKING 0x0 ;  /* 0x0000000000007b1d */ /* 0x000fec0000010000 */
[----:B------:R-:W-:Y:S04]  /*90e60*/  STS.128 [R0], R8 ;  /* 0x0000000800007388 */ /* 0x000fe80000000c00 */
[----:B0-----:R-:W-:Y:S04]  /*90e70*/  STL [R1+0xd0], R4 ;  /* 0x0000d00401007387 */ /* 0x001fe80000100800 */
[----:B------:R0:W-:Y:S02]  /*90e80*/  STL.64 [R1+0xd8], R6 ;  /* 0x0000d80601007387 */ /* 0x0001e40000100a00 */
[----:B0-----:R-:W-:-:S05]  /*90e90*/  IMAD.MOV.U32 R6, RZ, RZ, R5 ;  /* 0x000000ffff067224 */ /* 0x001fca00078e0005 */
[----:B------:R0:W-:Y:S04]  /*90ea0*/  STL [R1+0x3858], R6 ;  /* 0x0038580601007387 */ /* 0x0001e80000100800 */
[----:B------:R-:W2:Y:S04]  /*90eb0*/  LDL.LU R4, [R1+0x1b0] ;  /* 0x0001b00001047983 */ /* 0x000ea80000300800 */
[----:B------:R-:W2:Y:S04]  /*90ec0*/  LDL.LU R5, [R1+0x1b4] ;  /* 0x0001b40001057983 */ /* 0x000ea80000300800 */
[----:B0-----:R-:W2:Y:S04]  /*90ed0*/  LDL.LU R6, [R1+0x1b8] ;  /* 0x0001b80001067983 */ /* 0x001ea80000300800 */
[----:B------:R-:W2:Y:S04]  /*90ee0*/  LDL.LU R7, [R1+0x1bc] ;  /* 0x0001bc0001077983 */ /* 0x000ea80000300800 */
[----:B------:R-:W3:Y:S04]  /*90ef0*/  LDL.LU.64 R10, [R1+0x3c70] ;  /* 0x003c7000010a7983 */ /* 0x000ee80000300a00 */
[----:B------:R-:W3:Y:S04]  /*90f00*/  LDL.LU.64 R8, [R1+0x3c68] ;  /* 0x003c680001087983 */ /* 0x000ee80000300a00 */
[----:B----4-:R-:W-:Y:S04]  /*90f10*/  STS.128 [R0+0x280], R12 ;  /* 0x0002800c00007388 */ /* 0x010fe80000000c00 */
[----:B--2---:R-:W-:Y:S04]  /*90f20*/  STS.128 [R0+0x80], R4 ;  /* 0x0000800400007388 */ /* 0x004fe80000000c00 */
[----:B---3--:R-:W-:Y:S04]  /*90f30*/  STS.128 [R0+0x200], R8 ;  /* 0x0002000800007388 */ /* 0x008fe80000000c00 */
[----:B------:R-:W-:Y:S06]  /*90f40*/  BAR.SYNC.DEFER_BLOCKING 0x0 ;  /* 0x0000000000007b1d */ /* 0x000fec0000010000 */
[----:B------:R-:W0:Y:S04]  /*90f50*/  LDS.128 R12, [R29] ;  /* 0x000000001d0c7984 */ /* 0x000e280000000c00 */
[----:B------:R-:W1:Y:S04]  /*90f60*/  LDS.128 R4, [R28] ;  /* 0x000000001c047984 */ /* 0x000e680000000c00 */
[----:B------:R-:W2:Y:S04]  /*90f70*/  LDS.128 R8, [R24] ;  /* 0x0000000018087984 */ /* 0x000ea80000000c00 */
[----:B0-----:R-:W-:Y:S04]  /*90f80*/  STL.64 [R1+0x170], R12 ;  /* 0x0001700c01007387 */ /* 0x001fe80000100a00 */
[----:B------:R-:W-:Y:S04]  /*90f90*/  STL.64 [R1+0x178], R14 ;  /* 0x0001780e01007387 */ /* 0x000fe80000100a00 */
[----:B------:R-:W-:Y:S04]  /*90fa0*/  STL [R1+0x3c60], R24 ;  /* 0x003c601801007387 */ /* 0x000fe80000100800 */
[----:B-1----:R-:W-:Y:S04]  /*90fb0*/  STL.64 [R1+0x7e0], R4 ;  /* 0x0007e00401007387 */ /* 0x002fe80000100a00 */
[----:B------:R-:W-:Y:S04]  /*90fc0*/  STL.64 [R1+0x7e8], R6 ;  /* 0x0007e80601007387 */ /* 0x000fe80000100a00 */
[----:B------:R-:W0:Y:S04]  /*90fd0*/  LDS.128 R4, [R3] ;  /* 0x0000000003047984 */ /* 0x000e280000000c00 */
[----:B--2---:R1:W-:Y:S04]  /*90fe0*/  STL.64 [R1+0x800], R8 ;  /* 0x0008000801007387 */ /* 0x0043e80000100a00 */
[----:B------:R2:W-:Y:S04]  /*90ff0*/  STL.64 [R1+0x808], R10 ;  /* 0x0008080a01007387 */ /* 0x0005e80000100a00 */
[----:B------:R-:W-:Y:S06]  /*91000*/  BAR.SYNC.DEFER_BLOCKING 0x0 ;  /* 0x0000000000007b1d */ /* 0x000fec0000010000 */
[----:B0-----:R0:W-:Y:S04]  /*91010*/  STL.64 [R1+0x830], R4 ;  /* 0x0008300401007387 */ /* 0x0011e80000100a00 */
[----:B------:R3:W-:Y:S04]  /*91020*/  STL.64 [R1+0x838], R6 ;  /* 0x0008380601007387 */ /* 0x0007e80000100a00 */
[----:B-1----:R-:W4:Y:S04]  /*91030*/  LDL.LU R8, [R1+0x290] ;  /* 0x0002900001087983 */ /* 0x002f280000300800 */
[----:B------:R-:W4:Y:S04]  /*91040*/  LDL.LU R9, [R1+0x294] ;  /* 0x0002940001097983 */ /* 0x000f280000300800 */
[----:B--2---:R-:W2:Y:S04]  /*91050*/  LDL.LU R10, [R1+0x298] ;  /* 0x00029800010a7983 */ /* 0x004ea80000300800 */
[----:B------:R-:W2:Y:S04]  /*91060*/  LDL.LU R11, [R1+0x29c] ;  /* 0x00029c00010b7983 */ /* 0x000ea80000300800 */
[----:B--2---:R-:W-:Y:S04]  /*91070*/  STL.64 [R1+0x3bf8], R10 ;  /* 0x003bf80a01007387 */ /* 0x004fe80000100a00 */
[----:B----4-:R1:W-:Y:S04]  /*91080*/  STL.64 [R1+0x3bf0], R8 ;  /* 0x003bf00801007387 */ /* 0x0103e80000100a00 */
[----:B0-----:R-:W2:Y:S04]  /*91090*/  LDL.LU R4, [R1+0x280] ;  /* 0x0002800001047983 */ /* 0x001ea80000300800 */
[----:B------:R-:W2:Y:S04]  /*910a0*/  LDL.LU R5, [R1+0x284] ;  /* 0x0002840001057983 */ /* 0x000ea80000300800 */
[----:B---3--:R-:W3:Y:S04]  /*910b0*/  LDL.LU R6, [R1+0x288] ;  /* 0x0002880001067983 */ /* 0x008ee80000300800 */
[----:B------:R-:W3:Y:S04]  /*910c0*/  LDL.LU R7, [R1+0x28c] ;  /* 0x00028c0001077983 */ /* 0x000ee80000300800 */
[----:B---3--:R-:W-:Y:S04]  /*910d0*/  STL.64 [R1+0x3c08], R6 ;  /* 0x003c080601007387 */ /* 0x008fe80000100a00 */
[----:B--2---:R-:W-:Y:S04]  /*910e0*/  STL.64 [R1+0x3c00], R4 ;  /* 0x003c000401007387 */ /* 0x004fe80000100a00 */
[----:B-1----:R-:W2:Y:S04]  /*910f0*/  LDL.LU R8, [R1+0x270] ;  /* 0x0002700001087983 */ /* 0x002ea80000300800 */
        /* <DEDUP_REMOVED lines=31> */
[----:B------:R-:W-:Y:S04]  /*912f0*/  STS.128 [R0], R16 ;  /* 0x0000001000007388 */ /* 0x000fe80000000c00 */
[----:B-----5:R-:W-:Y:S04]  /*91300*/  STS.128 [R0+0x80], R20 ;  /* 0x0000801400007388 */ /* 0x020fe80000000c00 */
[----:B----4-:R-:W-:Y:S04]  /*91310*/  STS.128 [R0+0x200], R24 ;  /* 0x0002001800007388 */ /* 0x010fe80000000c00 */
        /* <DEDUP_REMOVED lines=18> */
[----:B------:R-:W3:Y:S04]  /*91440*/  LDL.LU R20, [R1+0x2c0] ;  /* 0x0002c00001147983 */ /* 0x000ee80000300800 */
[----:B------:R-:W3:Y:S04]  /*91450*/  LDL.LU R21, [R1+0x2c4] ;  /* 0x0002c40001157983 */ /* 0x000ee80000300800 */
[----:B------:R-:W3:Y:S04]  /*91460*/  LDL.LU R22, [R1+0x2c8] ;  /* 0x0002c80001167983 */ /* 0x000ee80000300800 */
[----:B------:R-:W3:Y:S04]  /*91470*/  LDL.LU R23, [R1+0x2cc] ;  /* 0x0002cc0001177983 */ /* 0x000ee80000300800 */
[----:B------:R-:W3:Y:S04]  /*91480*/  LDL.LU R24, [R1+0x3c60] ;  /* 0x003c600001187983 */ /* 0x000ee80000300800 */
[----:B--2---:R-:W-:Y:S04]  /*91490*/  STS.128 [R0+0x280], R8 ;  /* 0x0002800800007388 */ /* 0x004fe80000000c00 */
[----:B------:R-:W-:Y:S06]  /*914a0*/  BAR.SYNC.DEFER_BLOCKING 0x0 ;  /* 0x0000000000007b1d */ /* 0x000fec0000010000 */
[----:B------:R-:W0:Y:S04]  /*914b0*/  LDS.128 R8, [R29] ;  /* 0x000000001d087984 */ /* 0x000e280000000c00 */
[----:B0-----:R-:W-:Y:S04]  /*914c0*/  STL.64 [R1+0x160], R8 ;  /* 0x0001600801007387 */ /* 0x001fe80000100a00 */
[----:B------:R-:W-:Y:S04]  /*914d0*/  STL.64 [R1+0x168], R10 ;  /* 0x0001680a01007387 */ /* 0x000fe80000100a00 */
[----:B------:R-:W0:Y:S04]  /*914e0*/  LDS.128 R8, [R28] ;  /* 0x000000001c087984 */ /* 0x000e280000000c00 */
[----:B0-----:R-:W-:Y:S04]  /*914f0*/  STL.64 [R1+0x1e0], R8 ;  /* 0x0001e00801007387 */ /* 0x001fe80000100a00 */
[----:B------:R-:W-:Y:S04]  /*91500*/  STL.64 [R1+0x1e8], R10 ;  /* 0x0001e80a01007387 */ /* 0x000fe80000100a00 */
[----:B---3--:R-:W0:Y:S04]  /*91510*/  LDS.128 R8, [R24] ;  /* 0x0000000018087984 */ /* 0x008e280000000c00 */
        /* <DEDUP_REMOVED lines=30> */
[----:B0-----:R-:W-:Y:S04]  /*91700*/  STL.64 [R1+0x810], R8 ;  /* 0x0008100801007387 */ /* 0x001fe80000100a00 */
[----:B------:R0:W-:Y:S04]  /*91710*/  STL.64 [R1+0x818], R10 ;  /* 0x0008180a01007387 */ /* 0x0001e80000100a00 */
[----:B0-----:R-:W2:Y:S04]  /*91720*/  LDL.LU.64 R10, [R1+0x3c18] ;  /* 0x003c1800010a7983 */ /* 0x001ea80000300a00 */
[----:B------:R-:W2:Y:S04]  /*91730*/  LDL.LU.64 R8, [R1+0x3c10] ;  /* 0x003c100001087983 */ /* 0x000ea80000300a00 */
[----:B------:R0:W-:Y:S04]  /*91740*/  STS.128 [R0], R4 ;  /* 0x0000000400007388 */ /* 0x0001e80000000c00 */
[----:B0-----:R-:W3:Y:S04]  /*91750*/  LDL.LU.64 R6, [R1+0x3c08] ;  /* 0x003c080001067983 */ /* 0x001ee80000300a00 */
[----:B------:R-:W3:Y:S04]  /*91760*/  LDL.LU.64 R4, [R1+0x3c00] ;  /* 0x003c000001047983 */ /* 0x000ee80000300a00 */
[----:B--2---:R0:W-:Y:S04]  /*91770*/  STS.128 [R0+0x80], R8 ;  /* 0x0000800800007388 */ /* 0x0041e80000000c00 */
[----:B0-----:R-:W2:Y:S04]  /*91780*/  LDL.LU.64 R10, [R1+0x3bf8] ;  /* 0x003bf800010a7983 */ /* 0x001ea80000300a00 */
[----:B------:R-:W2:Y:S04]  /*91790*/  LDL.LU.64 R8, [R1+0x3bf0] ;  /* 0x003bf00001087983 */ /* 0x000ea80000300a00 */
[----:B---3--:R-:W-:Y:S04]  /*917a0*/  STS.128 [R0+0x200], R4 ;  /* 0x0002000400007388 */ /* 0x008fe80000000c00 */
[----:B--2---:R-:W-:Y:S04]  /*917b0*/  STS.128 [R0+0x280], R8 ;  /* 0x0002800800007388 */ /* 0x004fe80000000c00 */
[----:B------:R-:W-:Y:S06]  /*917c0*/  BAR.SYNC.DEFER_BLOCKING 0x0 ;  /* 0x0000000000007b1d */ /* 0x000fec0000010000 */
[----:B------:R-:W0:Y:S04]  /*917d0*/  LDS.128 R8, [R29] ;  /* 0x000000001d087984 */ /* 0x000e280000000c00 */
[----:B------:R-:W1:Y:S04]  /*917e0*/  LDS.128 R4, [R28] ;  /* 0x000000001c047984 */ /* 0x000e680000000c00 */
[----:B0-----:R-:W-:Y:S04]  /*917f0*/  STL.64 [R1+0x140], R8 ;  /* 0x0001400801007387 */ /* 0x001fe80000100a00 */
[----:B------:R-:W-:Y:S04]  /*91800*/  STL.64 [R1+0x148], R10 ;  /* 0x0001480a01007387 */ /* 0x000fe80000100a00 */
[----:B------:R-:W0:Y:S04]  /*91810*/  LDS.128 R8, [R24] ;  /* 0x0000000018087984 */ /* 0x000e280000000c00 */
[----:B-1----:R-:W-:Y:S04]  /*91820*/  STL.64 [R1+0x1c0], R4 ;  /* 0x0001c00401007387 */ /* 0x002fe80000100a00 */
[----:B------:R-:W-:Y:S04]  /*91830*/  STL.64 [R1+0x1c8], R6 ;  /* 0x0001c80601007387 */ /* 0x000fe80000100a00 */
[----:B------:R-:W1:Y:S04]  /*91840*/  LDS.128 R4, [R3] ;  /* 0x0000000003047984 */ /* 0x000e680000000c00 */
[----:B------:R-:W-:Y:S06]  /*91850*/  BAR.SYNC.DEFER_BLOCKING 0x0 ;  /* 0x0000000000007b1d */ /* 0x000fec0000010000 */
[----:B0-----:R-:W-:Y:S04]  /*91860*/  STL.64 [R1+0x230], R8 ;  /* 0x0002300801007387 */ /* 0x001fe80000100a00 */
[----:B------:R-:W-:Y:S04]  /*91870*/  STL.64 [R1+0x238], R10 ;  /* 0x0002380a01007387 */ /* 0x000fe80000100a00 */
[----:B----4-:R0:W-:Y:S04]  /*91880*/  STS.128 [R0+0x80], R16 ;  /* 0x0000801000007388 */ /* 0x0101e80000000c00 */
[----:B-1----:R1:W-:Y:S04]  /*91890*/  STL.64 [R1+0x290], R4 ;  /* 0x0002900401007387 */ /* 0x0023e80000100a00 */
[----:B------:R2:W-:Y:S04]  /*918a0*/  STL.64 [R1+0x298], R6 ;  /* 0x0002980601007387 */ /* 0x0005e80000100a00 */
[----:B0-----:R-:W3:Y:S04]  /*918b0*/  LDL.LU R16, [R1+0x380] ;  /* 0x0003800001107983 */ /* 0x001ee80000300800 */
[----:B------:R-:W3:Y:S04]  /*918c0*/  LDL.LU R17, [R1+0x384] ;  /* 0x0003840001117983 */ /* 0x000ee80000300800 */
[----:B------:R-:W4:Y:S04]  /*918d0*/  LDL.LU R18, [R1+0x388] ;  /* 0x0003880001127983 */ /* 0x000f280000300800 */
[----:B------:R-:W4:Y:S04]  /*918e0*/  LDL.LU R19, [R1+0x38c] ;  /* 0x00038c0001137983 */ /* 0x000f280000300800 */
[----:B----4-:R-:W-:Y:S04]  /*918f0*/  STL.64 [R1+0x3b78], R18 ;  /* 0x003b781201007387 */ /* 0x010fe80000100a00 */
[----:B---3--:R0:W-:Y:S04]  /*91900*/  STL.64 [R1+0x3b70], R16 ;  /* 0x003b701001007387 */ /* 0x0081e80000100a00 */
[----:B-1----:R-:W3:Y:S04]  /*91910*/  LDL.LU R4, [R1+0x350] ;  /* 0x0003500001047983 */ /* 0x002ee80000300800 */
[----:B------:R-:W3:Y:S04]  /*91920*/  LDL.LU R5, [R1+0x354] ;  /* 0x0003540001057983 */ /* 0x000ee80000300800 */
[----:B--2---:R-:W2:Y:S04]  /*91930*/  LDL.LU R6, [R1+0x358] ;  /* 0x0003580001067983 */ /* 0x004ea80000300800 */
[----:B------:R-:W2:Y:S04]  /*91940*/  LDL.LU R7, [R1+0x35c] ;  /* 0x00035c0001077983 */ /* 0x000ea80000300800 */
[----:B--2---:R-:W-:Y:S04]  /*91950*/  STL.64 [R1+0x3b88], R6 ;  /* 0x003b880601007387 */ /* 0x004fe80000100a00 */
[----:B---3--:R-:W-:Y:S04]  /*91960*/  STL.64 [R1+0x3b80], R4 ;  /* 0x003b800401007387 */ /* 0x008fe80000100a00 */
        /* <DEDUP_REMOVED lines=38> */
[----:B------:R-:W2:Y:S04]  /*91bd0*/  LDL.LU R18, [R1+0x2d8] ;  /* 0x0002d80001127983 */ /* 0x000ea80000300800 */
[----:B------:R-:W2:Y:S04]  /*91be0*/  LDL.LU R19, [R1+0x2dc] ;  /* 0x0002dc0001137983 */ /* 0x000ea80000300800 */
[----:B-----5:R0:W-:Y:S04]  /*91bf0*/  STS.128 [R0], R12 ;  /* 0x0000000c00007388 */ /* 0x0201e80000000c00 */
[----:B------:R1:W-:Y:S04]  /*91c00*/  STS.128 [R0+0x200], R20 ;  /* 0x0002001400007388 */ /* 0x0003e80000000c00 */
[----:B------:R-:W3:Y:S04]  /*91c10*/  LDL.LU R4, [R1+0x330] ;  /* 0x0003300001047983 */ /* 0x000ee80000300800 */
[----:B------:R-:W3:Y:S04]  /*91c20*/  LDL.LU R5, [R1+0x334] ;  /* 0x0003340001057983 */ /* 0x000ee80000300800 */
[----:B------:R-:W3:Y:S04]  /*91c30*/  LDL.LU R6, [R1+0x338] ;  /* 0x0003380001067983 */ /* 0x000ee80000300800 */
[----:B------:R-:W3:Y:S04]  /*91c40*/  LDL.LU R7, [R1+0x33c] ;  /* 0x00033c0001077983 */ /* 0x000ee80000300800 */
[----:B0-----:R-:W4:Y:S04]  /*91c50*/  LDL.LU R12, [R1+0x370] ;  /* 0x00037000010c7983 */ /* 0x001f280000300800 */
[----:B------:R-:W4:Y:S04]  /*91c60*/  LDL.LU R13, [R1+0x374] ;  /* 0x00037400010d7983 */ /* 0x000f280000300800 */
[----:B------:R-:W4:Y:S04]  /*91c70*/  LDL.LU R14, [R1+0x378] ;  /* 0x00037800010e7983 */ /* 0x000f280000300800 */
[----:B------:R-:W4:Y:S04]  /*91c80*/  LDL.LU R15, [R1+0x37c] ;  /* 0x00037c00010f7983 */ /* 0x000f280000300800 */
[----:B------:R-:W5:Y:S04]  /*91c90*/  LDL.LU R8, [R1+0x360] ;  /* 0x0003600001087983 */ /* 0x000f680000300800 */
[----:B------:R-:W5:Y:S04]  /*91ca0*/  LDL.LU R9, [R1+0x364] ;  /* 0x0003640001097983 */ /* 0x000f680000300800 */
[----:B------:R-:W5:Y:S04]  /*91cb0*/  LDL.LU R10, [R1+0x368] ;  /* 0x00036800010a7983 */ /* 0x000f680000300800 */
[----:B------:R-:W5:Y:S04]  /*91cc0*/  LDL.LU R11, [R1+0x36c] ;  /* 0x00036c00010b7983 */ /* 0x000f680000300800 */
[----:B-1----:R-:W3:Y:S04]  /*91cd0*/  LDL.LU R20, [R1+0x390] ;  /* 0x0003900001147983 */ /* 0x002ee80000300800 */
        /* <DEDUP_REMOVED lines=46> */
[----:B---3--:R-:W-:Y:S04]  /*91fc0*/  STS.128 [R0+0x80], R4 ;  /* 0x0000800400007388 */ /* 0x008fe80000000c00 */
[----:B--2---:R0:W-:Y:S04]  /*91fd0*/  STS.128 [R0], R16 ;  /* 0x0000001000007388 */ /* 0x0041e80000000c00 */
[----:B0-----:R-:W2:Y:S04]  /*91fe0*/  LDL.LU.64 R18, [R1+0x3b98] ;  /* 0x003b980001127983 */ /* 0x001ea80000300a00 */
[----:B------:R-:W2:Y:S04]  /*91ff0*/  LDL.LU.64 R16, [R1+0x3b90] ;  /* 0x003b900001107983 */ /* 0x000ea80000300a00 */
[----:B------:R-:W3:Y:S04]  /*92000*/  LDL.LU.64 R6, [R1+0x3b88] ;  /* 0x003b880001067983 */ /* 0x000ee80000300a00 */
[----:B------:R-:W3:Y:S04]  /*92010*/  LDL.LU.64 R4, [R1+0x3b80] ;  /* 0x003b800001047983 */ /* 0x000ee80000300a00 */
[----:B--2---:R0:W-:Y:S04]  /*92020*/  STS.128 [R0+0x200], R16 ;  /* 0x0002001000007388 */ /* 0x0041e80000000c00 */
[----:B0-----:R-:W2:Y:S04]  /*92030*/  LDL.LU.64 R18, [R1+0x3b78] ;  /* 0x003b780001127983 */ /* 0x001ea80000300a00 */
[----:B------:R-:W2:Y:S04]  /*92040*/  LDL.LU.64 R16, [R1+0x3b70] ;  /* 0x003b700001107983 */ /* 0x000ea80000300a00 */
[----:B---3--:R-:W-:Y:S04]  /*92050*/  STS.128 [R0+0x280], R4 ;  /* 0x0002800400007388 */ /* 0x008fe80000000c00 */
        /* <DEDUP_REMOVED lines=12> */
[----:B-----5:R-:W-:Y:S04]  /*92120*/  STS.128 [R0], R8 ;  /* 0x0000000800007388 */ /* 0x020fe80000000c00 */
[----:B----4-:R1:W-:Y:S04]  /*92130*/  STS.128 [R0+0x80], R12 ;  /* 0x0000800c00007388 */ /* 0x0103e80000000c00 */
[----:B------:R-:W-:Y:S04]  /*92140*/  STS.128 [R0+0x280], R20 ;  /* 0x0002801400007388 */ /* 0x000fe80000000c00 */
[----:B0-----:R-:W-:Y:S04]  /*92150*/  STL.64 [R1+0x260], R4 ;  /* 0x0002600401007387 */ /* 0x001fe80000100a00 */
[----:B------:R-:W-:Y:S04]  /*92160*/  STL.64 [R1+0x268], R6 ;  /* 0x0002680601007387 */ /* 0x000fe80000100a00 */
[----:B-1----:R-:W3:Y:S04]  /*92170*/  LDL.LU R12, [R1+0x480] ;  /* 0x00048000010c7983 */ /* 0x002ee80000300800 */
[----:B--2---:R-:W-:Y:S04]  /*92180*/  STS.128 [R0+0x200], R16 ;  /* 0x0002001000007388 */ /* 0x004fe80000000c00 */
[----:B------:R-:W-:Y:S06]  /*92190*/  BAR.SYNC.DEFER_BLOCKING 0x0 ;  /* 0x0000000000007b1d */ /* 0x000fec0000010000 */
[----:B------:R-:W0:Y:S04]  /*921a0*/  LDS.128 R8, [R29] ;  /* 0x000000001d087984 */ /* 0x000e280000000c00 */
[----:B------:R-:W1:Y:S04]  /*921b0*/  LDS.128 R4, [R28] ;  /* 0x000000001c047984 */ /* 0x000e680000000c00 */
[----:B0-----:R-:W-:Y:S04]  /*921c0*/  STL.64 [R1+0x100], R8 ;  /* 0x0001000801007387 */ /* 0x001fe80000100a00 */
[----:B------:R-:W-:Y:S04]  /*921d0*/  STL.64 [R1+0x108], R10 ;  /* 0x0001080a01007387 */ /* 0x000fe80000100a00 */
[----:B-1----:R-:W-:Y:S04]  /*921e0*/  STL.64 [R1+0x180], R4 ;  /* 0x0001800401007387 */ /* 0x002fe80000100a00 */
[----:B------:R-:W-:Y:S04]  /*921f0*/  STL.64 [R1+0x188], R6 ;  /* 0x0001880601007387 */ /* 0x000fe80000100a00 */
[----:B------:R-:W3:Y:S04]  /*92200*/  LDL.LU R13, [R1+0x484] ;  /* 0x00048400010d7983 */ /* 0x000ee80000300800 */
[----:B------:R-:W2:Y:S04]  /*92210*/  LDL.LU R14, [R1+0x488] ;  /* 0x00048800010e7983 */ /* 0x000ea80000300800 */
[----:B------:R-:W2:Y:S04]  /*92220*/  LDL.LU R15, [R1+0x48c] ;  /* 0x00048c00010f7983 */ /* 0x000ea80000300800 */
[----:B--2---:R-:W-:Y:S04]  /*92230*/  STL.64 [R1+0x3af8], R14 ;  /* 0x003af80e01007387 */ /* 0x004fe80000100a00 */
[----:B---3--:R0:W-:Y:S04]  /*92240*/  STL.64 [R1+0x3af0], R12 ;  /* 0x003af00c01007387 */ /* 0x0081e80000100a00 */
        /* <DEDUP_REMOVED lines=27> */
[----:B----4-:R-:W-:Y:S04]  /*92400*/  STL.64 [R1+0x3b60], R20 ;  /* 0x003b601401007387 */ /* 0x010fe80000100a00 */
[----:B---3--:R-:W-:Y:S04]  /*92410*/  STL.64 [R1+0x3b38], R14 ;  /* 0x003b380e01007387 */ /* 0x008fe80000100a00 */
[----:B--2---:R0:W-:Y:S04]  /*92420*/  STL.64 [R1+0x3b30], R12 ;  /* 0x003b300c01007387 */ /* 0x0041e80000100a00 */
[----:B------:R-:W1:Y:S04]  /*92430*/  LDS.128 R20, [R24] ;  /* 0x0000000018147984 */ /* 0x000e680000000c00 */
        /* <DEDUP_REMOVED lines=28> */
[----:B-1----:R-:W-:Y:S04]  /*92600*/  STL.64 [R1+0x1f0], R20 ;  /* 0x0001f01401007387 */ /* 0x002fe80000100a00 */
[----:B------:R-:W-:Y:S04]  /*92610*/  STL.64 [R1+0x1f8], R22 ;  /* 0x0001f81601007387 */ /* 0x000fe80000100a00 */
[----:B------:R-:W0:Y:S04]  /*92620*/  LDS.128 R20, [R3] ;  /* 0x0000000003147984 */ /* 0x000e280000000c00 */
[----:B------:R-:W-:Y:S06]  /*92630*/  BAR.SYNC.DEFER_BLOCKING 0x0 ;  /* 0x0000000000007b1d */ /* 0x000fec0000010000 */
[----:B0-----:R-:W-:Y:S04]  /*92640*/  STL.64 [R1+0x250], R20 ;  /* 0x0002501401007387 */ /* 0x001fe80000100a00 */
[----:B------:R0:W-:Y:S04]  /*92650*/  STL.64 [R1+0x258], R22 ;  /* 0x0002581601007387 */ /* 0x0001e80000100a00 */
[----:B0-----:R-:W3:Y:S04]  /*92660*/  LDL.LU.64 R22, [R1+0x3b68] ;  /* 0x003b680001167983 */ /* 0x001ee80000300a00 */
[----:B------:R-:W3:Y:S04]  /*92670*/  LDL.LU.64 R20, [R1+0x3b60] ;  /* 0x003b600001147983 */ /* 0x000ee80000300a00 */
[----:B--2---:R-:W-:Y:S04]  /*92680*/  STS.128 [R0+0x80], R12 ;  /* 0x0000800c00007388 */ /* 0x004fe80000000c00 */
[----:B---3--:R0:W-:Y:S04]  /*92690*/  STS.128 [R0], R20 ;  /* 0x0000001400007388 */ /* 0x0081e80000000c00 */
[----:B0-----:R-:W2:Y:S04]  /*926a0*/  LDL.LU R20, [R1+0x4a0] ;  /* 0x0004a00001147983 */ /* 0x001ea80000300800 */
[----:B------:R-:W2:Y:S04]  /*926b0*/  LDL.LU R21, [R1+0x4a4] ;  /* 0x0004a40001157983 */ /* 0x000ea80000300800 */
[----:B------:R-:W2:Y:S04]  /*926c0*/  LDL.LU R22, [R1+0x4a8] ;  /* 0x0004a80001167983 */ /* 0x000ea80000300800 */
[----:B------:R-:W2:Y:S04]  /*926d0*/  LDL.LU R23, [R1+0x4ac] ;  /* 0x0004ac0001177983 */ /* 0x000ea80000300800 */
[----:B------:R-:W3:Y:S04]  /*926e0*/  LDL.LU.64 R14, [R1+0x3b58] ;  /* 0x003b5800010e7983 */ /* 0x000ee80000300a00 */
[----:B------:R-:W3:Y:S04]  /*926f0*/  LDL.LU.64 R12, [R1+0x3b50] ;  /* 0x003b5000010c7983 */ /* 0x000ee80000300a00 */
[----:B---3--:R0:W-:Y:S04]  /*92700*/  STS.128 [R0+0x200], R12 ;  /* 0x0002000c00007388 */ /* 0x0081e80000000c00 */
[----:B0-----:R-:W3:Y:S04]  /*92710*/  LDL.LU.64 R14, [R1+0x3b48] ;  /* 0x003b4800010e7983 */ /* 0x001ee80000300a00 */
[----:B------:R-:W3:Y:S04]  /*92720*/  LDL.LU.64 R12, [R1+0x3b40] ;  /* 0x003b4000010c7983 */ /* 0x000ee80000300a00 */
        /* <DEDUP_REMOVED lines=41> */
[----:B0-----:R-:W3:Y:S04]  /*929c0*/  LDL.LU.64 R14, [R1+0x3af8] ;  /* 0x003af800010e7983 */ /* 0x001ee80000300a00 */
[----:B------:R-:W3:Y:S04]  /*929d0*/  LDL.LU.64 R12, [R1+0x3af0] ;  /* 0x003af000010c7983 */ /* 0x000ee80000300a00 */
[----:B----4-:R-:W-:Y:S04]  /*929e0*/  STS.128 [R0], R4 ;  /* 0x0000000400007388 */ /* 0x010fe80000000c00 */
[----:B------:R-:W-:Y:S04]  /*929f0*/  STS.128 [R0+0x80], R8 ;  /* 0x0000800800007388 */ /* 0x000fe80000000c00 */
[----:B-----5:R-:W-:Y:S04]  /*92a00*/  STS.128 [R0+0x280], R16 ;  /* 0x0002801000007388 */ /* 0x020fe80000000c00 */
[----:B---3--:R-:W-:Y:S04]  /*92a10*/  STS.128 [R0+0x200], R12 ;  /* 0x0002000c00007388 */ /* 0x008fe80000000c00 */
[----:B------:R-:W-:Y:S06]  /*92a20*/  BAR.SYNC.DEFER_BLOCKING 0x0 ;  /* 0x0000000000007b1d */ /* 0x000fec0000010000 */
[----:B------:R-:W0:Y:S04]  /*92a30*/  LDS.128 R12, [R29] ;  /* 0x000000001d0c7984 */ /* 0x000e280000000c00 */
[----:B------:R-:W1:Y:S04]  /*92a40*/  LDS.128 R4, [R28] ;  /* 0x000000001c047984 */ /* 0x000e680000000c00 */
[----:B------:R-:W3:Y:S04]  /*92a50*/  LDS.128 R8, [R24] ;  /* 0x0000000018087984 */ /* 0x000ee80000000c00 */
[----:B0-----:R-:W-:Y:S04]  /*92a60*/  STL.64 [R1+0x2f0], R12 ;  /* 0x0002f00c01007387 */ /* 0x001fe80000100a00 */
[----:B------:R-:W-:Y:S04]  /*92a70*/  STL.64 [R1+0x2f8], R14 ;  /* 0x0002f80e01007387 */ /* 0x000fe80000100a00 */
[----:B------:R-:W-:Y:S04]  /*92a80*/  STL [R1+0x3ae8], R24 ;  /* 0x003ae81801007387 */ /* 0x000fe80000100800 */
[----:B-1----:R-:W-:Y:S04]  /*92a90*/  STL.64 [R1+0x370], R4 ;  /* 0x0003700401007387 */ /* 0x002fe80000100a00 */
[----:B------:R-:W-:Y:S04]  /*92aa0*/  STL.64 [R1+0x378], R6 ;  /* 0x0003780601007387 */ /* 0x000fe80000100a00 */
[----:B------:R-:W0:Y:S04]  /*92ab0*/  LDS.128 R4, [R3] ;  /* 0x0000000003047984 */ /* 0x000e280000000c00 */
[----:B---3--:R1:W-:Y:S04]  /*92ac0*/  STL.64 [R1+0x430], R8 ;  /* 0x0004300801007387 */ /* 0x0083e80000100a00 */
[----:B------:R3:W-:Y:S04]  /*92ad0*/  STL.64 [R1+0x438], R10 ;  /* 0x0004380a01007387 */ /* 0x0007e80000100a00 */
[----:B------:R-:W-:Y:S06]  /*92ae0*/  BAR.SYNC.DEFER_BLOCKING 0x0 ;  /* 0x0000000000007b1d */ /* 0x000fec0000010000 */
[----:B0-----:R0:W-:Y:S04]  /*92af0*/  STL.64 [R1+0x8c0], R4 ;  /* 0x0008c00401007387 */ /* 0x0011e80000100a00 */
[----:B------:R4:W-:Y:S04]  /*92b00*/  STL.64 [R1+0x8c8], R6 ;  /* 0x0008c80601007387 */ /* 0x0009e80000100a00 */
[----:B-1----:R-:W5:Y:S04]  /*92b10*/  LDL.LU R8, [R1+0x560] ;  /* 0x0005600001087983 */ /* 0x002f680000300800 */
[----:B------:R-:W5:Y:S04]  /*92b20*/  LDL.LU R9, [R1+0x564] ;  /* 0x0005640001097983 */ /* 0x000f680000300800 */
[----:B---3--:R-:W3:Y:S04]  /*92b30*/  LDL.LU R10, [R1+0x568] ;  /* 0x00056800010a7983 */ /* 0x008ee80000300800 */
[----:B------:R-:W3:Y:S04]  /*92b40*/  LDL.LU R11, [R1+0x56c] ;  /* 0x00056c00010b7983 */ /* 0x000ee80000300800 */
[----:B---3--:R-:W-:Y:S04]  /*92b50*/  STL.64 [R1+0x3a90], R10 ;  /* 0x003a900a01007387 */ /* 0x008fe80000100a00 */
[----:B-----5:R-:W-:Y:S04]  /*92b60*/  STL.64 [R1+0x3a88], R8 ;  /* 0x003a880801007387 */ /* 0x020fe80000100a00 */
[----:B0-----:R-:W3:Y:S04]  /*92b70*/  LDL.LU R4, [R1+0x550] ;  /* 0x0005500001047983 */ /* 0x001ee80000300800 */
[----:B------:R-:W3:Y:S04]  /*92b80*/  LDL.LU R5, [R1+0x554] ;  /* 0x0005540001057983 */ /* 0x000ee80000300800 */
[----:B----4-:R-:W4:Y:S04]  /*92b90*/  LDL.LU R6, [R1+0x558] ;  /* 0x0005580001067983 */ /* 0x010f280000300800 */
[----:B------:R-:W4:Y:S04]  /*92ba0*/  LDL.LU R7, [R1+0x55c] ;  /* 0x00055c0001077983 */ /* 0x000f280000300800 */
[----:B----4-:R-:W-:Y:S04]  /*92bb0*/  STL.64 [R1+0x3aa0], R6 ;  /* 0x003aa00601007387 */ /* 0x010fe80000100a00 */
[----:B---3--:R0:W-:Y:S04]  /*92bc0*/  STL.64 [R1+0x3a98], R4 ;  /* 0x003a980401007387 */ /* 0x0081e80000100a00 */
[----:B0-----:R-:W3:Y:S04]  /*92bd0*/  LDL.LU R4, [R1+0x530] ;  /* 0x0005300001047983 */ /* 0x001ee80000300800 */
[----:B------:R-:W3:Y:S04]  /*92be0*/  LDL.LU R5, [R1+0x534] ;  /* 0x0005340001057983 */ /* 0x000ee80000300800 */
[----:B------:R-:W4:Y:S04]  /*92bf0*/  LDL.LU R6, [R1+0x538] ;  /* 0x0005380001067983 */ /* 0x000f280000300800 */
[----:B------:R-:W4:Y:S04]  /*92c00*/  LDL.LU R7, [R1+0x53c] ;  /* 0x00053c0001077983 */ /* 0x000f280000300800 */
[----:B--2---:R-:W-:Y:S04]  /*92c10*/  STS.128 [R0], R20 ;  /* 0x0000001400007388 */ /* 0x004fe80000000c00 */
[----:B----4-:R-:W-:Y:S04]  /*92c20*/  STL.64 [R1+0x3ab0], R6 ;  /* 0x003ab00601007387 */ /* 0x010fe80000100a00 */
[----:B---3--:R0:W-:Y:S04]  /*92c30*/  STL.64 [R1+0x3aa8], R4 ;  /* 0x003aa80401007387 */ /* 0x0081e80000100a00 */
        /* <DEDUP_REMOVED lines=24> */
[----:B----4-:R-:W-:Y:S04]  /*92dc0*/  STS.128 [R0+0x80], R20 ;  /* 0x0000801400007388 */ /* 0x010fe80000000c00 */
[----:B-----5:R-:W-:Y:S04]  /*92dd0*/  STS.128 [R0+0x200], R24 ;  /* 0x0002001800007388 */ /* 0x020fe80000000c00 */
        /* <DEDUP_REMOVED lines=62> */
[----:B------:R-:W-:Y:S04]  /*931c0*/  STS.128 [R0], R8 ;  /* 0x0000000800007388 */ /* 0x000fe80000000c00 */
[----:B0-----:R-:W-:Y:S04]  /*931d0*/  STL.64 [R1+0x480], R4 ;  /* 0x0004800401007387 */ /* 0x001fe80000100a00 */
[----:B------:R0:W-:Y:S04]  /*931e0*/  STL.64 [R1+0x488], R6 ;  /* 0x0004880601007387 */ /* 0x0001e80000100a00 */
[----:B0-----:R-:W2:Y:S04]  /*931f0*/  LDL.LU.64 R6, [R1+0x3aa0] ;  /* 0x003aa00001067983 */ /* 0x001ea80000300a00 */
[----:B------:R-:W2:Y:S04]  /*93200*/  LDL.LU.64 R4, [R1+0x3a98] ;  /* 0x003a980001047983 */ /* 0x000ea80000300a00 */
        /* <DEDUP_REMOVED lines=64> */
[----:B-----5:R-:W-:Y:S04]  /*93610*/  STS.128 [R0], R16 ;  /* 0x0000001000007388 */ /* 0x020fe80000000c00 */
[----:B------:R-:W-:Y:S04]  /*93620*/  STS.128 [R0+0x80], R20 ;  /* 0x0000801400007388 */ /* 0x000fe80000000c00 */
        /* <DEDUP_REMOVED lines=226> */
[----:B----4-:R-:W-:Y:S04]  /*94450*/  STS.128 [R0+0x80], R12 ;  /* 0x0000800c00007388 */ /* 0x010fe80000000c00 */
[----:B------:R-:W-:Y:S04]  /*94460*/  STS.128 [R0+0x280], R20 ;  /* 0x0002801400007388 */ /* 0x000fe80000000c00 */
[----:B0-----:R-:W-:Y:S04]  /*94470*/  STL.64 [R1+0x680], R4 ;  /* 0x0006800401007387 */ /* 0x001fe80000100a00 */
[----:B------:R-:W-:Y:S04]  /*94480*/  STL.64 [R1+0x688], R6 ;  /* 0x0006880601007387 */ /* 0x000fe80000100a00 */
[----:B--2---:R0:W-:Y:S04]  /*94490*/  STS.128 [R0+0x200], R16 ;  /* 0x0002001000007388 */ /* 0x0041e80000000c00 */
[----:B------:R-:W-:Y:S06]  /*944a0*/  BAR.SYNC.DEFER_BLOCKING 0x0 ;  /* 0x0000000000007b1d */ /* 0x000fec0000010000 */
[----:B0-----:R-:W2:Y:S04]  /*944b0*/  LDL.LU R16, [R1+0x940] ;  /* 0x0009400001107983 */ /* 0x001ea80000300800 */
[----:B------:R-:W0:Y:S04]  /*944c0*/  LDS.128 R4, [R29] ;  /* 0x000000001d047984 */ /* 0x000e280000000c00 */
[----:B0-----:R-:W-:Y:S04]  /*944d0*/  STL.64 [R1+0x4e0], R4 ;  /* 0x0004e00401007387 */ /* 0x001fe80000100a00 */
[----:B------:R-:W-:Y:S04]  /*944e0*/  STL.64 [R1+0x4e8], R6 ;  /* 0x0004e80601007387 */ /* 0x000fe80000100a00 */
        /* <DEDUP_REMOVED lines=100> */
[----:B0-----:R-:W2:Y:S04]  /*94b30*/  LDL R6, [R1+0x1b48] ;  /* 0x001b480001067983 */ /* 0x001ea80000100800 */
[----:B------:R-:W2:Y:S04]  /*94b40*/  LDL.LU.64 R18, [R1+0x3948] ;  /* 0x0039480001127983 */ /* 0x000ea80000300a00 */
[----:B------:R-:W2:Y:S04]  /*94b50*/  LDL.LU.64 R16, [R1+0x3940] ;  /* 0x0039400001107983 */ /* 0x000ea80000300a00 */
[----:B--2---:R0:W-:Y:S04]  /*94b60*/  STS.128 [R0+0x80], R16 ;  /* 0x0000801000007388 */ /* 0x0041e80000000c00 */
[----:B0-----:R-:W2:Y:S04]  /*94b70*/  LDL.LU.64 R18, [R1+0x3938] ;  /* 0x0039380001127983 */ /* 0x001ea80000300a00 */
[----:B------:R-:W2:Y:S04]  /*94b80*/  LDL.LU.64 R16, [R1+0x3930] ;  /* 0x0039300001107983 */ /* 0x000ea80000300a00 */
[----:B--2---:R0:W-:Y:S04]  /*94b90*/  STS.128 [R0+0x200], R16 ;  /* 0x0002001000007388 */ /* 0x0041e80000000c00 */
[----:B0-----:R-:W2:Y:S04]  /*94ba0*/  LDL.LU.64 R18, [R1+0x3928] ;  /* 0x0039280001127983 */ /* 0x001ea80000300a00 */
[----:B------:R-:W2:Y:S04]  /*94bb0*/  LDL.LU.64 R16, [R1+0x3920] ;  /* 0x0039200001107983 */ /* 0x000ea80000300a00 */
[----:B------:R-:W3:Y:S04]  /*94bc0*/  LDL.LU R4, [R1+0x1af4] ;  /* 0x001af40001047983 */ /* 0x000ee80000300800 */
[----:B--2---:R-:W-:Y:S04]  /*94bd0*/  STS.128 [R0+0x280], R16 ;  /* 0x0002801000007388 */ /* 0x004fe80000000c00 */
[----:B------:R-:W-:Y:S06]  /*94be0*/  BAR.SYNC.DEFER_BLOCKING 0x0 ;  /* 0x0000000000007b1d */ /* 0x000fec0000010000 */
[----:B------:R-:W0:Y:S04]  /*94bf0*/  LDS.128 R16, [R29] ;  /* 0x000000001d107984 */ /* 0x000e280000000c00 */
[----:B------:R-:W-:Y:S04]  /*94c00*/  LDS.128 R24, [R24] ;  /* 0x0000000018187984 */ /* 0x000fe80000000c00 */
[----:B0-----:R-:W-:Y:S04]  /*94c10*/  STL.64 [R1+0x4a0], R16 ;  /* 0x0004a01001007387 */ /* 0x001fe80000100a00 */
[----:B------:R-:W-:Y:S04]  /*94c20*/  STL.64 [R1+0x4a8], R18 ;  /* 0x0004a81201007387 */ /* 0x000fe80000100a00 */
[----:B------:R-:W0:Y:S04]  /*94c30*/  LDS.128 R16, [R28] ;  /* 0x000000001c107984 */ /* 0x000e280000000c00 */
[----:B0-----:R-:W-:Y:S04]  /*94c40*/  STL.64 [R1+0x530], R16 ;  /* 0x0005301001007387 */ /* 0x001fe80000100a00 */
[----:B------:R0:W-:Y:S04]  /*94c50*/  STL.64 [R1+0x538], R18 ;  /* 0x0005381201007387 */ /* 0x0001e80000100a00 */
[----:B0-----:R-:W2:Y:S04]  /*94c60*/  LDL.LU.64 R18, [R1+0x3918] ;  /* 0x0039180001127983 */ /* 0x001ea80000300a00 */
[----:B------:R-:W2:Y:S04]  /*94c70*/  LDL.LU.64 R16, [R1+0x3910] ;  /* 0x0039100001107983 */ /* 0x000ea80000300a00 */
[----:B------:R-:W-:Y:S04]  /*94c80*/  STL.64 [R1+0x5b0], R24 ;  /* 0x0005b01801007387 */ /* 0x000fe80000100a00 */
[----:B------:R-:W-:Y:S04]  /*94c90*/  STL.64 [R1+0x5b8], R26 ;  /* 0x0005b81a01007387 */ /* 0x000fe80000100a00 */
[----:B------:R-:W0:Y:S04]  /*94ca0*/  LDS.128 R24, [R3] ;  /* 0x0000000003187984 */ /* 0x000e280000000c00 */
[----:B------:R-:W-:Y:S06]  /*94cb0*/  BAR.SYNC.DEFER_BLOCKING 0x0 ;  /* 0x0000000000007b1d */ /* 0x000fec0000010000 */
[----:B----4-:R-:W-:Y:S04]  /*94cc0*/  STS.128 [R0], R8 ;  /* 0x0000000800007388 */ /* 0x010fe80000000c00 */
[----:B---3--:R-:W-:Y:S04]  /*94cd0*/  STS.128 [R0+0x80], R12 ;  /* 0x0000800c00007388 */ /* 0x008fe80000000c00 */
[----:B0-----:R-:W-:Y:S04]  /*94ce0*/  STL.64 [R1+0x610], R24 ;  /* 0x0006101801007387 */ /* 0x001fe80000100a00 */
[----:B------:R0:W-:Y:S04]  /*94cf0*/  STL.64 [R1+0x618], R26 ;  /* 0x0006181a01007387 */ /* 0x0001e80000100a00 */
[----:B0-----:R-:W3:Y:S04]  /*94d00*/  LDL.LU R27, [R1+0x390c] ;  /* 0x00390c00011b7983 */ /* 0x001ee80000300800 */
[----:B------:R-:W4:Y:S04]  /*94d10*/  LDL.LU R10, [R1+0x3908] ;  /* 0x00390800010a7983 */ /* 0x000f280000300800 */
[----:B------:R-:W3:Y:S04]  /*94d20*/  LDL.LU R8, [R1+0x3904] ;  /* 0x0039040001087983 */ /* 0x000ee80000300800 */
[----:B------:R-:W3:Y:S04]  /*94d30*/  LDL.LU R12, [R1+0x3900] ;  /* 0x00390000010c7983 */ /* 0x000ee80000300800 */
[----:B------:R-:W4:Y:S04]  /*94d40*/  LDL R9, [R1+0x1b4c] ;  /* 0x001b4c0001097983 */ /* 0x000f280000100800 */
[----:B-----5:R-:W-:Y:S01]  /*94d50*/  STS.128 [R0+0x280], R20 ;  /* 0x0002801400007388 */ /* 0x020fe20000000c00 */
[----:B------:R-:W-:-:S03]  /*94d60*/  ISETP.GE.AND P0, PT, R6, c[0x0][0x178], PT ;  /* 0x00005e0006007a0c */ /* 0x000fc60003f06270 */
[----:B------:R-:W5:Y:S01]  /*94d70*/  LDL.LU R25, [R1+0x50] ;  /* 0x0000500001197983 */ /* 0x000f620000300800 */
[C---:B------:R-:W-:Y:S01]  /*94d80*/  ISETP.LT.AND P0, PT, R4.reuse, c[0x0][0x17c], !P0 ;  /* 0x00005f0004007a0c */ /* 0x040fe20004701270 */
[----:B------:R-:W-:Y:S02]  /*94d90*/  IMAD R24, R4, c[0x0][0x198], RZ ;  /* 0x0000660004187a24 */ /* 0x000fe400078e02ff */
[----:B------:R-:W4:Y:S04]  /*94da0*/  LDL R7, [R1+0x1b50] ;  /* 0x001b500001077983 */ /* 0x000f280000100800 */
[----:B------:R-:W5:Y:S04]  /*94db0*/  LDL.LU R5, [R1+0x30] ;  /* 0x0000300001057983 */ /* 0x000f680000300800 */
[----:B--2---:R0:W-:Y:S02]  /*94dc0*/  STS.128 [R0+0x200], R16 ;  /* 0x0002001000007388 */ /* 0x0041e40000000c00 */
[----:B0-----:R-:W-:-:S02]  /*94dd0*/  IMAD R0, R6, c[0x0][0x194], RZ ;  /* 0x0000650006007a24 */ /* 0x001fc400078e02ff */
[----:B------:R-:W-:Y:S03]  /*94de0*/  BAR.SYNC.DEFER_BLOCKING 0x0 ;  /* 0x0000000000007b1d */ /* 0x000fe60000010000 */
[----:B------:R-:W-:-:S04]  /*94df0*/  LEA R20, P1, R0, c[0x0][0x170], 0x1 ;  /* 0x00005c0000147a11 */ /* 0x000fc800078208ff */
[----:B------:R-:W-:-:S05]  /*94e00*/  LEA.HI.X.SX32 R21, R0, c[0x0][0x174], 0x1, P1 ;  /* 0x00005d0000157a11 */ /* 0x000fca00008f0eff */
[----:B------:R-:W-:-:S05]  /*94e10*/  IMAD.WIDE R2, R24, 0x2, R20 ;  /* 0x0000000218027825 */ /* 0x000fca00078e0214 */
[----:B---3--:R0:W-:Y:S01]  /*94e20*/  @P0 STG.E.U16 [R2.64], R12 ;  /* 0x0000000c02000986 */ /* 0x0081e2000c101506 */
[----:B------:R-:W-:-:S03]  /*94e30*/  ISETP.GE.AND P0, PT, R4, c[0x0][0x17c], PT ;  /* 0x00005f0004007a0c */ /* 0x000fc60003f06270 */
[----:B------:R-:W2:Y:S04]  /*94e40*/  LDL.LU R4, [R1+0x20] ;  /* 0x0000200001047983 */ /* 0x000ea80000300800 */
[----:B------:R-:W3:Y:S04]  /*94e50*/  LDL R26, [R1+0x1b54] ;  /* 0x001b5400011a7983 */ /* 0x000ee80000100800 */
[----:B------:R-:W2:Y:S04]  /*94e60*/  LDL R29, [R1+0x1b58] ;  /* 0x001b5800011d7983 */ /* 0x000ea80000100800 */
[----:B------:R-:W2:Y:S01]  /*94e70*/  LDL R28, [R1+0x1b5c] ;  /* 0x001b5c00011c7983 */ /* 0x000ea20000100800 */
[----:B------:R-:W-:Y:S01]  /*94e80*/  IMAD.MOV.U32 R22, RZ, RZ, c[0x0][0x194] ;  /* 0x00006500ff167624 */ /* 0x000fe200078e00ff */
[----:B----4-:R-:W-:-:S02]  /*94e90*/  ISETP.LT.AND P2, PT, R9, c[0x0][0x178], !P0 ;  /* 0x00005e0009007a0c */ /* 0x010fc40004741270 */
[----:B------:R-:W4:Y:S01]  /*94ea0*/  LDL.LU R23, [R1+0x2f54] ;  /* 0x002f540001177983 */ /* 0x000f220000300800 */
[----:B------:R-:W-:-:S05]  /*94eb0*/  IMAD R0, R22, 0x40, R0 ;  /* 0x0000004016007824 */ /* 0x000fca00078e0200 */
[----:B------:R-:W-:-:S04]  /*94ec0*/  LEA R18, P1, R0, c[0x0][0x170], 0x1 ;  /* 0x00005c0000127a11 */ /* 0x000fc800078208ff */
[----:B------:R-:W-:Y:S01]  /*94ed0*/  LEA.HI.X.SX32 R19, R0, c[0x0][0x174], 0x1, P1 ;  /* 0x00005d0000137a11 */ /* 0x000fe200008f0eff */
[----:B------:R-:W-:-:S04]  /*94ee0*/  IMAD R0, R22, 0x40, R0 ;  /* 0x0000004016007824 */ /* 0x000fc800078e0200 */
[----:B0-----:R-:W-:-:S05]  /*94ef0*/  IMAD.WIDE R2, R24, 0x2, R18 ;  /* 0x0000000218027825 */ /* 0x001fca00078e0212 */
[----:B------:R0:W-:Y:S01]  /*94f00*/  @P2 STG.E.U16 [R2.64], R8 ;  /* 0x0000000802002986 */ /* 0x0001e2000c101506 */
[----:B------:R-:W-:Y:S02]  /*94f10*/  ISETP.LT.AND P2, PT, R7, c[0x0][0x178], !P0 ;  /* 0x00005e0007007a0c */ /* 0x000fe40004741270 */
[----:B0-----:R-:W-:-:S04]  /*94f20*/  LEA R2, P1, R0, c[0x0][0x170], 0x1 ;  /* 0x00005c0000027a11 */ /* 0x001fc800078208ff */
[----:B------:R-:W-:Y:S01]  /*94f30*/  LEA.HI.X.SX32 R3, R0, c[0x0][0x174], 0x1, P1 ;  /* 0x00005d0000037a11 */ /* 0x000fe200008f0eff */
[----:B------:R-:W-:-:S04]  /*94f40*/  IMAD R0, R22, 0x40, R0 ;  /* 0x0000004016007824 */ /* 0x000fc800078e0200 */
[----:B------:R-:W-:Y:S01]  /*94f50*/  IMAD.WIDE R8, R24, 0x2, R2 ;  /* 0x0000000218087825 */ /* 0x000fe200078e0202 */
[----:B------:R-:W-:-:S04]  /*94f60*/  LEA R16, P1, R0, c[0x0][0x170], 0x1 ;  /* 0x00005c0000107a11 */ /* 0x000fc800078208ff */
[----:B------:R0:W-:Y:S01]  /*94f70*/  @P2 STG.E.U16 [R8.64], R10 ;  /* 0x0000000a08002986 */ /* 0x0001e2000c101506 */
[----:B------:R-:W-:Y:S01]  /*94f80*/  LEA.HI.X.SX32 R17, R0, c[0x0][0x174], 0x1, P1 ;  /* 0x00005d0000117a11 */ /* 0x000fe200008f0eff */
[----:B------:R-:W-:-:S05]  /*94f90*/  IMAD R0, R22, 0x40, R0 ;  /* 0x0000004016007824 */ /* 0x000fca00078e0200 */
[----:B------:R-:W-:Y:S01]  /*94fa0*/  LEA R14, P1, R0, c[0x0][0x170], 0x1 ;  /* 0x00005c00000e7a11 */ /* 0x000fe200078208ff */
[----:B0-----:R-:W-:-:S03]  /*94fb0*/  IMAD.WIDE R8, R24, 0x2, R16 ;  /* 0x0000000218087825 */ /* 0x001fc600078e0210 */
[----:B------:R-:W-:Y:S01]  /*94fc0*/  LEA.HI.X.SX32 R15, R0, c[0x0][0x174], 0x1, P1 ;  /* 0x00005d00000f7a11 */ /* 0x000fe200008f0eff */
[----:B------:R-:W-:-:S05]  /*94fd0*/  IMAD R0, R22, 0x40, R0 ;  /* 0x0000004016007824 */ /* 0x000fca00078e0200 */
[----:B------:R-:W-:-:S04]  /*94fe0*/  LEA R12, P1, R0, c[0x0][0x170], 0x1 ;  /* 0x00005c00000c7a11 */ /* 0x000fc800078208ff */
[----:B------:R-:W-:Y:S02]  /*94ff0*/  LEA.HI.X.SX32 R13, R0, c[0x0][0x174], 0x1, P1 ;  /* 0x00005d00000d7a11 */ /* 0x000fe400008f0eff */
[----:B---3--:R-:W-:-:S13]  /*95000*/  ISETP.LT.AND P2, PT, R26, c[0x0][0x178], !P0 ;  /* 0x00005e001a007a0c */ /* 0x008fda0004741270 */
[----:B-----5:R0:W-:Y:S01]  /*95010*/  @P2 STG.E.U16 [R8.64], R25 ;  /* 0x0000001908002986 */ /* 0x0201e2000c101506 */
[----:B--2---:R-:W-:Y:S01]  /*95020*/  ISETP.LT.AND P2, PT, R29, c[0x0][0x178], !P0 ;  /* 0x00005e001d007a0c */ /* 0x004fe20004741270 */
[----:B0-----:R-:W-:-:S12]  /*95030*/  IMAD.WIDE R8, R24, 0x2, R14 ;  /* 0x0000000218087825 */ /* 0x001fd800078e020e */
[----:B------:R0:W-:Y:S01]  /*95040*/  @P2 STG.E.U16 [R8.64], R27 ;  /* 0x0000001b08002986 */ /* 0x0001e2000c101506 */
[----:B------:R-:W-:Y:S01]  /*95050*/  ISETP.LT.AND P2, PT, R28, c[0x0][0x178], !P0 ;  /* 0x00005e001c007a0c */ /* 0x000fe20004741270 */
[----:B0-----:R-:W-:-:S12]  /*95060*/  IMAD.WIDE R8, R24, 0x2, R12 ;  /* 0x0000000218087825 */ /* 0x001fd800078e020c */
[----:B------:R0:W-:Y:S04]  /*95070*/  @P2 STG.E.U16 [R8.64], R5 ;  /* 0x0000000508002986 */ /* 0x0001e8000c101506 */
[----:B0-----:R-:W2:Y:S01]  /*95080*/  LDL R9, [R1+0x1b60] ;  /* 0x001b600001097983 */ /* 0x001ea20000100800 */
[----:B------:R-:W-:-:S05]  /*95090*/  IMAD R0, R22, 0x40, R0 ;  /* 0x0000004016007824 */ /* 0x000fca00078e0200 */
[----:B------:R-:W-:-:S04]  /*950a0*/  LEA R10, P1, R0, c[0x0][0x170], 0x1 ;  /* 0x00005c00000a7a11 */ /* 0x000fc800078208ff */
[----:B------:R-:W-:Y:S01]  /*950b0*/  LEA.HI.X.SX32 R11, R0, c[0x0][0x174], 0x1, P1 ;  /* 0x00005d00000b7a11 */ /* 0x000fe200008f0eff */
[----:B------:R-:W-:Y:S02]  /*950c0*/  IMAD R0, R22, 0x40, R0 ;  /* 0x0000004016007824 */ /* 0x000fe400078e0200 */
[----:B------:R-:W3:Y:S01]  /*950d0*/  LDL R22, [R1+0x1b64] ;  /* 0x001b640001167983 */ /* 0x000ee20000100800 */
[----:B--2---:R-:W-:Y:S01]  /*950e0*/  ISETP.LT.AND P2, PT, R9, c[0x0][0x178], !P0 ;  /* 0x00005e0009007a0c */ /* 0x004fe20004741270 */
[----:B------:R-:W-:-:S12]  /*950f0*/  IMAD.WIDE R8, R24, 0x2, R10 ;  /* 0x0000000218087825 */ /* 0x000fd800078e020a */
[----:B------:R0:W-:Y:S02]  /*95100*/  @P2 STG.E.U16 [R8.64], R4 ;  /* 0x0000000408002986 */ /* 0x0001e4000c101506 */
[----:B0-----:R-:W-:-:S04]  /*95110*/  LEA R8, P2, R0, c[0x0][0x170], 0x1 ;  /* 0x00005c0000087a11 */ /* 0x001fc800078408ff */
[----:B------:R-:W-:Y:S02]  /*95120*/  LEA.HI.X.SX32 R9, R0, c[0x0][0x174], 0x1, P2 ;  /* 0x00005d0000097a11 */ /* 0x000fe400010f0eff */
[----:B------:R-:W2:Y:S01]  /*95130*/  LDL R0, [R1] ;  /* 0x0000000001007983 */ /* 0x000ea20000100800 */
[----:B---3--:R-:W-:Y:S02]  /*95140*/  ISETP.LT.AND P1, PT, R22, c[0x0][0x178], !P0 ;  /* 0x00005e0016007a0c */ /* 0x008fe40004721270 */
[----:B----4-:R-:W-:Y:S01]  /*95150*/  ISETP.GE.AND P0, PT, R23, c[0x0][0x17c], PT ;  /* 0x00005f0017007a0c */ /* 0x010fe20003f06270 */
[----:B------:R-:W-:-:S10]  /*95160*/  IMAD.WIDE R22, R24, 0x2, R8 ;  /* 0x0000000218167825 */ /* 0x000fd400078e0208 */
[----:B--2---:R0:W-:Y:S04]  /*95170*/  @P1 STG.E.U16 [R22.64], R0 ;  /* 0x0000000016001986 */ /* 0x0041e8000c101506 */
[----:B0-----:R-:W2:Y:S01]  /*95180*/  LDL.LU R23, [R1+0x400] ;  /* 0x0004000001177983 */ /* 0x001ea20000300800 */
[----:B------:R-:W-:Y:S02]  /*95190*/  ISETP.LT.AND P1, PT, R6, c[0x0][0x178], !P0 ;  /* 0x00005e0006007a0c */ /* 0x000fe40004721270 */
[----:B------:R-:W-:Y:S02]  /*951a0*/  IADD3 R0, R24, c[0x0][0x198], RZ ;  /* 0x0000660018007a10 */ /* 0x000fe40007ffe0ff */
[----:B--2---:R-:W-:-:S03]  /*951b0*/  PRMT R24, R23, 0x7632, R24 ;  /* 0x0000763217187816 */ /* 0x004fc60000000018 */
[----:B------:R-:W-:-:S06]  /*951c0*/  IMAD.WIDE R22, R0, 0x2, R20 ;  /* 0x0000000200167825 */ /* 0x000fcc00078e0214 */
[----:B------:R0:W-:Y:S04]  /*951d0*/  @P1 STG.E.U16 [R22.64], R24 ;  /* 0x0000001816001986 */ /* 0x0001e8000c101506 */
[----:B0-----:R-:W2:Y:S04]  /*951e0*/  LDL R22, [R1+0x1b4c] ;  /* 0x001b4c0001167983 */ /* 0x001ea80000100800 */
[----:B------:R-:W3:Y:S04]  /*951f0*/  LDL.LU R23, [R1+0x3e0] ;  /* 0x0003e00001177983 */ /* 0x000ee80000300800 */
[----:B------:R0:W-:Y:S01]  /*95200*/  STL [R1+0x38fc], R19 ;  /* 0x0038fc1301007387 */ /* 0x0001e20000100800 */
[----:B--2---:R-:W-:-:S02]  /*95210*/  ISETP.LT.AND P1, PT, R22, c[0x0][0x178], !P0 ;  /* 0x00005e0016007a0c */ /* 0x004fc40004721270 */
[----:B---3--:R-:W-:Y:S01]  /*95220*/  PRMT R24, R23, 0x7632, R24 ;  /* 0x0000763217187816 */ /* 0x008fe20000000018 */
[C---:B------:R-:W-:Y:S02]  /*95230*/  IMAD.WIDE R22, R0.reuse, 0x2, R18 ;  /* 0x0000000200167825 */ /* 0x040fe400078e0212 */
[----:B0-----:R-:W2:Y:S08]  /*95240*/  LDL.LU R19, [R1+0x3d0] ;  /* 0x0003d00001137983 */ /* 0x001eb00000300800 */
[----:B------:R0:W-:Y:S01]  /*95250*/  @P1 STG.E.U16 [R22.64], R24 ;  /* 0x0000001816001986 */ /* 0x0001e2000c101506 */
[----:B------:R-:W-:Y:S01]  /*95260*/  ISETP.LT.AND P1, PT, R7, c[0x0][0x178], !P0 ;  /* 0x00005e0007007a0c */ /* 0x000fe20004721270 */
[----:B0-----:R-:W-:-:S02]  /*95270*/  IMAD.WIDE R22, R0, 0x2, R2 ;  /* 0x0000000200167825 */ /* 0x001fc400078e0202 */
[----:B------:R0:W-:Y:S04]  /*95280*/  STL [R1+0x38f8], R3 ;  /* 0x0038f80301007387 */ /* 0x0001e80000100800 */
[----:B0-----:R-:W3:Y:S01]  /*95290*/  LDL R3, [R1+0x4c0] ;  /* 0x0004c00001037983 */ /* 0x001ee20000100800 */
[----:B--2---:R-:W-:-:S03]  /*952a0*/  PRMT R24, R19, 0x7632, R24 ;  /* 0x0000763213187816 */ /* 0x004fc60000000018 */
[----:B------:R-:W2:Y:S04]  /*952b0*/  LDL R19, [R1+0x4d0] ;  /* 0x0004d00001137983 */ /* 0x000ea80000100800 */
[----:B------:R0:W-:Y:S01]  /*952c0*/  @P1 STG.E.U16 [R22.64], R24 ;  /* 0x0000001816001986 */ /* 0x0001e2000c101506 */
[----:B------:R-:W-:Y:S02]  /*952d0*/  ISETP.LT.AND P1, PT, R26, c[0x0][0x178], !P0 ;  /* 0x00005e001a007a0c */ /* 0x000fe40004721270 */
[----:B0-----:R-:W-:Y:S01]  /*952e0*/  PRMT R24, R25, 0x7632, R24 ;  /* 0x0000763219187816 */ /* 0x001fe20000000018 */
[----:B------:R-:W-:Y:S01]  /*952f0*/  IMAD.WIDE R22, R0, 0x2, R16 ;  /* 0x0000000200167825 */ /* 0x000fe200078e0210 */
[----:B------:R-:W4:Y:S09]  /*95300*/  LDL.LU R25, [R1+0x410] ;  /* 0x0004100001197983 */ /* 0x000f320000300800 */
[----:B------:R0:W-:Y:S01]  /*95310*/  @P1 STG.E.U16 [R22.64], R24 ;  /* 0x0000001816001986 */ /* 0x0001e2000c101506 */
[----:B------:R-:W-:-:S02]  /*95320*/  ISETP.LT.AND P1, PT, R29, c[0x0][0x178], !P0 ;  /* 0x00005e001d007a0c */ /* 0x000fc40004721270 */
[----:B0-----:R-:W-:Y:S01]  /*95330*/  PRMT R24, R27, 0x7632, R24 ;  /* 0x000076321b187816 */ /* 0x001fe20000000018 */
[----:B------:R-:W-:Y:S01]  /*95340*/  IMAD.WIDE R22, R0, 0x2, R14 ;  /* 0x0000000200167825 */ /* 0x000fe200078e020e */
[----:B------:R-:W5:Y:S09]  /*95350*/  LDL.LU R27, [R1+0x80] ;  /* 0x00008000011b7983 */ /* 0x000f720000300800 */
[----:B------:R0:W-:Y:S02]  /*95360*/  @P1 STG.E.U16 [R22.64], R24 ;  /* 0x0000001816001986 */ /* 0x0001e4000c101506 */
[----:B0-----:R-:W-:-:S02]  /*95370*/  PRMT R24, R5, 0x7632, R24 ;  /* 0x0000763205187816 */ /* 0x001fc40000000018 */
[----:B------:R-:W2:Y:S01]  /*95380*/  LDL.LU R5, [R1+0x60] ;  /* 0x0000600001057983 */ /* 0x000ea20000300800 */
[----:B------:R-:W-:Y:S01]  /*95390*/  ISETP.LT.AND P1, PT, R28, c[0x0][0x178], !P0 ;  /* 0x00005e001c007a0c */ /* 0x000fe20004721270 */
[----:B------:R-:W-:-:S12]  /*953a0*/  IMAD.WIDE R22, R0, 0x2, R12 ;  /* 0x0000000200167825 */ /* 0x000fd800078e020c */
[----:B------:R0:W-:Y:S04]  /*953b0*/  @P1 STG.E.U16 [R22.64], R24 ;  /* 0x0000001816001986 */ /* 0x0001e8000c101506 */
[----:B--2---:R1:W-:Y:S04]  /*953c0*/  STL [R1+0x38f4], R5 ;  /* 0x0038f40501007387 */ /* 0x0043e80000100800 */
[----:B0-----:R-:W2:Y:S01]  /*953d0*/  LDL R23, [R1+0x1b60] ;  /* 0x001b600001177983 */ /* 0x001ea20000100800 */
[----:B------:R-:W-:-:S03]  /*953e0*/  PRMT R24, R4, 0x7632, R24 ;  /* 0x0000763204187816 */ /* 0x000fc60000000018 */
[----:B------:R-:W3:Y:S04]  /*953f0*/  LDL R4, [R1+0x10] ;  /* 0x0000100001047983 */ /* 0x000ee80000100800 */
[----:B-1----:R-:W3:Y:S01]  /*95400*/  LDL R5, [R1+0x70] ;  /* 0x0000700001057983 */ /* 0x002ee20000100800 */
[----:B--2---:R-:W-:Y:S01]  /*95410*/  ISETP.LT.AND P1, PT, R23, c[0x0][0x178], !P0 ;  /* 0x00005e0017007a0c */ /* 0x004fe20004721270 */
[----:B------:R-:W-:-:S12]  /*95420*/  IMAD.WIDE R22, R0, 0x2, R10 ;  /* 0x0000000200167825 */ /* 0x000fd800078e020a */
[----:B------:R0:W-:Y:S04]  /*95430*/  @P1 STG.E.U16 [R22.64], R24 ;  /* 0x0000001816001986 */ /* 0x0001e8000c101506 */
[----:B0-----:R-:W2:Y:S04]  /*95440*/  LDL R22, [R1+0x1b64] ;  /* 0x001b640001167983 */ /* 0x001ea80000100800 */
[----:B------:R-:W3:Y:S01]  /*95450*/  LDL.LU R23, [R1] ;  /* 0x0000000001177983 */ /* 0x000ee20000300800 */
[----:B--2---:R-:W-:Y:S02]  /*95460*/  ISETP.LT.AND P0, PT, R22, c[0x0][0x178], !P0 ;  /* 0x00005e0016007a0c */ /* 0x004fe40004701270 */
[----:B---3--:R-:W-:Y:S01]  /*95470*/  PRMT R24, R23, 0x7632, R24 ;  /* 0x0000763217187816 */ /* 0x008fe20000000018 */
[----:B------:R-:W-:-:S10]  /*95480*/  IMAD.WIDE R22, R0, 0x2, R8 ;  /* 0x0000000200167825 */ /* 0x000fd400078e0208 */
[----:B------:R0:W-:Y:S04]  /*95490*/  @P0 STG.E.U16 [R22.64], R24 ;  /* 0x0000001816000986 */ /* 0x0001e8000c101506 */
[----:B0-----:R-:W2:Y:S04]  /*954a0*/  LDL.LU R22, [R1+0x2f58] ;  /* 0x002f580001167983 */ /* 0x001ea80000300800 */
[----:B------:R-:W3:Y:S01]  /*954b0*/  LDL R23, [R1+0x1b4c] ;  /* 0x001b4c0001177983 */ /* 0x000ee20000100800 */
[----:B------:R-:W-:-:S03]  /*954c0*/  IADD3 R0, R0, c[0x0][0x198], RZ ;  /* 0x0000660000007a10 */ /* 0x000fc60007ffe0ff */
[----:B------:R0:W-:Y:S04]  /*954d0*/  STL [R1+0x38b8], R24 ;  /* 0x0038b81801007387 */ /* 0x0001e80000100800 */
[----:B0-----:R-:W4:Y:S01]  /*954e0*/  LDL R24, [R1+0x1b64] ;  /* 0x001b640001187983 */ /* 0x001f220000100800 */
[----:B--2---:R-:W-:-:S04]  /*954f0*/  ISETP.GE.AND P0, PT, R22, c[0x0][0x17c], PT ;  /* 0x00005f0016007a0c */ /* 0x004fc80003f06270 */
[----:B------:R-:W-:Y:S02]  /*95500*/  ISETP.LT.AND P2, PT, R6, c[0x0][0x178], !P0 ;  /* 0x00005e0006007a0c */ /* 0x000fe40004741270 */
[----:B---3--:R-:W-:Y:S01]  /*95510*/  ISETP.LT.AND P1, PT, R23, c[0x0][0x178], !P0 ;  /* 0x00005e0017007a0c */ /* 0x008fe20004721270 */
[----:B------:R-:W-:-:S10]  /*95520*/  IMAD.WIDE R22, R0, 0x2, R20 ;  /* 0x0000000200167825 */ /* 0x000fd400078e0214 */
[----:B------:R0:W-:Y:S04]  /*95530*/  @P2 STG.E.U16 [R22.64], R19 ;  /* 0x0000001316002986 */ /* 0x0001e8000c101506 */
[----:B0-----:R-:W2:Y:S01]  /*95540*/  LDL.LU R19, [R1+0x38fc] ;  /* 0x0038fc0001137983 */ /* 0x001ea20000300800 */
[----:B------:R-:W-:Y:S01]  /*95550*/  ISETP.LT.AND P2, PT, R7, c[0x0][0x178], !P0 ;  /* 0x00005e0007007a0c */ /* 0x000fe20004741270 */
[----:B--2---:R-:W-:-:S05]  /*95560*/  IMAD.WIDE R22, R0, 0x2, R18 ;  /* 0x0000000200167825 */ /* 0x004fca00078e0212 */
[----:B------:R0:W-:Y:S04]  /*95570*/  @P1 STG.E.U16 [R22.64], R3 ;  /* 0x0000000316001986 */ /* 0x0001e8000c101506 */
[----:B0-----:R-:W2:Y:S01]  /*95580*/  LDL.LU R3, [R1+0x38f8] ;  /* 0x0038f80001037983 */ /* 0x001ea20000300800 */
[----:B------:R-:W-:Y:S01]  /*95590*/  ISETP.LT.AND P1, PT, R26, c[0x0][0x178], !P0 ;  /* 0x00005e001a007a0c */ /* 0x000fe20004721270 */
[----:B--2---:R-:W-:-:S05]  /*955a0*/  IMAD.WIDE R22, R0, 0x2, R2 ;  /* 0x0000000200167825 */ /* 0x004fca00078e0202 */
[----:B----4-:R0:W-:Y:S01]  /*955b0*/  @P2 STG.E.U16 [R22.64], R25 ;  /* 0x0000001916002986 */ /* 0x0101e2000c101506 */
[----:B------:R-:W-:Y:S01]  /*955c0*/  ISETP.LT.AND P2, PT, R29, c[0x0][0x178], !P0 ;  /* 0x00005e001d007a0c */ /* 0x000fe20004741270 */
[----:B0-----:R-:W-:-:S05]  /*955d0*/  IMAD.WIDE R22, R0, 0x2, R16 ;  /* 0x0000000200167825 */ /* 0x001fca00078e0210 */
[----:B-----5:R0:W-:Y:S02]  /*955e0*/  @P1 STG.E.U16 [R22.64], R27 ;  /* 0x0000001b16001986 */ /* 0x0201e4000c101506 */
[----:B0-----:R-:W-:-:S05]  /*955f0*/  IMAD.WIDE R22, R0, 0x2, R14 ;  /* 0x0000000200167825 */ /* 0x001fca00078e020e */
[----:B------:R0:W-:Y:S04]  /*95600*/  @P2 STG.E.U16 [R22.64], R5 ;  /* 0x0000000516002986 */ /* 0x0001e8000c101506 */
[----:B0-----:R-:W2:Y:S04]  /*95610*/  LDL.LU R5, [R1+0x38f4] ;  /* 0x0038f40001057983 */ /* 0x001ea80000300800 */
[----:B------:R-:W3:Y:S01]  /*95620*/  LDL R23, [R1+0x1b60] ;  /* 0x001b600001177983 */ /* 0x000ee20000100800 */
[----:B------:R-:W-:Y:S02]  /*95630*/  ISETP.LT.AND P1, PT, R28, c[0x0][0x178], !P0 ;  /* 0x00005e001c007a0c */ /* 0x000fe40004721270 */
[----:B---3--:R-:W-:Y:S01]  /*95640*/  ISETP.LT.AND P2, PT, R23, c[0x0][0x178], !P0 ;  /* 0x00005e0017007a0c */ /* 0x008fe20004741270 */
[----:B------:R-:W-:-:S10]  /*95650*/  IMAD.WIDE R22, R0, 0x2, R12 ;  /* 0x0000000200167825 */ /* 0x000fd400078e020c */
[----:B--2---:R0:W-:Y:S02]  /*95660*/  @P1 STG.E.U16 [R22.64], R5 ;  /* 0x0000000516001986 */ /* 0x0041e4000c101506 */
[----:B0-----:R-:W-:-:S05]  /*95670*/  IMAD.WIDE R22, R0, 0x2, R10 ;  /* 0x0000000200167825 */ /* 0x001fca00078e020a */
[----:B------:R0:W-:Y:S04]  /*95680*/  @P2 STG.E.U16 [R22.64], R4 ;  /* 0x0000000416002986 */ /* 0x0001e8000c101506 */
[----:B0-----:R-:W2:Y:S04]  /*95690*/  LDL.LU R4, [R1+0x38f0] ;  /* 0x0038f00001047983 */ /* 0x001ea80000300800 */
[----:B------:R-:W3:Y:S01]  /*956a0*/  LDL.LU R23, [R1+0x2f5c] ;  /* 0x002f5c0001177983 */ /* 0x000ee20000300800 */
[----:B------:R-:W-:Y:S02]  /*956b0*/  ISETP.LT.AND P1, PT, R24, c[0x0][0x178], !P0 ;  /* 0x00005e0018007a0c */ /* 0x000fe40004721270 */
[----:B---3--:R-:W-:Y:S01]  /*956c0*/  ISETP.GE.AND P0, PT, R23, c[0x0][0x17c], PT ;  /* 0x00005f0017007a0c */ /* 0x008fe20003f06270 */
        /* <DEDUP_REMOVED lines=13> */
[----:B------:R-:W-:Y:S02]  /*957a0*/  IMAD.WIDE R22, R0, 0x2, R18 ;  /* 0x0000000200167825 */ /* 0x000fe400078e0212 */
[----:B0-----:R-:W2:Y:S08]  /*957b0*/  LDL R19, [R1+0x670] ;  /* 0x0006700001137983 */ /* 0x001eb00000100800 */
[----:B------:R0:W-:Y:S01]  /*957c0*/  @P1 STG.E.U16 [R22.64], R4 ;  /* 0x0000000416001986 */ /* 0x0001e2000c101506 */
[----:B------:R-:W-:-:S02]  /*957d0*/  ISETP.LT.AND P1, PT, R7, c[0x0][0x178], !P0 ;  /* 0x00005e0007007a0c */ /* 0x000fc40004721270 */
[----:B0-----:R-:W-:Y:S01]  /*957e0*/  PRMT R4, R25, 0x7632, R4 ;  /* 0x0000763219047816 */ /* 0x001fe20000000004 */
[----:B------:R-:W-:-:S10]  /*957f0*/  IMAD.WIDE R22, R0, 0x2, R2 ;  /* 0x0000000200167825 */ /* 0x000fd400078e0202 */
[----:B------:R0:W-:Y:S01]  /*95800*/  @P1 STG.E.U16 [R22.64], R4 ;  /* 0x0000000416001986 */ /* 0x0001e2000c101506 */
[----:B------:R-:W-:Y:S02]  /*95810*/  ISETP.LT.AND P1, PT, R26, c[0x0][0x178], !P0 ;  /* 0x00005e001a007a0c */ /* 0x000fe40004721270 */
[----:B0-----:R-:W-:Y:S01]  /*95820*/  PRMT R4, R27, 0x7632, R4 ;  /* 0x000076321b047816 */ /* 0x001fe20000000004 */
[----:B------:R-:W-:Y:S01]  /*95830*/  IMAD.WIDE R22, R0, 0x2, R16 ;  /* 0x0000000200167825 */ /* 0x000fe200078e0210 */
[----:B------:R-:W3:Y:S04]  /*95840*/  LDL R27, [R1+0x660] ;  /* 0x00066000011b7983 */ /* 0x000ee80000100800 */
[----:B------:R-:W4:Y:S05]  /*95850*/  LDL.LU R25, [R1+0x650] ;  /* 0x0006500001197983 */ /* 0x000f2a0000300800 */
[----:B------:R0:W-:Y:S04]  /*95860*/  @P1 STG.E.U16 [R22.64], R4 ;  /* 0x0000000416001986 */ /* 0x0001e8000c101506 */
[----:B0-----:R-:W5:Y:S01]  /*95870*/  LDL.LU R23, [R1+0x70] ;  /* 0x0000700001177983 */ /* 0x001f620000300800 */
[----:B------:R-:W-:-:S02]  /*95880*/  ISETP.LT.AND P1, PT, R29, c[0x0][0x178], !P0 ;  /* 0x00005e001d007a0c */ /* 0x000fc40004721270 */
[----:B-----5:R-:W-:Y:S01]  /*95890*/  PRMT R4, R23, 0x7632, R4 ;  /* 0x0000763217047816 */ /* 0x020fe20000000004 */
[----:B------:R-:W-:-:S10]  /*958a0*/  IMAD.WIDE R22, R0, 0x2, R14 ;  /* 0x0000000200167825 */ /* 0x000fd400078e020e */
[----:B------:R0:W-:Y:S02]  /*958b0*/  @P1 STG.E.U16 [R22.64], R4 ;  /* 0x0000000416001986 */ /* 0x0001e4000c101506 */
[----:B0-----:R-:W-:Y:S02]  /*958c0*/  PRMT R4, R5, 0x7632, R4 ;  /* 0x0000763205047816 */ /* 0x001fe40000000004 */
[----:B------:R-:W5:Y:S01]  /*958d0*/  LDL.LU R5, [R1+0xb0] ;  /* 0x0000b00001057983 */ /* 0x000f620000300800 */
[----:B------:R-:W-:Y:S01]  /*958e0*/  ISETP.LT.AND P1, PT, R28, c[0x0][0x178], !P0 ;  /* 0x00005e001c007a0c */ /* 0x000fe20004721270 */
[----:B------:R-:W-:-:S12]  /*958f0*/  IMAD.WIDE R22, R0, 0x2, R12 ;  /* 0x0000000200167825 */ /* 0x000fd800078e020c */
[----:B------:R0:W-:Y:S04]  /*95900*/  @P1 STG.E.U16 [R22.64], R4 ;  /* 0x0000000416001986 */ /* 0x0001e8000c101506 */
[----:B-----5:R1:W-:Y:S04]  /*95910*/  STL [R1+0x38e4], R5 ;  /* 0x0038e40501007387 */ /* 0x0203e80000100800 */
[----:B0-----:R-:W5:Y:S04]  /*95920*/  LDL R22, [R1+0x1b60] ;  /* 0x001b600001167983 */ /* 0x001f680000100800 */
[----:B-1----:R-:W2:Y:S04]  /*95930*/  LDL R5, [R1+0xc0] ;  /* 0x0000c00001057983 */ /* 0x002ea80000100800 */
[----:B------:R-:W2:Y:S04]  /*95940*/  LDL.LU R23, [R1+0x10] ;  /* 0x0000100001177983 */ /* 0x000ea80000300800 */
[----:B------:R-:W-:Y:S01]  /*95950*/  STL [R1+0x38e0], R9 ;  /* 0x0038e00901007387 */ /* 0x000fe20000100800 */
[----:B-----5:R-:W-:-:S02]  /*95960*/  ISETP.LT.AND P1, PT, R22, c[0x0][0x178], !P0 ;  /* 0x00005e0016007a0c */ /* 0x020fc40004721270 */
[----:B------:R-:W-:Y:S02]  /*95970*/  ISETP.LT.AND P0, PT, R24, c[0x0][0x178], !P0 ;  /* 0x00005e0018007a0c */ /* 0x000fe40004701270 */
[----:B--2---:R-:W-:Y:S01]  /*95980*/  PRMT R4, R23, 0x7632, R4 ;  /* 0x0000763217047816 */ /* 0x004fe20000000004 */
[----:B------:R-:W-:-:S08]  /*95990*/  IMAD.WIDE R22, R0, 0x2, R10 ;  /* 0x0000000200167825 */ /* 0x000fd000078e020a */
[----:B------:R0:W-:Y:S02]  /*959a0*/  @P1 STG.E.U16 [R22.64], R4 ;  /* 0x0000000416001986 */ /* 0x0001e4000c101506 */
[----:B0-----:R-:W-:Y:S01]  /*959b0*/  PRMT R4, R4, 0x7632, R4 ;  /* 0x0000763204047816 */ /* 0x001fe20000000004 */
[C---:B------:R-:W-:Y:S02]  /*959c0*/  IMAD.WIDE R22, R0.reuse, 0x2, R8 ;  /* 0x0000000200167825 */ /* 0x040fe400078e0208 */
[----:B------:R-:W2:Y:S04]  /*959d0*/  LDL R9, [R1+0xa0] ;  /* 0x0000a00001097983 */ /* 0x000ea80000100800 */
[----:B------:R0:W-:Y:S04]  /*959e0*/  @P0 STG.E.U16 [R22.64], R4 ;  /* 0x0000000416000986 */ /* 0x0001e8000c101506 */
[----:B0-----:R-:W5:Y:S04]  /*959f0*/  LDL.LU R22, [R1+0x2f60] ;  /* 0x002f600001167983 */ /* 0x001f680000300800 */
[----:B------:R-:W2:Y:S01]  /*95a00*/  LDL R23, [R1+0x1b4c] ;  /* 0x001b4c0001177983 */ /* 0x000ea20000100800 */
[----:B------:R-:W-:-:S03]  /*95a10*/  IADD3 R0, R0, c[0x0][0x198], RZ ;  /* 0x0000660000007a10 */ /* 0x000fc60007ffe0ff */
[----:B------:R0:W-:Y:S04]  /*95a20*/  STL [R1+0x38dc], R4 ;  /* 0x0038dc0401007387 */ /* 0x0001e80000100800 */
[----:B0-----:R-:W3:Y:S01]  /*95a30*/  LDL R4, [R1+0x90] ;  /* 0x0000900001047983 */ /* 0x001ee20000100800 */
[----:B-----5:R-:W-:-:S04]  /*95a40*/  ISETP.GE.AND P0, PT, R22, c[0x0][0x17c], PT ;  /* 0x00005f0016007a0c */ /* 0x020fc80003f06270 */
[----:B------:R-:W-:Y:S02]  /*95a50*/  ISETP.LT.AND P2, PT, R6, c[0x0][0x178], !P0 ;  /* 0x00005e0006007a0c */ /* 0x000fe40004741270 */
[----:B--2---:R-:W-:Y:S01]  /*95a60*/  ISETP.LT.AND P1, PT, R23, c[0x0][0x178], !P0 ;  /* 0x00005e0017007a0c */ /* 0x004fe20004721270 */
[----:B------:R-:W-:-:S10]  /*95a70*/  IMAD.WIDE R22, R0, 0x2, R20 ;  /* 0x0000000200167825 */ /* 0x000fd400078e0214 */
[----:B------:R0:W-:Y:S04]  /*95a80*/  @P2 STG.E.U16 [R22.64], R19 ;  /* 0x0000001316002986 */ /* 0x0001e8000c101506 */
[----:B0-----:R-:W2:Y:S01]  /*95a90*/  LDL.LU R19, [R1+0x38ec] ;  /* 0x0038ec0001137983 */ /* 0x001ea20000300800 */
[----:B------:R-:W-:Y:S01]  /*95aa0*/  ISETP.LT.AND P2, PT, R7, c[0x0][0x178], !P0 ;  /* 0x00005e0007007a0c */ /* 0x000fe20004741270 */
[----:B--2---:R-:W-:-:S05]  /*95ab0*/  IMAD.WIDE R22, R0, 0x2, R18 ;  /* 0x0000000200167825 */ /* 0x004fca00078e0212 */
[----:B---3--:R0:W-:Y:S04]  /*95ac0*/  @P1 STG.E.U16 [R22.64], R27 ;  /* 0x0000001b16001986 */ /* 0x0081e8000c101506 */
[----:B0-----:R-:W2:Y:S01]  /*95ad0*/  LDL.LU R27, [R1+0x38e8] ;  /* 0x0038e800011b7983 */ /* 0x001ea20000300800 */
[----:B------:R-:W-:Y:S01]  /*95ae0*/  ISETP.LT.AND P1, PT, R26, c[0x0][0x178], !P0 ;  /* 0x00005e001a007a0c */ /* 0x000fe20004721270 */
[----:B------:R-:W-:-:S05]  /*95af0*/  IMAD.WIDE R22, R0, 0x2, R2 ;  /* 0x0000000200167825 */ /* 0x000fca00078e0202 */
[----:B----4-:R0:W-:Y:S01]  /*95b00*/  @P2 STG.E.U16 [R22.64], R25 ;  /* 0x0000001916002986 */ /* 0x0101e2000c101506 */
[----:B------:R-:W-:Y:S01]  /*95b10*/  ISETP.LT.AND P2, PT, R29, c[0x0][0x178], !P0 ;  /* 0x00005e001d007a0c */ /* 0x000fe20004741270 */
[----:B0-----:R-:W-:-:S05]  /*95b20*/  IMAD.WIDE R22, R0, 0x2, R16 ;  /* 0x0000000200167825 */ /* 0x001fca00078e0210 */
[----:B--2---:R0:W-:Y:S02]  /*95b30*/  @P1 STG.E.U16 [R22.64], R27 ;  /* 0x0000001b16001986 */ /* 0x0041e4000c101506 */
        /* <DEDUP_REMOVED lines=14> */
[----:B--2---:R-:W-:-:S10]  /*95c20*/  IMAD.WIDE R22, R0, 0x2, R8 ;  /* 0x0000000200167825 */ /* 0x004fd400078e0208 */
[----:B------:R0:W-:Y:S04]  /*95c30*/  @P1 STG.E.U16 [R22.64], R4 ;  /* 0x0000000416001986 */ /* 0x0001e8000c101506 */
[----:B0-----:R-:W2:Y:S04]  /*95c40*/  LDL.LU R4, [R1+0x38dc] ;  /* 0x0038dc0001047983 */ /* 0x001ea80000300800 */
[----:B------:R-:W2:Y:S01]  /*95c50*/  LDL.LU R23, [R1+0x670] ;  /* 0x0006700001177983 */ /* 0x000ea20000300800 */
[----:B------:R-:W-:Y:S02]  /*95c60*/  ISETP.LT.AND P1, PT, R6, c[0x0][0x178], !P0 ;  /* 0x00005e0006007a0c */ /* 0x000fe40004721270 */
[----:B------:R-:W-:-:S02]  /*95c70*/  IADD3 R0, R0, c[0x0][0x198], RZ ;  /* 0x0000660000007a10 */ /* 0x000fc40007ffe0ff */
[----:B--2---:R-:W-:-:S03]  /*95c80*/  PRMT R4, R23, 0x7632, R4 ;  /* 0x0000763217047816 */ /* 0x004fc60000000004 */
[----:B------:R-:W-:-:S06]  /*95c90*/  IMAD.WIDE R22, R0, 0x2, R20 ;  /* 0x0000000200167825 */ /* 0x000fcc00078e0214 */
[----:B------:R0:W-:Y:S04]  /*95ca0*/  @P1 STG.E.U16 [R22.64], R4 ;  /* 0x0000000416001986 */ /* 0x0001e8000c101506 */
[----:B0-----:R-:W2:Y:S04]  /*95cb0*/  LDL R22, [R1+0x1b4c] ;  /* 0x001b4c0001167983 */ /* 0x001ea80000100800 */
[----:B------:R-:W3:Y:S04]  /*95cc0*/  LDL.LU R23, [R1+0x660] ;  /* 0x0006600001177983 */ /* 0x000ee80000300800 */
[----:B------:R-:W-:Y:S01]  /*95cd0*/  STL [R1+0x38d8], R19 ;  /* 0x0038d81301007387 */ /* 0x000fe20000100800 */
[----:B--2---:R-:W-:-:S02]  /*95ce0*/  ISETP.LT.AND P1, PT, R22, c[0x0][0x178], !P0 ;  /* 0x00005e0016007a0c */ /* 0x004fc40004721270 */
[----:B---3--:R-:W-:Y:S01]  /*95cf0*/  PRMT R4, R23, 0x7632, R4 ;  /* 0x0000763217047816 */ /* 0x008fe20000000004 */
[----:B------:R-:W-:-:S10]  /*95d00*/  IMAD.WIDE R22, R0, 0x2, R18 ;  /* 0x0000000200167825 */ /* 0x000fd400078e0212 */
[----:B------:R0:W-:Y:S01]  /*95d10*/  @P1 STG.E.U16 [R22.64], R4 ;  /* 0x0000000416001986 */ /* 0x0001e2000c101506 */
[----:B------:R-:W-:Y:S02]  /*95d20*/  ISETP.LT.AND P1, PT, R7, c[0x0][0x178], !P0 ;  /* 0x00005e0007007a0c */ /* 0x000fe40004721270 */
[----:B0-----:R-:W-:Y:S01]  /*95d30*/  PRMT R4, R25, 0x7632, R4 ;  /* 0x0000763219047816 */ /* 0x001fe20000000004 */
[----:B------:R-:W-:Y:S01]  /*95d40*/  IMAD.WIDE R22, R0, 0x2, R2 ;  /* 0x0000000200167825 */ /* 0x000fe200078e0202 */
[----:B------:R-:W2:Y:S09]  /*95d50*/  LDL.LU R25, [R1+0x750] ;  /* 0x0007500001197983 */ /* 0x000eb20000300800 */
[----:B------:R0:W-:Y:S01]  /*95d60*/  @P1 STG.E.U16 [R22.64], R4 ;  /* 0x0000000416001986 */ /* 0x0001e2000c101506 */
[----:B------:R-:W-:-:S03]  /*95d70*/  ISETP.LT.AND P1, PT, R26, c[0x0][0x178], !P0 ;  /* 0x00005e001a007a0c */ /* 0x000fc60004721270 */
[----:B------:R-:W3:Y:S01]  /*95d80*/  LDL R19, [R1+0x7d0] ;  /* 0x0007d00001137983 */ /* 0x000ee20000100800 */
[----:B0-----:R-:W-:Y:S01]  /*95d90*/  PRMT R4, R27, 0x7632, R4 ;  /* 0x000076321b047816 */ /* 0x001fe20000000004 */
[----:B------:R-:W-:Y:S02]  /*95da0*/  IMAD.WIDE R22, R0, 0x2, R16 ;  /* 0x0000000200167825 */ /* 0x000fe400078e0210 */
[----:B------:R-:W4:Y:S06]  /*95db0*/  LDL.LU R27, [R1+0x710] ;  /* 0x00071000011b7983 */ /* 0x000f2c0000300800 */
[----:B------:R0:W-:Y:S04]  /*95dc0*/  @P1 STG.E.U16 [R22.64], R4 ;  /* 0x0000000416001986 */ /* 0x0001e8000c101506 */
[----:B0-----:R-:W5:Y:S01]  /*95dd0*/  LDL.LU R23, [R1+0xc0] ;  /* 0x0000c00001177983 */ /* 0x001f620000300800 */
[----:B------:R-:W-:-:S03]  /*95de0*/  ISETP.LT.AND P1, PT, R29, c[0x0][0x178], !P0 ;  /* 0x00005e001d007a0c */ /* 0x000fc60004721270 */
[----:B------:R0:W-:Y:S01]  /*95df0*/  STL [R1+0x38d4], R15 ;  /* 0x0038d40f01007387 */ /* 0x0001e20000100800 */
[----:B-----5:R-:W-:Y:S01]  /*95e00*/  PRMT R4, R23, 0x7632, R4 ;  /* 0x0000763217047816 */ /* 0x020fe20000000004 */
[----:B------:R-:W-:Y:S02]  /*95e10*/  IMAD.WIDE R22, R0, 0x2, R14 ;  /* 0x0000000200167825 */ /* 0x000fe400078e020e */
[----:B0-----:R-:W5:Y:S06]  /*95e20*/  LDL R15, [R1+0x700] ;  /* 0x00070000010f7983 */ /* 0x001f6c0000100800 */
[----:B------:R0:W-:Y:S02]  /*95e30*/  @P1 STG.E.U16 [R22.64], R4 ;  /* 0x0000000416001986 */ /* 0x0001e4000c101506 */
[----:B0-----:R-:W-:-:S02]  /*95e40*/  PRMT R4, R5, 0x7632, R4 ;  /* 0x0000763205047816 */ /* 0x001fc40000000004 */
[----:B------:R-:W2:Y:S01]  /*95e50*/  LDL.LU R5, [R1+0xe0] ;  /* 0x0000e00001057983 */ /* 0x000ea20000300800 */
[----:B------:R-:W-:Y:S01]  /*95e60*/  ISETP.LT.AND P1, PT, R28, c[0x0][0x178], !P0 ;  /* 0x00005e001c007a0c */ /* 0x000fe20004721270 */
[----:B------:R-:W-:Y:S02]  /*95e70*/  IMAD.WIDE R22, R0, 0x2, R12 ;  /* 0x0000000200167825 */ /* 0x000fe400078e020c */
[----:B--2---:R0:W-:Y:S04]  /*95e80*/  STL [R1+0x38cc], R5 ;  /* 0x0038cc0501007387 */ /* 0x0041e80000100800 */
[----:B0-----:R-:W2:Y:S06]  /*95e90*/  LDL R5, [R1+0xf0] ;  /* 0x0000f00001057983 */ /* 0x001eac0000100800 */
[----:B------:R0:W-:Y:S04]  /*95ea0*/  @P1 STG.E.U16 [R22.64], R4 ;  /* 0x0000000416001986 */ /* 0x0001e8000c101506 */
[----:B--2---:R1:W-:Y:S04]  /*95eb0*/  STL [R1+0x38d0], R5 ;  /* 0x0038d00501007387 */ /* 0x0043e80000100800 */
[----:B0-----:R-:W2:Y:S04]  /*95ec0*/  LDL R22, [R1+0x1b60] ;  /* 0x001b600001167983 */ /* 0x001ea80000100800 */
[----:B-1----:R-:W3:Y:S04]  /*95ed0*/  LDL R5, [R1+0x6f0] ;  /* 0x0006f00001057983 */ /* 0x002ee80000100800 */
[----:B------:R-:W3:Y:S01]  /*95ee0*/  LDL.LU R23, [R1+0xa0] ;  /* 0x0000a00001177983 */ /* 0x000ee20000300800 */
[----:B--2---:R-:W-:-:S02]  /*95ef0*/  ISETP.LT.AND P1, PT, R22, c[0x0][0x178], !P0 ;  /* 0x00005e0016007a0c */ /* 0x004fc40004721270 */
[----:B---3--:R-:W-:Y:S01]  /*95f00*/  PRMT R4, R23, 0x7632, R4 ;  /* 0x0000763217047816 */ /* 0x008fe20000000004 */
[----:B------:R-:W-:-:S10]  /*95f10*/  IMAD.WIDE R22, R0, 0x2, R10 ;  /* 0x0000000200167825 */ /* 0x000fd400078e020a */
[----:B------:R0:W-:Y:S04]  /*95f20*/  @P1 STG.E.U16 [R22.64], R4 ;  /* 0x0000000416001986 */ /* 0x0001e8000c101506 */
[----:B0-----:R-:W2:Y:S01]  /*95f30*/  LDL.LU R23, [R1+0x90] ;  /* 0x0000900001177983 */ /* 0x001ea20000300800 */
[----:B------:R-:W-:Y:S02]  /*95f40*/  ISETP.LT.AND P0, PT, R24, c[0x0][0x178], !P0 ;  /* 0x00005e0018007a0c */ /* 0x000fe40004701270 */
[----:B--2---:R-:W-:Y:S01]  /*95f50*/  PRMT R4, R23, 0x7632, R4 ;  /* 0x0000763217047816 */ /* 0x004fe20000000004 */
        /* <DEDUP_REMOVED lines=15> */
[----:B------:R0:W-:Y:S01]  /*96050*/  @P1 STG.E.U16 [R22.64], R25 ;  /* 0x0000001916001986 */ /* 0x0001e2000c101506 */
[----:B------:R-:W-:Y:S01]  /*96060*/  ISETP.LT.AND P1, PT, R26, c[0x0][0x178], !P0 ;  /* 0x00005e001a007a0c */ /* 0x000fe20004721270 */
[----:B0-----:R-:W-:-:S05]  /*96070*/  IMAD.WIDE R22, R0, 0x2, R2 ;  /* 0x0000000200167825 */ /* 0x001fca00078e0202 */
[----:B----4-:R0:W-:Y:S02]  /*96080*/  @P2 STG.E.U16 [R22.64], R27 ;  /* 0x0000001b16002986 */ /* 0x0101e4000c101506 */
[----:B0-----:R-:W-:-:S05]  /*96090*/  IMAD.WIDE R22, R0, 0x2, R16 ;  /* 0x0000000200167825 */ /* 0x001fca00078e0210 */
[----:B-----5:R0:W-:Y:S04]  /*960a0*/  @P1 STG.E.U16 [R22.64], R15 ;  /* 0x0000000f16001986 */ /* 0x0201e8000c101506 */
[----:B0-----:R-:W2:Y:S01]  /*960b0*/  LDL.LU R15, [R1+0x38d4] ;  /* 0x0038d400010f7983 */ /* 0x001ea20000300800 */
[----:B------:R-:W-:Y:S01]  /*960c0*/  ISETP.LT.AND P2, PT, R29, c[0x0][0x178], !P0 ;  /* 0x00005e001d007a0c */ /* 0x000fe20004741270 */
[----:B--2---:R-:W-:-:S12]  /*960d0*/  IMAD.WIDE R22, R0, 0x2, R14 ;  /* 0x0000000200167825 */ /* 0x004fd800078e020e */
[----:B------:R0:W-:Y:S04]  /*960e0*/  @P2 STG.E.U16 [R22.64], R5 ;  /* 0x0000000516002986 */ /* 0x0001e8000c101506 */
[----:B0-----:R-:W2:Y:S04]  /*960f0*/  LDL.LU R5, [R1+0x38d0] ;  /* 0x0038d00001057983 */ /* 0x001ea80000300800 */
[----:B------:R-:W3:Y:S01]  /*96100*/  LDL R23, [R1+0x1b60] ;  /* 0x001b600001177983 */ /* 0x000ee20000100800 */
[----:B------:R-:W-:Y:S02]  /*96110*/  ISETP.LT.AND P1, PT, R28, c[0x0][0x178], !P0 ;  /* 0x00005e001c007a0c */ /* 0x000fe40004721270 */
[----:B---3--:R-:W-:Y:S01]  /*96120*/  ISETP.LT.AND P2, PT, R23, c[0x0][0x178], !P0 ;  /* 0x00005e0017007a0c */ /* 0x008fe20004741270 */
[----:B------:R-:W-:-:S10]  /*96130*/  IMAD.WIDE R22, R0, 0x2, R12 ;  /* 0x0000000200167825 */ /* 0x000fd400078e020c */
[----:B--2---:R0:W-:Y:S04]  /*96140*/  @P1 STG.E.U16 [R22.64], R5 ;  /* 0x0000000516001986 */ /* 0x0041e8000c101506 */
[----:B0-----:R-:W2:Y:S01]  /*96150*/  LDL.LU R5, [R1+0x38cc] ;  /* 0x0038cc0001057983 */ /* 0x001ea20000300800 */
[----:B------:R-:W-:Y:S01]  /*96160*/  IMAD.WIDE R22, R0, 0x2, R10 ;  /* 0x0000000200167825 */ /* 0x000fe200078e020a */
[----:B------:R-:W-:-:S04]  /*96170*/  ISETP.LT.AND P1, PT, R24, c[0x0][0x178], !P0 ;  /* 0x00005e0018007a0c */ /* 0x000fc80004721270 */
[----:B--2---:R0:W-:Y:S04]  /*96180*/  @P2 STG.E.U16 [R22.64], R5 ;  /* 0x0000000516002986 */ /* 0x0041e8000c101506 */
[----:B0-----:R-:W2:Y:S02]  /*96190*/  LDL.LU R23, [R1+0x2f6c] ;  /* 0x002f6c0001177983 */ /* 0x001ea40000300800 */
[----:B--2---:R-:W-:Y:S01]  /*961a0*/  ISETP.GE.AND P0, PT, R23, c[0x0][0x17c], PT ;  /* 0x00005f0017007a0c */ /* 0x004fe20003f06270 */
[----:B------:R-:W-:-:S05]  /*961b0*/  IMAD.WIDE R22, R0, 0x2, R8 ;  /* 0x0000000200167825 */ /* 0x000fca00078e0208 */
        /* <DEDUP_REMOVED lines=8> */
[----:B0-----:R-:W2:Y:S01]  /*96240*/  LDL R23, [R1+0x1b4c] ;  /* 0x001b4c0001177983 */ /* 0x001ea20000100800 */
[----:B------:R-:W-:-:S03]  /*96250*/  PRMT R4, R25, 0x7632, R4 ;  /* 0x0000763219047816 */ /* 0x000fc60000000004 */
[----:B------:R-:W3:Y:S01]  /*96260*/  LDL R25, [R1+0x404] ;  /* 0x0004040001197983 */ /* 0x000ee20000100800 */
[----:B--2---:R-:W-:Y:S01]  /*96270*/  ISETP.LT.AND P1, PT, R23, c[0x0][0x178], !P0 ;  /* 0x00005e0017007a0c */ /* 0x004fe20004721270 */
[----:B------:R-:W-:-:S12]  /*96280*/  IMAD.WIDE R22, R0, 0x2, R18 ;  /* 0x0000000200167825 */ /* 0x000fd800078e0212 */
[----:B------:R0:W-:Y:S01]  /*96290*/  @P1 STG.E.U16 [R22.64], R4 ;  /* 0x0000000416001986 */ /* 0x0001e2000c101506 */
[----:B------:R-:W-:Y:S02]  /*962a0*/  ISETP.LT.AND P1, PT, R7, c[0x0][0x178], !P0 ;  /* 0x00005e0007007a0c */ /* 0x000fe40004721270 */
[----:B0-----:R-:W-:Y:S01]  /*962b0*/  PRMT R4, R27, 0x7632, R4 ;  /* 0x000076321b047816 */ /* 0x001fe20000000004 */
[----:B------:R-:W-:Y:S01]  /*962c0*/  IMAD.WIDE R22, R0, 0x2, R2 ;  /* 0x0000000200167825 */ /* 0x000fe200078e0202 */
[----:B------:R-:W2:Y:S09]  /*962d0*/  LDL R27, [R1+0x3e4] ;  /* 0x0003e400011b7983 */ /* 0x000eb20000100800 */
[----:B------:R0:W-:Y:S04]  /*962e0*/  @P1 STG.E.U16 [R22.64], R4 ;  /* 0x0000000416001986 */ /* 0x0001e8000c101506 */
[----:B0-----:R-:W4:Y:S01]  /*962f0*/  LDL.LU R23, [R1+0x700] ;  /* 0x0007000001177983 */ /* 0x001f220000300800 */
[----:B------:R-:W-:-:S02]  /*96300*/  ISETP.LT.AND P1, PT, R26, c[0x0][0x178], !P0 ;  /* 0x00005e001a007a0c */ /* 0x000fc40004721270 */
[----:B----4-:R-:W-:Y:S01]  /*96310*/  PRMT R4, R23, 0x7632, R4 ;  /* 0x0000763217047816 */ /* 0x010fe20000000004 */
[----:B------:R-:W-:-:S10]  /*96320*/  IMAD.WIDE R22, R0, 0x2, R16 ;  /* 0x0000000200167825 */ /* 0x000fd400078e0210 */
[----:B------:R0:W-:Y:S04]  /*96330*/  @P1 STG.E.U16 [R22.64], R4 ;  /* 0x0000000416001986 */ /* 0x0001e8000c101506 */
[----:B0-----:R-:W4:Y:S01]  /*96340*/  LDL.LU R23, [R1+0x6f0] ;  /* 0x0006f00001177983 */ /* 0x001f220000300800 */
[----:B------:R-:W-:Y:S02]  /*96350*/  ISETP.LT.AND P1, PT, R29, c[0x0][0x178], !P0 ;  /* 0x00005e001d007a0c */ /* 0x000fe40004721270 */
        /* <DEDUP_REMOVED lines=8> */
[----:B0-----:R-:W4:Y:S01]  /*963e0*/  LDL R23, [R1+0x1b60] ;  /* 0x001b600001177983 */ /* 0x001f220000100800 */
[----:B------:R-:W-:-:S03]  /*963f0*/  PRMT R4, R5, 0x7632, R4 ;  /* 0x0000763205047816 */ /* 0x000fc60000000004 */
[----:B------:R-:W5:Y:S01]  /*96400*/  LDL.LU R5, [R1+0x4] ;  /* 0x0000040001057983 */ /* 0x000f620000300800 */
[----:B----4-:R-:W-:Y:S01]  /*96410*/  ISETP.LT.AND P1, PT, R23, c[0x0][0x178], !P0 ;  /* 0x00005e0017007a0c */ /* 0x010fe20004721270 */
[----:B------:R-:W-:-:S12]  /*96420*/  IMAD.WIDE R22, R0, 0x2, R10 ;  /* 0x0000000200167825 */ /* 0x000fd800078e020a */
[----:B------:R0:W-:Y:S04]  /*96430*/  @P1 STG.E.U16 [R22.64], R4 ;  /* 0x0000000416001986 */ /* 0x0001e8000c101506 */
[----:B0-----:R-:W4:Y:S01]  /*96440*/  LDL.LU R23, [R1+0xd0] ;  /* 0x0000d00001177983 */ /* 0x001f220000300800 */
[----:B------:R-:W-:Y:S02]  /*96450*/  ISETP.LT.AND P0, PT, R24, c[0x0][0x178], !P0 ;  /* 0x00005e0018007a0c */ /* 0x000fe40004701270 */
[----:B----4-:R-:W-:Y:S01]  /*96460*/  PRMT R4, R23, 0x7632, R4 ;  /* 0x0000763217047816 */ /* 0x010fe20000000004 */
[----:B------:R-:W-:-:S10]  /*96470*/  IMAD.WIDE R22, R0, 0x2, R8 ;  /* 0x0000000200167825 */ /* 0x000fd400078e0208 */
[----:B------:R0:W-:Y:S04]  /*96480*/  @P0 STG.E.U16 [R22.64], R4 ;  /* 0x0000000416000986 */ /* 0x0001e8000c101506 */
[----:B0-----:R-:W4:Y:S04]  /*96490*/  LDL.LU R22, [R1+0x2f70] ;  /* 0x002f700001167983 */ /* 0x001f280000300800 */
[----:B------:R-:W2:Y:S01]  /*964a0*/  LDL R23, [R1+0x1b4c] ;  /* 0x001b4c0001177983 */ /* 0x000ea20000100800 */
[----:B------:R-:W-:Y:S02]  /*964b0*/  IADD3 R0, R0, c[0x0][0x198], RZ ;  /* 0x0000660000007a10 */ /* 0x000fe40007ffe0ff */
[----:B----4-:R-:W-:-:S04]  /*964c0*/  ISETP.GE.AND P0, PT, R22, c[0x0][0x17c], PT ;  /* 0x00005f0016007a0c */ /* 0x010fc80003f06270 */
[----:B------:R-:W-:Y:S02]  /*964d0*/  ISETP.LT.AND P1, PT, R6, c[0x0][0x178], !P0 ;  /* 0x00005e0006007a0c */ /* 0x000fe40004721270 */
[----:B--2---:R-:W-:Y:S01]  /*964e0*/  ISETP.LT.AND P2, PT, R23, c[0x0][0x178], !P0 ;  /* 0x00005e0017007a0c */ /* 0x004fe20004741270 */
[----:B------:R-:W-:-:S10]  /*964f0*/  IMAD.WIDE R22, R0, 0x2, R20 ;  /* 0x0000000200167825 */ /* 0x000fd400078e0214 */
[----:B---3--:R0:W-:Y:S02]  /*96500*/  @P1 STG.E.U16 [R22.64], R25 ;  /* 0x0000001916001986 */ /* 0x0081e4000c101506 */
[----:B0-----:R-:W-:Y:S02]  /*96510*/  IMAD.WIDE R22, R0, 0x2, R18 ;  /* 0x0000000200167825 */ /* 0x001fe400078e0212 */
[----:B------:R-:W2:Y:S04]  /*96520*/  LDL.LU R25, [R1+0x38c4] ;  /* 0x0038c40001197983 */ /* 0x000ea80000300800 */
[----:B------:R0:W-:Y:S01]  /*96530*/  @P2 STG.E.U16 [R22.64], R27 ;  /* 0x0000001b16002986 */ /* 0x0001e2000c101506 */
[----:B------:R-:W-:-:S03]  /*96540*/  ISETP.LT.AND P2, PT, R26, c[0x0][0x178], !P0 ;  /* 0x00005e001a007a0c */ /* 0x000fc60004741270 */
[----:B0-----:R-:W3:Y:S01]  /*96550*/  LDL.LU R27, [R1+0x38c0] ;  /* 0x0038c000011b7983 */ /* 0x001ee20000300800 */
[----:B------:R-:W-:-:S03]  /*96560*/  IMAD.WIDE R22, R0, 0x2, R2 ;  /* 0x0000000200167825 */ /* 0x000fc600078e0202 */
[----:B------:R-:W4:Y:S04]  /*96570*/  LDL.LU R26, [R1+0x38bc] ;  /* 0x0038bc00011a7983 */ /* 0x000f280000300800 */
[----:B------:R0:W-:Y:S04]  /*96580*/  STL [R1+0x38b4], R3 ;  /* 0x0038b40301007387 */ /* 0x0001e80000100800 */
[----:B0-----:R-:W2:Y:S01]  /*96590*/  LDL.LU R3, [R1+0x3d4] ;  /* 0x0003d40001037983 */ /* 0x001ea20000300800 */
[----:B------:R-:W-:-:S03]  /*965a0*/  ISETP.LT.AND P1, PT, R7, c[0x0][0x178], !P0 ;  /* 0x00005e0007007a0c */ /* 0x000fc60004721270 */
[----:B------:R0:W-:Y:S10]  /*965b0*/  STL [R1+0x38b0], R29 ;  /* 0x0038b01d01007387 */ /* 0x0001f40000100800 */
[----:B--2---:R1:W-:Y:S01]  /*965c0*/  @P1 STG.E.U16 [R22.64], R3 ;  /* 0x0000000316001986 */ /* 0x0043e2000c101506 */
[----:B------:R-:W-:-:S03]  /*965d0*/  ISETP.LT.AND P1, PT, R29, c[0x0][0x178], !P0 ;  /* 0x00005e001d007a0c */ /* 0x000fc60004721270 */
[----:B0-----:R-:W2:Y:S01]  /*965e0*/  LDL.LU R29, [R1+0x2f74] ;  /* 0x002f7400011d7983 */ /* 0x001ea20000300800 */
[----:B-1----:R-:W-:-:S05]  /*965f0*/  IMAD.WIDE R22, R0, 0x2, R16 ;  /* 0x0000000200167825 */ /* 0x002fca00078e0210 */
[----:B---3--:R0:W-:Y:S02]  /*96600*/  @P2 STG.E.U16 [R22.64], R27 ;  /* 0x0000001b16002986 */ /* 0x0081e4000c101506 */
[----:B0-----:R-:W-:-:S05]  /*96610*/  IMAD.WIDE R22, R0, 0x2, R14 ;  /* 0x0000000200167825 */ /* 0x001fca00078e020e */
[----:B----4-:R0:W-:Y:S04]  /*96620*/  @P1 STG.E.U16 [R22.64], R26 ;  /* 0x0000001a16001986 */ /* 0x0101e8000c101506 */
[----:B0-----:R-:W3:Y:S01]  /*96630*/  LDL R23, [R1+0x1b60] ;  /* 0x001b600001177983 */ /* 0x001ee20000100800 */
[----:B------:R-:W-:Y:S02]  /*96640*/  ISETP.LT.AND P2, PT, R28, c[0x0][0x178], !P0 ;  /* 0x00005e001c007a0c */ /* 0x000fe40004741270 */
[----:B---3--:R-:W-:Y:S01]  /*96650*/  ISETP.LT.AND P1, PT, R23, c[0x0][0x178], !P0 ;  /* 0x00005e0017007a0c */ /* 0x008fe20004721270 */
[----:B------:R-:W-:Y:S01]  /*96660*/  IMAD.WIDE R22, R0, 0x2, R12 ;  /* 0x0000000200167825 */ /* 0x000fe200078e020c */
[----:B------:R-:W-:Y:S02]  /*96670*/  ISETP.LT.AND P0, PT, R24, c[0x0][0x178], !P0 ;  /* 0x00005e0018007a0c */ /* 0x000fe40004701270 */
[----:B------:R-:W3:Y:S07]  /*96680*/  LDL.LU R24, [R1+0x38b8] ;  /* 0x0038b80001187983 */ /* 0x000eee0000300800 */
[----:B------:R0:W-:Y:S04]  /*96690*/  @P2 STG.E.U16 [R22.64], R25 ;  /* 0x0000001916002986 */ /* 0x0001e8000c101506 */
[----:B------:R1:W-:Y:S01]  /*966a0*/  STL [R1+0x38a4], R11 ;  /* 0x0038a40b01007387 */ /* 0x0003e20000100800 */
[----:B0-----:R-:W-:-:S03]  /*966b0*/  IMAD.WIDE R22, R0, 0x2, R10 ;  /* 0x0000000200167825 */ /* 0x001fc600078e020a */
[----:B-1----:R-:W4:Y:S01]  /*966c0*/  LDL R11, [R1+0x24] ;  /* 0x00002400010b7983 */ /* 0x002f220000100800 */
[----:B--2---:R-:W-:-:S03]  /*966d0*/  ISETP.GE.AND P4, PT, R29, c[0x0][0x17c], PT ;  /* 0x00005f001d007a0c */ /* 0x004fc60003f86270 */
[----:B------:R-:W2:Y:S04]  /*966e0*/  LDL.LU R29, [R1+0x2f78] ;  /* 0x002f7800011d7983 */ /* 0x000ea80000300800 */
[----:B----4-:R0:W-:Y:S02]  /*966f0*/  @P1 STG.E.U16 [R22.64], R11 ;  /* 0x0000000b16001986 */ /* 0x0101e4000c101506 */
[----:B0-----:R-:W-:Y:S02]  /*96700*/  IMAD.WIDE R22, R0, 0x2, R8 ;  /* 0x0000000200167825 */ /* 0x001fe400078e0208 */
[----:B------:R-:W4:Y:S04]  /*96710*/  LDL R11, [R1+0x1b60] ;  /* 0x001b6000010b7983 */ /* 0x000f280000100800 */
[----:B-----5:R0:W-:Y:S04]  /*96720*/  @P0 STG.E.U16 [R22.64], R5 ;  /* 0x0000000516000986 */ /* 0x0201e8000c101506 */
[----:B0-----:R-:W5:Y:S04]  /*96730*/  LDL.LU R22, [R1+0x404] ;  /* 0x0004040001167983 */ /* 0x001f680000300800 */
[----:B------:R-:W2:Y:S01]  /*96740*/  LDL R23, [R1+0x1b4c] ;  /* 0x001b4c0001177983 */ /* 0x000ea20000100800 */
[----:B------:R-:W-:-:S02]  /*96750*/  ISETP.LT.AND P1, PT, R6, c[0x0][0x178], !P4 ;  /* 0x00005e0006007a0c */ /* 0x000fc40006721270 */
[----:B------:R-:W-:Y:S02]  /*96760*/  IADD3 R0, R0, c[0x0][0x198], RZ ;  /* 0x0000660000007a10 */ /* 0x000fe40007ffe0ff */
[----:B-----5:R-:W-:Y:S02]  /*96770*/  PRMT R4, R22, 0x7632, R4 ;  /* 0x0000763216047816 */ /* 0x020fe40000000004 */
[----:B--2---:R-:W-:Y:S01]  /*96780*/  ISETP.LT.AND P0, PT, R23, c[0x0][0x178], !P4 ;  /* 0x00005e0017007a0c */ /* 0x004fe20006701270 */
[----:B------:R-:W-:-:S06]  /*96790*/  IMAD.WIDE R22, R0, 0x2, R20 ;  /* 0x0000000200167825 */ /* 0x000fcc00078e0214 */
[----:B------:R0:W-:Y:S04]  /*967a0*/  @P1 STG.E.U16 [R22.64], R4 ;  /* 0x0000000416001986 */ /* 0x0001e8000c101506 */
[----:B0-----:R-:W2:Y:S01]  /*967b0*/  LDL.LU R23, [R1+0x3e4] ;  /* 0x0003e40001177983 */ /* 0x001ea20000300800 */
[----:B---3--:R-:W-:-:S03]  /*967c0*/  PRMT R24, R3, 0x7632, R24 ;  /* 0x0000763203187816 */ /* 0x008fc60000000018 */
[----:B------:R-:W3:Y:S01]  /*967d0*/  LDL.LU R3, [R1+0x38b4] ;  /* 0x0038b40001037983 */ /* 0x000ee20000300800 */
[----:B--2---:R-:W-:Y:S01]  /*967e0*/  PRMT R4, R23, 0x7632, R4 ;  /* 0x0000763217047816 */ /* 0x004fe20000000004 */
[----:B------:R-:W-:-:S05]  /*967f0*/  IMAD.WIDE R22, R0, 0x2, R18 ;  /* 0x0000000200167825 */ /* 0x000fca00078e0212 */
[----:B------:R0:W-:Y:S04]  /*96800*/  @P0 STG.E.U16 [R22.64], R4 ;  /* 0x0000000416000986 */ /* 0x0001e8000c101506 */
[----:B0-----:R-:W2:Y:S01]  /*96810*/  LDL R23, [R1+0x1b54] ;  /* 0x001b540001177983 */ /* 0x001ea20000100800 */
[----:B------:R-:W-:-:S03]  /*96820*/  ISETP.GE.AND P0, PT, R29, c[0x0][0x17c], PT ;  /* 0x00005f001d007a0c */ /* 0x000fc60003f06270 */
[----:B---3--:R0:W-:Y:S01]  /*96830*/  STL [R1+0x38a0], R3 ;  /* 0x0038a00301007387 */ /* 0x0081e20000100800 */
[----:B--2---:R-:W-:Y:S01]  /*96840*/  ISETP.LT.AND P6, PT, R23, c[0x0][0x178], !P4 ;  /* 0x00005e0017007a0c */ /* 0x004fe200067c1270 */
[----:B------:R-:W-:Y:S02]  /*96850*/  IMAD.WIDE R22, R0, 0x2, R2 ;  /* 0x0000000200167825 */ /* 0x000fe400078e0202 */
[----:B0-----:R-:W2:Y:S04]  /*96860*/  LDL.LU R3, [R1+0x2f7c] ;  /* 0x002f7c0001037983 */ /* 0x001ea80000300800 */
[----:B------:R-:W3:Y:S01]  /*96870*/  LDL.LU R29, [R1+0x38b0] ;  /* 0x0038b000011d7983 */ /* 0x000ee20000300800 */
[----:B------:R-:W-:Y:S02]  /*96880*/  ISETP.LT.AND P5, PT, R28, c[0x0][0x178], !P4 ;  /* 0x00005e001c007a0c */ /* 0x000fe400067a1270 */
[----:B------:R-:W-:-:S02]  /*96890*/  ISETP.LT.AND P3, PT, R7, c[0x0][0x178], !P4 ;  /* 0x00005e0007007a0c */ /* 0x000fc40006761270 */
[----:B---3--:R-:W-:Y:S02]  /*968a0*/  ISETP.LT.AND P2, PT, R29, c[0x0][0x178], !P4 ;  /* 0x00005e001d007a0c */ /* 0x008fe40006741270 */
[----:B------:R-:W3:Y:S04]  /*968b0*/  LDL.LU R29, [R1+0x38ac] ;  /* 0x0038ac00011d7983 */ /* 0x000ee80000300800 */
[----:B------:R-:W5:Y:S01]  /*968c0*/  LDL.LU R28, [R1+0x38a8] ;  /* 0x0038a800011c7983 */ /* 0x000f620000300800 */
[----:B--2---:R-:W-:-:S04]  /*968d0*/  ISETP.GE.AND P1, PT, R3, c[0x0][0x17c], PT ;  /* 0x00005f0003007a0c */ /* 0x004fc80003f26270 */
[----:B------:R0:W-:Y:S01]  /*968e0*/  @P3 STG.E.U16 [R22.64], R24 ;  /* 0x0000001816003986 */ /* 0x0001e2000c101506 */
[----:B------:R-:W-:-:S03]  /*968f0*/  PRMT R4, R25, 0x7632, R4 ;  /* 0x0000763219047816 */ /* 0x000fc60000000004 */
[----:B------:R-:W2:Y:S01]  /*96900*/  LDL R3, [R1+0x4d4] ;  /* 0x0004d40001037983 */ /* 0x000ea20000100800 */
[----:B----4-:R-:W-:-:S03]  /*96910*/  ISETP.LT.AND P3, PT, R11, c[0x0][0x178], !P4 ;  /* 0x00005e000b007a0c */ /* 0x010fc60006761270 */
[----:B------:R1:W-:Y:S01]  /*96920*/  STL [R1+0x389c], R17 ;  /* 0x00389c1101007387 */ /* 0x0003e20000100800 */
[----:B0-----:R-:W-:-:S04]  /*96930*/  IMAD.WIDE R22, R0, 0x2, R16 ;  /* 0x0000000200167825 */ /* 0x001fc800078e0210 */
[----:B------:R-:W-:Y:S01]  /*96940*/  IMAD.WIDE R24, R0, 0x2, R14 ;  /* 0x0000000200187825 */ /* 0x000fe200078e020e */
[----:B-1----:R-:W4:Y:S01]  /*96950*/  LDL R17, [R1+0x4c4] ;  /* 0x0004c40001117983 */ /* 0x002f220000100800 */
[----:B---3--:R-:W-:Y:S02]  /*96960*/  PRMT R29, R27, 0x7632, R29 ;  /* 0x000076321b1d7816 */ /* 0x008fe4000000001d */
[----:B-----5:R-:W-:-:S03]  /*96970*/  PRMT R28, R26, 0x7632, R28 ;  /* 0x000076321a1c7816 */ /* 0x020fc6000000001c */
[----:B------:R0:W-:Y:S04]  /*96980*/  @P6 STG.E.U16 [R22.64], R29 ;  /* 0x0000001d16006986 */ /* 0x0001e8000c101506 */
[----:B------:R1:W-:Y:S04]  /*96990*/  @P2 STG.E.U16 [R24.64], R28 ;  /* 0x0000001c18002986 */ /* 0x0003e8000c101506 */
[----:B0-----:R-:W3:Y:S04]  /*969a0*/  LDL.LU R22, [R1+0x24] ;  /* 0x0000240001167983 */ /* 0x001ee80000300800 */
[----:B------:R-:W5:Y:S04]  /*969b0*/  LDL R23, [R1+0x1b4c] ;  /* 0x001b4c0001177983 */ /* 0x000f680000100800 */
[----:B------:R-:W2:Y:S04]  /*969c0*/  LDL.LU R11, [R1+0x38a4] ;  /* 0x0038a400010b7983 */ /* 0x000ea80000300800 */
[----:B-1----:R-:W2:Y:S01]  /*969d0*/  LDL R25, [R1+0x1b64] ;  /* 0x001b640001197983 */ /* 0x002ea20000100800 */
[----:B------:R-:W-:-:S02]  /*969e0*/  PRMT R29, R5, 0x7632, R29 ;  /* 0x00007632051d7816 */ /* 0x000fc4000000001d */
[----:B------:R-:W-:Y:S01]  /*969f0*/  ISETP.LT.AND P2, PT, R7, c[0x0][0x178], !P1 ;  /* 0x00005e0007007a0c */ /* 0x000fe20004f41270 */
[----:B------:R-:W4:Y:S04]  /*96a00*/  LDL R5, [R1+0x64] ;  /* 0x0000640001057983 */ /* 0x000f280000100800 */
[----:B------:R0:W-:Y:S04]  /*96a10*/  STL [R1+0x3894], R7 ;  /* 0x0038940701007387 */ /* 0x0001e80000100800 */
[----:B0-----:R-:W4:Y:S01]  /*96a20*/  LDL R7, [R1+0x1b54] ;  /* 0x001b540001077983 */ /* 0x001f220000100800 */
[----:B------:R-:W-:Y:S01]  /*96a30*/  IMAD.WIDE R26, R0, 0x2, R12 ;  /* 0x00000002001a7825 */ /* 0x000fe200078e020c */
[----:B------:R-:W-:-:S04]  /*96a40*/  ISETP.LT.AND P6, PT, R6, c[0x0][0x178], !P1 ;  /* 0x00005e0006007a0c */ /* 0x000fc80004fc1270 */
[----:B------:R0:W-:Y:S02]  /*96a50*/  @P5 STG.E.U16 [R26.64], R4 ;  /* 0x000000041a005986 */ /* 0x0001e4000c101506 */
[C---:B0-----:R-:W-:Y:S01]  /*96a60*/  IADD3 R4, R0.reuse, c[0x0][0x198], RZ ;  /* 0x0000660000047a10 */ /* 0x041fe20007ffe0ff */
[----:B------:R-:W-:Y:S01]  /*96a70*/  IMAD.WIDE R26, R0, 0x2, R8 ;  /* 0x00000002001a7825 */ /* 0x000fe200078e0208 */
[----:B---3--:R-:W-:Y:S02]  /*96a80*/  PRMT R28, R22, 0x7632, R28 ;  /* 0x00007632161c7816 */ /* 0x008fe4000000001c */
[----:B-----5:R-:W-:Y:S02]  /*96a90*/  ISETP.LT.AND P5, PT, R23, c[0x0][0x178], !P1 ;  /* 0x00005e0017007a0c */ /* 0x020fe40004fa1270 */
[----:B--2---:R-:W-:Y:S01]  /*96aa0*/  ISETP.LT.AND P4, PT, R25, c[0x0][0x178], !P4 ;  /* 0x00005e0019007a0c */ /* 0x004fe20006781270 */
[----:B------:R-:W-:Y:S02]  /*96ab0*/  IMAD.WIDE R22, R0, 0x2, R10 ;  /* 0x0000000200167825 */ /* 0x000fe400078e020a */
[----:B------:R-:W2:Y:S02]  /*96ac0*/  LDL R0, [R1+0x1b64] ;  /* 0x001b640001007983 */ /* 0x000ea40000100800 */
[----:B------:R-:W-:-:S02]  /*96ad0*/  IMAD.WIDE R24, R4, 0x2, R20 ;  /* 0x0000000204187825 */ /* 0x000fc400078e0214 */
[----:B------:R0:W-:Y:S06]  /*96ae0*/  @P3 STG.E.U16 [R22.64], R28 ;  /* 0x0000001c16003986 */ /* 0x0001ec000c101506 */
[----:B------:R1:W-:Y:S01]  /*96af0*/  @P4 STG.E.U16 [R26.64], R29 ;  /* 0x0000001d1a004986 */ /* 0x0003e2000c101506 */
[----:B----4-:R-:W-:-:S03]  /*96b00*/  ISETP.LT.AND P3, PT, R7, c[0x0][0x178], !P1 ;  /* 0x00005e0007007a0c */ /* 0x010fc60004f61270 */
[----:B0-----:R-:W3:Y:S01]  /*96b10*/  LDL.LU R28, [R1+0x74] ;  /* 0x00007400011c7983 */ /* 0x001ee20000300800 */
[----:B------:R-:W-:-:S03]  /*96b20*/  IMAD.WIDE R22, R4, 0x2, R18 ;  /* 0x0000000204167825 */ /* 0x000fc600078e0212 */
[----:B------:R-:W4:Y:S04]  /*96b30*/  LDL R7, [R1+0x1b4c] ;  /* 0x001b4c0001077983 */ /* 0x000f280000100800 */
[----:B-1----:R-:W5:Y:S04]  /*96b40*/  LDL R26, [R1+0x414] ;  /* 0x00041400011a7983 */ /* 0x002f680000100800 */
[----:B------:R-:W2:Y:S04]  /*96b50*/  LDL.LU R27, [R1+0x2f80] ;  /* 0x002f8000011b7983 */ /* 0x000ea80000300800 */
[----:B------:R-:W2:Y:S04]  /*96b60*/  LDL.LU R29, [R1+0x84] ;  /* 0x00008400011d7983 */ /* 0x000ea80000300800 */
[----:B------:R0:W-:Y:S04]  /*96b70*/  @P6 STG.E.U16 [R24.64], R3 ;  /* 0x0000000318006986 */ /* 0x0001e8000c101506 */
[----:B------:R1:W-:Y:S04]  /*96b80*/  @P5 STG.E.U16 [R22.64], R17 ;  /* 0x0000001116005986 */ /* 0x0003e8000c101506 */
[----:B0-----:R-:W2:Y:S04]  /*96b90*/  LDL.LU R3, [R1+0x38a0] ;  /* 0x0038a00001037983 */ /* 0x001ea80000300800 */
[----:B------:R-:W2:Y:S04]  /*96ba0*/  LDL R25, [R1+0x1b58] ;  /* 0x001b580001197983 */ /* 0x000ea80000100800 */
[----:B-1----:R-:W3:Y:S04]  /*96bb0*/  LDL.LU R17, [R1+0x389c] ;  /* 0x00389c0001117983 */ /* 0x002ee80000300800 */
[----:B------:R-:W3:Y:S04]  /*96bc0*/  LDL R23, [R1+0x1b5c] ;  /* 0x001b5c0001177983 */ /* 0x000ee80000100800 */
[----:B------:R-:W4:Y:S04]  /*96bd0*/  LDL R22, [R1+0x1b60] ;  /* 0x001b600001167983 */ /* 0x000f280000100800 */
[----:B------:R-:W-:Y:S04]  /*96be0*/  STL [R1+0x388c], R6 ;  /* 0x00388c0601007387 */ /* 0x000fe80000100800 */
[----:B------:R-:W-:Y:S01]  /*96bf0*/  STL [R1+0x3890], R13 ;  /* 0x0038900d01007387 */ /* 0x000fe20000100800 */
[----:B--2---:R-:W-:Y:S01]  /*96c00*/  ISETP.LT.AND P4, PT, R25, c[0x0][0x178], !P1 ;  /* 0x00005e0019007a0c */ /* 0x004fe20004f81270 */
[----:B------:R-:W-:Y:S01]  /*96c10*/  IMAD.WIDE R24, R4, 0x2, R2 ;  /* 0x0000000204187825 */ /* 0x000fe200078e0202 */
[----:B---3--:R-:W-:-:S02]  /*96c20*/  ISETP.LT.AND P6, PT, R23, c[0x0][0x178], !P1 ;  /* 0x00005e0017007a0c */ /* 0x008fc40004fc1270 */
[----:B----4-:R-:W-:Y:S01]  /*96c30*/  ISETP.LT.AND P5, PT, R22, c[0x0][0x178], !P1 ;  /* 0x00005e0016007a0c */ /* 0x010fe20004fa1270 */
[----:B------:R-:W-:Y:S01]  /*96c40*/  IMAD.WIDE R22, R4, 0x2, R16 ;  /* 0x0000000204167825 */ /* 0x000fe200078e0210 */
[----:B-----5:R0:W-:Y:S01]  /*96c50*/  @P2 STG.E.U16 [R24.64], R26 ;  /* 0x0000001a18002986 */ /* 0x0201e2000c101506 */
[----:B------:R-:W-:-:S03]  /*96c60*/  ISETP.GE.AND P2, PT, R27, c[0x0][0x17c], PT ;  /* 0x00005f001b007a0c */ /* 0x000fc60003f46270 */
[----:B------:R1:W-:Y:S01]  /*96c70*/  @P3 STG.E.U16 [R22.64], R29 ;  /* 0x0000001d16003986 */ /* 0x0003e2000c101506 */
[----:B0-----:R-:W-:-:S04]  /*96c80*/  IMAD.WIDE R26, R4, 0x2, R14 ;  /* 0x00000002041a7825 */ /* 0x001fc800078e020e */
[----:B-1----:R-:W-:Y:S01]  /*96c90*/  IMAD.WIDE R22, R4, 0x2, R12 ;  /* 0x0000000204167825 */ /* 0x002fe200078e020c */
[----:B------:R-:W-:Y:S04]  /*96ca0*/  @P4 STG.E.U16 [R26.64], R28 ;  /* 0x0000001c1a004986 */ /* 0x000fe8000c101506 */
[----:B------:R0:W-:Y:S04]  /*96cb0*/  @P6 STG.E.U16 [R22.64], R5 ;  /* 0x0000000516006986 */ /* 0x0001e8000c101506 */
[----:B0-----:R-:W2:Y:S04]  /*96cc0*/  LDL.LU R5, [R1+0x3898] ;  /* 0x0038980001057983 */ /* 0x001ea80000300800 */
[----:B------:R-:W3:Y:S01]  /*96cd0*/  LDL R22, [R1+0x14] ;  /* 0x0000140001167983 */ /* 0x000ee20000100800 */
[----:B------:R-:W-:Y:S01]  /*96ce0*/  ISETP.LT.AND P1, PT, R0, c[0x0][0x178], !P1 ;  /* 0x00005e0000007a0c */ /* 0x000fe20004f21270 */
[----:B------:R-:W-:-:S02]  /*96cf0*/  IMAD.WIDE R24, R4, 0x2, R10 ;  /* 0x0000000204187825 */ /* 0x000fc400078e020a */
[----:B------:R-:W4:Y:S02]  /*96d00*/  LDL.LU R23, [R1+0x4d4] ;  /* 0x0004d40001177983 */ /* 0x000f240000300800 */
[----:B------:R-:W-:Y:S01]  /*96d10*/  IMAD.WIDE R26, R4, 0x2, R8 ;  /* 0x00000002041a7825 */ /* 0x000fe200078e0208 */
[----:B------:R-:W-:Y:S02]  /*96d20*/  ISETP.LT.AND P6, PT, R7, c[0x0][0x178], !P2 ;  /* 0x00005e0007007a0c */ /* 0x000fe400057c1270 */
[----:B------:R-:W-:Y:S01]  /*96d30*/  ISETP.LT.AND P3, PT, R6, c[0x0][0x178], !P2 ;  /* 0x00005e0006007a0c */ /* 0x000fe20005761270 */
[----:B---3--:R0:W-:Y:S04]  /*96d40*/  @P5 STG.E.U16 [R24.64], R22 ;  /* 0x0000001618005986 */ /* 0x0081e8000c101506 */
[----:B--2---:R1:W-:Y:S04]  /*96d50*/  @P1 STG.E.U16 [R26.64], R5 ;  /* 0x000000051a001986 */ /* 0x0043e8000c101506 */
[----:B0-----:R-:W2:Y:S04]  /*96d60*/  LDL.LU R24, [R1+0x4c4] ;  /* 0x0004c40001187983 */ /* 0x001ea80000300800 */
[----:B------:R-:W3:Y:S04]  /*96d70*/  LDL.LU R25, [R1+0x414] ;  /* 0x0004140001197983 */ /* 0x000ee80000300800 */
[----:B-1----:R-:W5:Y:S04]  /*96d80*/  LDL R26, [R1+0x1b54] ;  /* 0x001b5400011a7983 */ /* 0x002f680000100800 */
[----:B------:R-:W2:Y:S04]  /*96d90*/  LDL R27, [R1+0x1b58] ;  /* 0x001b5800011b7983 */ /* 0x000ea80000100800 */
[----:B------:R-:W3:Y:S01]  /*96da0*/  LDL.LU R7, [R1+0x3894] ;  /* 0x0038940001077983 */ /* 0x000ee20000300800 */
[----:B------:R-:W-:-:S02]  /*96db0*/  IADD3 R0, R4, c[0x0][0x198], RZ ;  /* 0x0000660004007a10 */ /* 0x000fc40007ffe0ff */
[----:B----4-:R-:W-:-:S03]  /*96dc0*/  PRMT R4, R23, 0x7632, R4 ;  /* 0x0000763217047816 */ /* 0x010fc60000000004 */
[----:B------:R-:W-:Y:S01]  /*96dd0*/  IMAD.WIDE R22, R0, 0x2, R20 ;  /* 0x0000000200167825 */ /* 0x000fe200078e0214 */
[----:B------:R-:W-:Y:S01]  /*96de0*/  STL [R1+0x3888], R17 ;  /* 0x0038881101007387 */ /* 0x000fe20000100800 */
[----:B------:R-:W-:-:S03]  /*96df0*/  PRMT R5, R29, 0x7632, R5 ;  /* 0x000076321d057816 */ /* 0x000fc60000000005 */
[----:B------:R0:W-:Y:S02]  /*96e00*/  @P3 STG.E.U16 [R22.64], R4 ;  /* 0x0000000416003986 */ /* 0x0001e4000c101506 */
[----:B0-----:R-:W-:Y:S01]  /*96e10*/  PRMT R4, R28, 0x7632, R4 ;  /* 0x000076321c047816 */ /* 0x001fe20000000004 */
[----:B------:R-:W-:Y:S01]  /*96e20*/  IMAD.WIDE R28, R0, 0x2, R14 ;  /* 0x00000002001c7825 */ /* 0x000fe200078e020e */
[----:B-----5:R-:W-:Y:S02]  /*96e30*/  ISETP.LT.AND P4, PT, R26, c[0x0][0x178], !P2 ;  /* 0x00005e001a007a0c */ /* 0x020fe40005781270 */
[----:B--2---:R-:W-:Y:S01]  /*96e40*/  ISETP.LT.AND P1, PT, R27, c[0x0][0x178], !P2 ;  /* 0x00005e001b007a0c */ /* 0x004fe20005721270 */
[C---:B------:R-:W-:Y:S02]  /*96e50*/  IMAD.WIDE R26, R0.reuse, 0x2, R16 ;  /* 0x00000002001a7825 */ /* 0x040fe400078e0210 */
[----:B------:R-:W2:Y:S04]  /*96e60*/  LDL R17, [R1+0x1b4c] ;  /* 0x001b4c0001117983 */ /* 0x000ea80000100800 */
[----:B------:R0:W-:Y:S04]  /*96e70*/  STL [R1+0x3884], R15 ;  /* 0x0038840f01007387 */ /* 0x0001e80000100800 */
[----:B0-----:R-:W4:Y:S01]  /*96e80*/  LDL.LU R15, [R1+0x14] ;  /* 0x00001400010f7983 */ /* 0x001f220000300800 */
[----:B---3--:R-:W-:Y:S01]  /*96e90*/  ISETP.LT.AND P5, PT, R7, c[0x0][0x178], !P2 ;  /* 0x00005e0007007a0c */ /* 0x008fe200057a1270 */
[----:B------:R-:W-:Y:S01]  /*96ea0*/  IMAD.WIDE R22, R0, 0x2, R18 ;  /* 0x0000000200167825 */ /* 0x000fe200078e0212 */
[----:B------:R-:W-:-:S02]  /*96eb0*/  PRMT R13, R24, 0x7632, R13 ;  /* 0x00007632180d7816 */ /* 0x000fc4000000000d */
[----:B------:R-:W-:Y:S01]  /*96ec0*/  PRMT R6, R25, 0x7632, R6 ;  /* 0x0000763219067816 */ /* 0x000fe20000000006 */
[----:B------:R-:W-:Y:S02]  /*96ed0*/  IMAD.WIDE R24, R0, 0x2, R2 ;  /* 0x0000000200187825 */ /* 0x000fe400078e0202 */
[----:B------:R0:W-:Y:S06]  /*96ee0*/  @P6 STG.E.U16 [R22.64], R13 ;  /* 0x0000000d16006986 */ /* 0x0001ec000c101506 */
[----:B------:R1:W-:Y:S04]  /*96ef0*/  @P5 STG.E.U16 [R24.64], R6 ;  /* 0x0000000618005986 */ /* 0x0003e8000c101506 */
[----:B0-----:R-:W3:Y:S04]  /*96f00*/  LDL.LU R13, [R1+0x3890] ;  /* 0x00389000010d7983 */ /* 0x001ee80000300800 */
[----:B------:R-:W5:Y:S04]  /*96f10*/  LDL R22, [R1+0x1b64] ;  /* 0x001b640001167983 */ /* 0x000f680000100800 */
[----:B------:R-:W5:Y:S04]  /*96f20*/  LDL.LU R23, [R1+0x64] ;  /* 0x0000640001177983 */ /* 0x000f680000300800 */
[----:B-1----:R-:W5:Y:S04]  /*96f30*/  LDL.LU R6, [R1+0x388c] ;  /* 0x00388c0001067983 */ /* 0x002f680000300800 */
[----:B------:R-:W5:Y:S04]  /*96f40*/  LDL R24, [R1+0x1b5c] ;  /* 0x001b5c0001187983 */ /* 0x000f680000100800 */
[----:B------:R-:W5:Y:S04]  /*96f50*/  LDL R25, [R1+0x1b60] ;  /* 0x001b600001197983 */ /* 0x000f680000100800 */
[----:B------:R-:W-:Y:S04]  /*96f60*/  @P4 STG.E.U16 [R26.64], R5 ;  /* 0x000000051a004986 */ /* 0x000fe8000c101506 */
[----:B------:R0:W-:Y:S01]  /*96f70*/  @P1 STG.E.U16 [R28.64], R4 ;  /* 0x000000041c001986 */ /* 0x0001e2000c101506 */
[----:B------:R-:W-:-:S03]  /*96f80*/  ISETP.LT.AND P6, PT, R7, c[0x0][0x178], !P0 ;  /* 0x00005e0007007a0c */ /* 0x000fc600047c1270 */
[----:B0-----:R-:W5:Y:S01]  /*96f90*/  LDL.LU R29, [R1+0x674] ;  /* 0x00067400011d7983 */ /* 0x001f620000300800 */
[----:B--2---:R-:W-:-:S03]  /*96fa0*/  ISETP.LT.AND P4, PT, R17, c[0x0][0x178], !P0 ;  /* 0x00005e0011007a0c */ /* 0x004fc60004781270 */
[----:B------:R-:W2:Y:S01]  /*96fb0*/  LDL.LU R17, [R1+0x2f84] ;  /* 0x002f840001117983 */ /* 0x000ea20000300800 */
[----:B----4-:R-:W-:-:S03]  /*96fc0*/  PRMT R27, R15, 0x7632, R27 ;  /* 0x000076320f1b7816 */ /* 0x010fc6000000001b */
[----:B------:R-:W4:Y:S04]  /*96fd0*/  LDL R15, [R1+0x654] ;  /* 0x00065400010f7983 */ /* 0x000f280000100800 */
[----:B------:R0:W-:Y:S04]  /*96fe0*/  STL [R1+0x3874], R7 ;  /* 0x0038740701007387 */ /* 0x0001e80000100800 */
[----:B0-----:R-:W2:Y:S01]  /*96ff0*/  LDL R7, [R1+0x1b54] ;  /* 0x001b540001077983 */ /* 0x001ea20000100800 */
[----:B------:R-:W-:Y:S01]  /*97000*/  PRMT R26, R5, 0x7632, R26 ;  /* 0x00007632051a7816 */ /* 0x000fe2000000001a */
[----:B---3--:R-:W-:Y:S01]  /*97010*/  IMAD.WIDE R4, R0, 0x2, R12 ;  /* 0x0000000200047825 */ /* 0x008fe200078e020c */
[----:B-----5:R-:W-:-:S02]  /*97020*/  PRMT R28, R23, 0x7632, R28 ;  /* 0x00007632171c7816 */ /* 0x020fc4000000001c */
[----:B------:R-:W-:Y:S02]  /*97030*/  ISETP.LT.AND P3, PT, R24, c[0x0][0x178], !P2 ;  /* 0x00005e0018007a0c */ /* 0x000fe40005761270 */
[----:B------:R-:W-:Y:S02]  /*97040*/  ISETP.LT.AND P1, PT, R25, c[0x0][0x178], !P2 ;  /* 0x00005e0019007a0c */ /* 0x000fe40005721270 */
[----:B------:R-:W-:Y:S01]  /*97050*/  ISETP.LT.AND P2, PT, R22, c[0x0][0x178], !P2 ;  /* 0x00005e0016007a0c */ /* 0x000fe20005741270 */
[----:B------:R-:W-:-:S04]  /*97060*/  IMAD.WIDE R22, R0, 0x2, R10 ;  /* 0x0000000200167825 */ /* 0x000fc800078e020a */
[----:B------:R-:W-:-:S04]  /*97070*/  IMAD.WIDE R24, R0, 0x2, R8 ;  /* 0x0000000200187825 */ /* 0x000fc800078e0208 */
[----:B------:R0:W-:Y:S04]  /*97080*/  @P3 STG.E.U16 [R4.64], R28 ;  /* 0x0000001c04003986 */ /* 0x0001e8000c101506 */
[----:B------:R1:W-:Y:S04]  /*97090*/  @P1 STG.E.U16 [R22.64], R27 ;  /* 0x0000001b16001986 */ /* 0x0003e8000c101506 */
[----:B------:R3:W-:Y:S04]  /*970a0*/  @P2 STG.E.U16 [R24.64], R26 ;  /* 0x0000001a18002986 */ /* 0x0007e8000c101506 */
[----:B0-----:R-:W5:Y:S04]  /*970b0*/  LDL R28, [R1+0x1b64] ;  /* 0x001b6400011c7983 */ /* 0x001f680000100800 */
[----:B-1----:R-:W4:Y:S04]  /*970c0*/  LDL R27, [R1+0x644] ;  /* 0x00064400011b7983 */ /* 0x002f280000100800 */
[----:B---3--:R-:W3:Y:S04]  /*970d0*/  LDL R25, [R1+0x1b58] ;  /* 0x001b580001197983 */ /* 0x008ee80000100800 */
[----:B------:R-:W3:Y:S01]  /*970e0*/  LDL.LU R26, [R1+0x2f88] ;  /* 0x002f8800011a7983 */ /* 0x000ee20000300800 */
[----:B--2---:R-:W-:-:S03]  /*970f0*/  ISETP.LT.AND P1, PT, R7, c[0x0][0x178], !P0 ;  /* 0x00005e0007007a0c */ /* 0x004fc60004721270 */
[----:B------:R-:W2:Y:S04]  /*97100*/  LDL R7, [R1+0x94] ;  /* 0x0000940001077983 */ /* 0x000ea80000100800 */
[----:B--2---:R0:W-:Y:S04]  /*97110*/  STL [R1+0x3878], R7 ;  /* 0x0038780701007387 */ /* 0x0041e80000100800 */
[----:B0-----:R-:W2:Y:S01]  /*97120*/  LDL R7, [R1+0x1b4c] ;  /* 0x001b4c0001077983 */ /* 0x001ea20000100800 */
[----:B------:R-:W-:Y:S02]  /*97130*/  ISETP.LT.AND P5, PT, R6, c[0x0][0x178], !P0 ;  /* 0x00005e0006007a0c */ /* 0x000fe400047a1270 */
[----:B------:R-:W-:Y:S01]  /*97140*/  IADD3 R0, R0, c[0x0][0x198], RZ ;  /* 0x0000660000007a10 */ /* 0x000fe20007ffe0ff */
[----:B--2---:R0:W-:Y:S04]  /*97150*/  STL [R1+0x387c], R7 ;  /* 0x00387c0701007387 */ /* 0x0041e80000100800 */
[----:B0-----:R-:W2:Y:S01]  /*97160*/  LDL R7, [R1+0xa4] ;  /* 0x0000a40001077983 */ /* 0x001ea20000100800 */
[----:B------:R-:W-:Y:S01]  /*97170*/  IMAD.WIDE R4, R0, 0x2, R20 ;  /* 0x0000000200047825 */ /* 0x000fe200078e0214 */
[----:B------:R-:W-:-:S04]  /*97180*/  ISETP.GE.AND P2, PT, R17, c[0x0][0x17c], PT ;  /* 0x00005f0011007a0c */ /* 0x000fc80003f46270 */
[----:B------:R-:W-:Y:S04]  /*97190*/  @P5 STG.E.U16 [R4.64], R29 ;  /* 0x0000001d04005986 */ /* 0x000fe8000c101506 */
[----:B--2---:R0:W-:Y:S04]  /*971a0*/  STL [R1+0x3880], R7 ;  /* 0x0038800701007387 */ /* 0x0041e80000100800 */
[----:B0-----:R-:W2:Y:S04]  /*971b0*/  LDL R7, [R1+0xb4] ;  /* 0x0000b40001077983 */ /* 0x001ea80000100800 */
[----:B------:R-:W2:Y:S04]  /*971c0*/  LDL.LU R17, [R1+0x3888] ;  /* 0x0038880001117983 */ /* 0x000ea80000300800 */
[----:B------:R-:W2:Y:S01]  /*971d0*/  LDL R5, [R1+0x664] ;  /* 0x0006640001057983 */ /* 0x000ea20000100800 */
[----:B------:R-:W-:Y:S01]  /*971e0*/  IMAD.WIDE R22, R0, 0x2, R18 ;  /* 0x0000000200167825 */ /* 0x000fe200078e0212 */
[----:B---3--:R-:W-:-:S03]  /*971f0*/  ISETP.LT.AND P3, PT, R25, c[0x0][0x178], !P0 ;  /* 0x00005e0019007a0c */ /* 0x008fc60004761270 */
[----:B------:R-:W-:Y:S01]  /*97200*/  IMAD.WIDE R24, R0, 0x2, R2 ;  /* 0x0000000200187825 */ /* 0x000fe200078e0202 */
[----:B--2---:R0:W-:Y:S04]  /*97210*/  @P4 STG.E.U16 [R22.64], R5 ;  /* 0x0000000516004986 */ /* 0x0041e8000c101506 */
[----:B----4-:R1:W-:Y:S04]  /*97220*/  @P6 STG.E.U16 [R24.64], R15 ;  /* 0x0000000f18006986 */ /* 0x0103e8000c101506 */
[----:B0-----:R-:W2:Y:S04]  /*97230*/  LDL R23, [R1+0x1b5c] ;  /* 0x001b5c0001177983 */ /* 0x001ea80000100800 */
[----:B------:R-:W3:Y:S04]  /*97240*/  LDL R22, [R1+0x1b60] ;  /* 0x001b600001167983 */ /* 0x000ee80000100800 */
[----:B-1----:R-:W4:Y:S01]  /*97250*/  LDL.LU R15, [R1+0x3884] ;  /* 0x00388400010f7983 */ /* 0x002f220000300800 */
[----:B------:R-:W-:-:S03]  /*97260*/  ISETP.LT.AND P6, PT, R6, c[0x0][0x178], !P2 ;  /* 0x00005e0006007a0c */ /* 0x000fc600057c1270 */
[----:B------:R0:W-:Y:S04]  /*97270*/  STL [R1+0x3870], R6 ;  /* 0x0038700601007387 */ /* 0x0001e80000100800 */
[----:B0-----:R-:W5:Y:S01]  /*97280*/  LDL.LU R6, [R1+0xc4] ;  /* 0x0000c40001067983 */ /* 0x001f620000300800 */
[----:B------:R-:W-:-:S04]  /*97290*/  IMAD.WIDE R4, R0, 0x2, R16 ;  /* 0x0000000200047825 */ /* 0x000fc800078e0210 */
[----:B------:R-:W-:Y:S01]  /*972a0*/  IMAD.WIDE R24, R0, 0x2, R12 ;  /* 0x0000000200187825 */ /* 0x000fe200078e020c */
[----:B------:R-:W-:Y:S01]  /*972b0*/  @P1 STG.E.U16 [R4.64], R27 ;  /* 0x0000001b04001986 */ /* 0x000fe2000c101506 */
[----:B--2---:R-:W-:Y:S02]  /*972c0*/  ISETP.LT.AND P5, PT, R23, c[0x0][0x178], !P0 ;  /* 0x00005e0017007a0c */ /* 0x004fe400047a1270 */
[----:B---3--:R-:W-:Y:S01]  /*972d0*/  ISETP.LT.AND P4, PT, R22, c[0x0][0x178], !P0 ;  /* 0x00005e0016007a0c */ /* 0x008fe20004781270 */
[----:B----4-:R-:W-:-:S05]  /*972e0*/  IMAD.WIDE R22, R0, 0x2, R14 ;  /* 0x0000000200167825 */ /* 0x010fca00078e020e */
[----:B-----5:R-:W-:Y:S05]  /*972f0*/  @P3 STG.E.U16 [R22.64], R6 ;  /* 0x0000000616003986 */ /* 0x020fea000c101506 */
[----:B------:R0:W-:Y:S04]  /*97300*/  @P5 STG.E.U16 [R24.64], R7 ;  /* 0x0000000718005986 */ /* 0x0001e8000c101506 */
[----:B0-----:R-:W2:Y:S01]  /*97310*/  LDL.LU R7, [R1+0x3880] ;  /* 0x0038800001077983 */ /* 0x001ea20000300800 */
[----:B------:R-:W-:-:S03]  /*97320*/  IMAD.WIDE R22, R0, 0x2, R10 ;  /* 0x0000000200167825 */ /* 0x000fc600078e020a */
[----:B------:R-:W3:Y:S04]  /*97330*/  LDL.LU R24, [R1+0x644] ;  /* 0x0006440001187983 */ /* 0x000ee80000300800 */
[----:B------:R-:W4:Y:S04]  /*97340*/  LDL R25, [R1+0x1b5c] ;  /* 0x001b5c0001197983 */ /* 0x000f280000100800 */
[----:B--2---:R0:W-:Y:S04]  /*97350*/  @P4 STG.E.U16 [R22.64], R7 ;  /* 0x0000000716004986 */ /* 0x0041e8000c101506 */
[----:B0-----:R-:W2:Y:S04]  /*97360*/  LDL.LU R7, [R1+0x387c] ;  /* 0x00387c0001077983 */ /* 0x001ea80000300800 */
[----:B------:R-:W5:Y:S04]  /*97370*/  LDL.LU R22, [R1+0x654] ;  /* 0x0006540001167983 */ /* 0x000f680000300800 */
[----:B------:R-:W3:Y:S01]  /*97380*/  LDL R23, [R1+0x1b58] ;  /* 0x001b580001177983 */ /* 0x000ee20000100800 */
[----:B------:R-:W-:-:S02]  /*97390*/  ISETP.LT.AND P0, PT, R28, c[0x0][0x178], !P0 ;  /* 0x00005e001c007a0c */ /* 0x000fc40004701270 */
[----:B--2---:R-:W-:Y:S02]  /*973a0*/  ISETP.LT.AND P4, PT, R7, c[0x0][0x178], !P2 ;  /* 0x00005e0007007a0c */ /* 0x004fe40005781270 */
[----:B------:R-:W2:Y:S01]  /*973b0*/  LDL.LU R7, [R1+0x3878] ;  /* 0x0038780001077983 */ /* 0x000ea20000300800 */
[----:B------:R-:W-:Y:S01]  /*973c0*/  ISETP.GE.AND P1, PT, R26, c[0x0][0x17c], PT ;  /* 0x00005f001a007a0c */ /* 0x000fe20003f26270 */
[C---:B------:R-:W-:Y:S01]  /*973d0*/  IMAD.WIDE R26, R0.reuse, 0x2, R8 ;  /* 0x00000002001a7825 */ /* 0x040fe200078e0208 */
[----:B------:R-:W-:Y:S02]  /*973e0*/  IADD3 R4, R0, c[0x0][0x198], RZ ;  /* 0x0000660000047a10 */ /* 0x000fe40007ffe0ff */
[----:B------:R-:W-:-:S03]  /*973f0*/  PRMT R5, R29, 0x7632, R5 ;  /* 0x000076321d057816 */ /* 0x000fc60000000005 */
[----:B------:R-:W-:Y:S01]  /*97400*/  IMAD.WIDE R28, R4, 0x2, R20 ;  /* 0x00000002041c7825 */ /* 0x000fe200078e0214 */
[----:B----4-:R-:W-:Y:S01]  /*97410*/  ISETP.LT.AND P3, PT, R25, c[0x0][0x178], !P2 ;  /* 0x00005e0019007a0c */ /* 0x010fe20005761270 */
[----:B--2---:R0:W-:Y:S04]  /*97420*/  @P0 STG.E.U16 [R26.64], R7 ;  /* 0x000000071a000986 */ /* 0x0041e8000c101506 */
[----:B0-----:R-:W2:Y:S04]  /*97430*/  LDL.LU R7, [R1+0x3874] ;  /* 0x0038740001077983 */ /* 0x001ea80000300800 */
[----:B------:R-:W4:Y:S04]  /*97440*/  LDL R26, [R1+0x1b54] ;  /* 0x001b5400011a7983 */ /* 0x000f280000100800 */
[----:B------:R-:W4:Y:S04]  /*97450*/  LDL.LU R27, [R1+0x664] ;  /* 0x00066400011b7983 */ /* 0x000f280000300800 */
[----:B------:R3:W-:Y:S04]  /*97460*/  @P6 STG.E.U16 [R28.64], R5 ;  /* 0x000000051c006986 */ /* 0x0007e8000c101506 */
[----:B------:R0:W-:Y:S01]  /*97470*/  STL [R1+0x386c], R2 ;  /* 0x00386c0201007387 */ /* 0x0001e20000100800 */
[----:B---3--:R-:W-:Y:S01]  /*97480*/  PRMT R28, R24, 0x7632, R28 ;  /* 0x00007632181c7816 */ /* 0x008fe2000000001c */
[----:B------:R-:W-:Y:S01]  /*97490*/  IMAD.WIDE R24, R4, 0x2, R2 ;  /* 0x0000000204187825 */ /* 0x000fe200078e0202 */
[----:B------:R-:W-:Y:S01]  /*974a0*/  PRMT R5, R6, 0x7632, R5 ;  /* 0x0000763206057816 */ /* 0x000fe20000000005 */
[----:B0-----:R-:W3:Y:S04]  /*974b0*/  LDL.LU R2, [R1+0xb4] ;  /* 0x0000b40001027983 */ /* 0x001ee80000300800 */
[----:B------:R-:W-:Y:S04]  /*974c0*/  STL [R1+0x3868], R3 ;  /* 0x0038680301007387 */ /* 0x000fe80000100800 */
[----:B------:R-:W3:Y:S01]  /*974d0*/  LDL.LU R6, [R1+0x3870] ;  /* 0x0038700001067983 */ /* 0x000ee20000300800 */
[----:B------:R-:W-:-:S02]  /*974e0*/  ISETP.LT.AND P0, PT, R23, c[0x0][0x178], !P2 ;  /* 0x00005e0017007a0c */ /* 0x000fc40005701270 */
[----:B-----5:R-:W-:Y:S01]  /*974f0*/  PRMT R29, R22, 0x7632, R29 ;  /* 0x00007632161d7816 */ /* 0x020fe2000000001d */
[----:B------:R-:W-:Y:S01]  /*97500*/  IMAD.WIDE R22, R4, 0x2, R16 ;  /* 0x0000000204167825 */ /* 0x000fe200078e0210 */
[----:B--2---:R-:W-:Y:S02]  /*97510*/  ISETP.LT.AND P6, PT, R7, c[0x0][0x178], !P2 ;  /* 0x00005e0007007a0c */ /* 0x004fe400057c1270 */
[----:B----4-:R-:W-:Y:S02]  /*97520*/  ISETP.LT.AND P5, PT, R26, c[0x0][0x178], !P2 ;  /* 0x00005e001a007a0c */ /* 0x010fe400057a1270 */
[----:B------:R-:W-:Y:S01]  /*97530*/  PRMT R0, R27, 0x7632, R0 ;  /* 0x000076321b007816 */ /* 0x000fe20000000000 */
[----:B------:R-:W-:-:S05]  /*97540*/  IMAD.WIDE R26, R4, 0x2, R18 ;  /* 0x00000002041a7825 */ /* 0x000fca00078e0212 */
[----:B------:R0:W-:Y:S04]  /*97550*/  @P4 STG.E.U16 [R26.64], R0 ;  /* 0x000000001a004986 */ /* 0x0001e8000c101506 */
[----:B------:R1:W-:Y:S04]  /*97560*/  @P6 STG.E.U16 [R24.64], R29 ;  /* 0x0000001d18006986 */ /* 0x0003e8000c101506 */
[----:B------:R-:W-:Y:S01]  /*97570*/  @P5 STG.E.U16 [R22.64], R28 ;  /* 0x0000001c16005986 */ /* 0x000fe2000c101506 */
[----:B0-----:R-:W-:Y:S01]  /*97580*/  IMAD.WIDE R26, R4, 0x2, R14 ;  /* 0x00000002041a7825 */ /* 0x001fe200078e020e */
[----:B---3--:R-:W-:-:S02]  /*97590*/  PRMT R0, R2, 0x7632, R0 ;  /* 0x0000763202007816 */ /* 0x008fc40000000000 */
[----:B-1----:R-:W2:Y:S04]  /*975a0*/  LDL.LU R24, [R1+0xa4] ;  /* 0x0000a40001187983 */ /* 0x002ea80000300800 */
[----:B------:R-:W3:Y:S01]  /*975b0*/  LDL.LU R25, [R1+0x94] ;  /* 0x0000940001197983 */ /* 0x000ee20000300800 */
[----:B------:R-:W-:-:S03]  /*975c0*/  ISETP.LT.AND P4, PT, R6, c[0x0][0x178], !P1 ;  /* 0x00005e0006007a0c */ /* 0x000fc60004f81270 */
[----:B------:R0:W-:Y:S04]  /*975d0*/  @P0 STG.E.U16 [R26.64], R5 ;  /* 0x000000051a000986 */ /* 0x0001e8000c101506 */
[----:B------:R-:W4:Y:S04]  /*975e0*/  LDL R2, [R1+0x7d4] ;  /* 0x0007d40001027983 */ /* 0x000f280000100800 */
[----:B------:R-:W5:Y:S04]  /*975f0*/  LDL R3, [R1+0x1b54] ;  /* 0x001b540001037983 */ /* 0x000f680000100800 */
[----:B0-----:R-:W2:Y:S04]  /*97600*/  LDL R5, [R1+0x1b60] ;  /* 0x001b600001057983 */ /* 0x001ea80000100800 */
[----:B------:R-:W2:Y:S04]  /*97610*/  LDL R26, [R1+0x1b64] ;  /* 0x001b6400011a7983 */ /* 0x000ea80000100800 */
[----:B------:R-:W2:Y:S04]  /*97620*/  LDL R27, [R1+0x1b4c] ;  /* 0x001b4c00011b7983 */ /* 0x000ea80000100800 */
[----:B------:R0:W-:Y:S04]  /*97630*/  STL [R1+0x385c], R6 ;  /* 0x00385c0601007387 */ /* 0x0001e80000100800 */
[----:B0-----:R-:W2:Y:S01]  /*97640*/  LDL R6, [R1+0xe4] ;  /* 0x0000e40001067983 */ /* 0x001ea20000100800 */
[----:B------:R-:W-:-:S03]  /*97650*/  IMAD.WIDE R22, R4, 0x2, R12 ;  /* 0x0000000204167825 */ /* 0x000fc600078e020c */
[----:B--2---:R0:W-:Y:S04]  /*97660*/  STL [R1+0x3860], R6 ;  /* 0x0038600601007387 */ /* 0x0041e80000100800 */
[----:B0-----:R-:W2:Y:S01]  /*97670*/  LDL R6, [R1+0xf4] ;  /* 0x0000f40001067983 */ /* 0x001ea20000100800 */
[----:B------:R-:W-:Y:S02]  /*97680*/  ISETP.LT.AND P0, PT, R5, c[0x0][0x178], !P2 ;  /* 0x00005e0005007a0c */ /* 0x000fe40005701270 */
[----:B------:R-:W-:Y:S01]  /*97690*/  ISETP.LT.AND P2, PT, R26, c[0x0][0x178], !P2 ;  /* 0x00005e001a007a0c */ /* 0x000fe20005741270 */
[----:B------:R0:W-:Y:S01]  /*976a0*/  @P3 STG.E.U16 [R22.64], R0 ;  /* 0x0000000016003986 */ /* 0x0001e2000c101506 */
[----:B------:R-:W-:Y:S02]  /*976b0*/  PRMT R29, R24, 0x7632, R29 ;  /* 0x00007632181d7816 */ /* 0x000fe4000000001d */
[----:B---3--:R-:W-:Y:S01]  /*976c0*/  PRMT R28, R25, 0x7632, R28 ;  /* 0x00007632191c7816 */ /* 0x008fe2000000001c */
[C---:B0-----:R-:W-:Y:S01]  /*976d0*/  IMAD.WIDE R22, R4.reuse, 0x2, R10 ;  /* 0x0000000204167825 */ /* 0x041fe200078e020a */
[----:B------:R-:W-:-:S03]  /*976e0*/  IADD3 R0, R4, c[0x0][0x198], RZ ;  /* 0x0000660004007a10 */ /* 0x000fc60007ffe0ff */
[----:B------:R-:W-:Y:S02]  /*976f0*/  IMAD.WIDE R4, R4, 0x2, R8 ;  /* 0x0000000204047825 */ /* 0x000fe400078e0208 */
[----:B------:R0:W-:Y:S04]  /*97700*/  @P0 STG.E.U16 [R22.64], R29 ;  /* 0x0000001d16000986 */ /* 0x0001e8000c101506 */
[----:B------:R-:W-:Y:S04]  /*97710*/  @P2 STG.E.U16 [R4.64], R28 ;  /* 0x0000001c04002986 */ /* 0x000fe8000c101506 */
[----:B--2---:R1:W-:Y:S04]  /*97720*/  STL [R1+0x3864], R6 ;  /* 0x0038640601007387 */ /* 0x0043e80000100800 */
[----:B0-----:R-:W2:Y:S04]  /*97730*/  LDL R22, [R1+0x714] ;  /* 0x0007140001167983 */ /* 0x001ea80000100800 */
[----:B-1----:R-:W3:Y:S04]  /*97740*/  LDL R6, [R1+0x6f4] ;  /* 0x0006f40001067983 */ /* 0x002ee80000100800 */
[----:B------:R-:W2:Y:S04]  /*97750*/  LDL.LU R23, [R1+0x2f90] ;  /* 0x002f900001177983 */ /* 0x000ea80000300800 */
[----:B------:R0:W-:Y:S04]  /*97760*/  STL [R1+0x3850], R29 ;  /* 0x0038501d01007387 */ /* 0x0001e80000100800 */
[----:B------:R-:W2:Y:S01]  /*97770*/  LDL R4, [R1+0x754] ;  /* 0x0007540001047983 */ /* 0x000ea20000100800 */
[----:B------:R-:W-:Y:S01]  /*97780*/  ISETP.LT.AND P3, PT, R27, c[0x0][0x178], !P1 ;  /* 0x00005e001b007a0c */ /* 0x000fe20004f61270 */
[----:B------:R-:W-:-:S02]  /*97790*/  IMAD.WIDE R24, R0, 0x2, R20 ;  /* 0x0000000200187825 */ /* 0x000fc400078e0214 */
[----:B------:R-:W3:Y:S04]  /*977a0*/  LDL R5, [R1+0x1b58] ;  /* 0x001b580001057983 */ /* 0x000ee80000100800 */
[----:B0-----:R-:W3:Y:S01]  /*977b0*/  LDL R29, [R1+0x1b5c] ;  /* 0x001b5c00011d7983 */ /* 0x001ee20000100800 */
[----:B------:R-:W-:-:S03]  /*977c0*/  IMAD.WIDE R26, R0, 0x2, R18 ;  /* 0x00000002001a7825 */ /* 0x000fc600078e0212 */
[----:B----4-:R0:W-:Y:S01]  /*977d0*/  @P4 STG.E.U16 [R24.64], R2 ;  /* 0x0000000218004986 */ /* 0x0101e2000c101506 */
[----:B-----5:R-:W-:-:S03]  /*977e0*/  ISETP.LT.AND P2, PT, R3, c[0x0][0x178], !P1 ;  /* 0x00005e0003007a0c */ /* 0x020fc60004f41270 */
[----:B0-----:R-:W4:Y:S04]  /*977f0*/  LDL.LU R2, [R1+0x386c] ;  /* 0x00386c0001027983 */ /* 0x001f280000300800 */
[----:B------:R-:W5:Y:S04]  /*97800*/  LDL.LU R24, [R1+0x2f8c] ;  /* 0x002f8c0001187983 */ /* 0x000f680000300800 */
[----:B------:R-:W4:Y:S04]  /*97810*/  LDL R25, [R1+0x1b64] ;  /* 0x001b640001197983 */ /* 0x000f280000100800 */
[----:B------:R-:W4:Y:S04]  /*97820*/  LDL.LU R3, [R1+0x3868] ;  /* 0x0038680001037983 */ /* 0x000f280000300800 */
[----:B--2---:R0:W-:Y:S04]  /*97830*/  @P3 STG.E.U16 [R26.64], R4 ;  /* 0x000000041a003986 */ /* 0x0041e8000c101506 */
[----:B0-----:R-:W2:Y:S01]  /*97840*/  LDL R27, [R1+0x1b60] ;  /* 0x001b6000011b7983 */ /* 0x001ea20000100800 */
[----:B---3--:R-:W-:-:S03]  /*97850*/  ISETP.LT.AND P4, PT, R29, c[0x0][0x178], !P1 ;  /* 0x00005e001d007a0c */ /* 0x008fc60004f81270 */
[----:B------:R0:W-:Y:S04]  /*97860*/  STL [R1+0x3854], R29 ;  /* 0x0038541d01007387 */ /* 0x0001e80000100800 */
[----:B0-----:R-:W3:Y:S01]  /*97870*/  LDL.LU R29, [R1+0x704] ;  /* 0x00070400011d7983 */ /* 0x001ee20000300800 */
[----:B------:R-:W-:Y:S02]  /*97880*/  ISETP.LT.AND P6, PT, R7, c[0x0][0x178], !P1 ;  /* 0x00005e0007007a0c */ /* 0x000fe40004fc1270 */
[----:B------:R-:W-:Y:S02]  /*97890*/  ISETP.LT.AND P5, PT, R5, c[0x0][0x178], !P1 ;  /* 0x00005e0005007a0c */ /* 0x000fe40004fa1270 */
[----:B-----5:R-:W-:Y:S01]  /*978a0*/  ISETP.GE.AND P0, PT, R24, c[0x0][0x17c], PT ;  /* 0x00005f0018007a0c */ /* 0x020fe20003f06270 */
[----:B----4-:R-:W-:-:S08]  /*978b0*/  IMAD.WIDE R4, R0, 0x2, R2 ;  /* 0x0000000200047825 */ /* 0x010fd000078e0202 */
[----:B------:R-:W-:Y:S01]  /*978c0*/  @P6 STG.E.U16 [R4.64], R22 ;  /* 0x0000001604006986 */ /* 0x000fe2000c101506 */
[----:B--2---:R-:W-:Y:S01]  /*978d0*/  ISETP.LT.AND P3, PT, R27, c[0x0][0x178], !P1 ;  /* 0x00005e001b007a0c */ /* 0x004fe20004f61270 */
[----:B------:R-:W-:Y:S01]  /*978e0*/  IMAD.WIDE R26, R0, 0x2, R16 ;  /* 0x00000002001a7825 */ /* 0x000fe200078e0210 */
[----:B------:R-:W-:-:S03]  /*978f0*/  ISETP.LT.AND P1, PT, R25, c[0x0][0x178], !P1 ;  /* 0x00005e0019007a0c */ /* 0x000fc60004f21270 */
[C---:B------:R-:W-:Y:S01]  /*97900*/  IMAD.WIDE R24, R0.reuse, 0x2, R14 ;  /* 0x0000000200187825 */ /* 0x040fe200078e020e */
[----:B---3--:R-:W-:Y:S04]  /*97910*/  @P2 STG.E.U16 [R26.64], R29 ;  /* 0x0000001d1a002986 */ /* 0x008fe8000c101506 */
[----:B------:R0:W-:Y:S04]  /*97920*/  @P5 STG.E.U16 [R24.64], R6 ;  /* 0x0000000618005986 */ /* 0x0001e8000c101506 */
[----:B0-----:R-:W2:Y:S01]  /*97930*/  LDL.LU R6, [R1+0x3864] ;  /* 0x0038640001067983 */ /* 0x001ea20000300800 */
[----:B------:R-:W-:Y:S01]  /*97940*/  ISETP.GE.AND P6, PT, R23, c[0x0][0x17c], PT ;  /* 0x00005f0017007a0c */ /* 0x000fe20003fc6270 */
[----:B------:R-:W-:-:S02]  /*97950*/  IMAD.WIDE R22, R0, 0x2, R12 ;  /* 0x0000000200167825 */ /* 0x000fc400078e020c */
[----:B------:R-:W3:Y:S04]  /*97960*/  LDL.LU R24, [R1+0x754] ;  /* 0x0007540001187983 */ /* 0x000ee80000300800 */
[----:B------:R-:W4:Y:S04]  /*97970*/  LDL R25, [R1+0x1b54] ;  /* 0x001b540001197983 */ /* 0x000f280000100800 */
[----:B--2---:R0:W-:Y:S04]  /*97980*/  @P4 STG.E.U16 [R22.64], R6 ;  /* 0x0000000616004986 */ /* 0x0041e8000c101506 */
[----:B0-----:R-:W2:Y:S01]  /*97990*/  LDL.LU R6, [R1+0x3860] ;  /* 0x0038600001067983 */ /* 0x001ea20000300800 */
[----:B------:R-:W-:-:S03]  /*979a0*/  IMAD.WIDE R4, R0, 0x2, R10 ;  /* 0x0000000200047825 */ /* 0x000fc600078e020a */
[----:B------:R-:W5:Y:S04]  /*979b0*/  LDL.LU R22, [R1+0x714] ;  /* 0x0007140001167983 */ /* 0x000f680000300800 */
[----:B------:R-:W3:Y:S04]  /*979c0*/  LDL R23, [R1+0x1b58] ;  /* 0x001b580001177983 */ /* 0x000ee80000100800 */
[----:B--2---:R0:W-:Y:S04]  /*979d0*/  @P3 STG.E.U16 [R4.64], R6 ;  /* 0x0000000604003986 */ /* 0x0041e8000c101506 */
[----:B0-----:R-:W2:Y:S04]  /*979e0*/  LDL.LU R6, [R1+0x385c] ;  /* 0x00385c0001067983 */ /* 0x001ea80000300800 */
[----:B------:R-:W3:Y:S04]  /*979f0*/  LDL R4, [R1+0x1b4c] ;  /* 0x001b4c0001047983 */ /* 0x000ee80000100800 */
[----:B------:R-:W4:Y:S01]  /*97a00*/  LDL.LU R5, [R1+0x7d4] ;  /* 0x0007d40001057983 */ /* 0x000f220000300800 */
[----:B--2---:R-:W-:-:S03]  /*97a10*/  ISETP.LT.AND P3, PT, R6, c[0x0][0x178], !P6 ;  /* 0x00005e0006007a0c */ /* 0x004fc60007761270 */
[----:B------:R-:W2:Y:S01]  /*97a20*/  LDL.LU R6, [R1+0x3858] ;  /* 0x0038580001067983 */ /* 0x000ea20000300800 */
[----:B------:R-:W-:Y:S01]  /*97a30*/  IMAD.WIDE R26, R0, 0x2, R8 ;  /* 0x00000002001a7825 */ /* 0x000fe200078e0208 */
[----:B---3--:R-:W-:Y:S02]  /*97a40*/  ISETP.LT.AND P5, PT, R4, c[0x0][0x178], !P6 ;  /* 0x00005e0004007a0c */ /* 0x008fe400077a1270 */
[----:B------:R-:W-:Y:S02]  /*97a50*/  IADD3 R0, R0, c[0x0][0x198], RZ ;  /* 0x0000660000007a10 */ /* 0x000fe40007ffe0ff */
[----:B------:R-:W-:Y:S02]  /*97a60*/  ISETP.LT.AND P4, PT, R7, c[0x0][0x178], !P6 ;  /* 0x00005e0007007a0c */ /* 0x000fe40007781270 */
[----:B------:R-:W-:Y:S02]  /*97a70*/  PRMT R28, R24, 0x7632, R28 ;  /* 0x00007632181c7816 */ /* 0x000fe4000000001c */
[----:B------:R-:W-:Y:S01]  /*97a80*/  ISETP.LT.AND P2, PT, R23, c[0x0][0x178], !P6 ;  /* 0x00005e0017007a0c */ /* 0x000fe20007741270 */
[----:B--2---:R0:W-:Y:S01]  /*97a90*/  @P1 STG.E.U16 [R26.64], R6 ;  /* 0x000000061a001986 */ /* 0x0041e2000c101506 */
[----:B----4-:R-:W-:Y:S01]  /*97aa0*/  ISETP.LT.AND P1, PT, R25, c[0x0][0x178], !P6 ;  /* 0x00005e0019007a0c */ /* 0x010fe20007721270 */
[----:B------:R-:W-:Y:S01]  /*97ab0*/  IMAD.WIDE R24, R0, 0x2, R20 ;  /* 0x0000000200187825 */ /* 0x000fe200078e0214 */
[----:B0-----:R-:W-:-:S02]  /*97ac0*/  PRMT R26, R5, 0x7632, R26 ;  /* 0x00007632051a7816 */ /* 0x001fc4000000001a */
[----:B-----5:R-:W-:Y:S01]  /*97ad0*/  PRMT R27, R22, 0x7632, R27 ;  /* 0x00007632161b7816 */ /* 0x020fe2000000001b */
[C---:B------:R-:W-:Y:S02]  /*97ae0*/  IMAD.WIDE R22, R0.reuse, 0x2, R18 ;  /* 0x0000000200167825 */ /* 0x040fe400078e0212 */
[----:B------:R0:W-:Y:S02]  /*97af0*/  @P3 STG.E.U16 [R24.64], R26 ;  /* 0x0000001a18003986 */ /* 0x0001e4000c101506 */
[----:B------:R-:W-:Y:S02]  /*97b00*/  IMAD.WIDE R4, R0, 0x2, R2 ;  /* 0x0000000200047825 */ /* 0x000fe400078e0202 */
[----:B------:R1:W-:Y:S04]  /*97b10*/  @P5 STG.E.U16 [R22.64], R28 ;  /* 0x0000001c16005986 */ /* 0x0003e8000c101506 */
[----:B------:R2:W-:Y:S01]  /*97b20*/  @P4 STG.E.U16 [R4.64], R27 ;  /* 0x0000001b04004986 */ /* 0x0005e2000c101506 */
[----:B0-----:R-:W-:-:S03]  /*97b30*/  PRMT R26, R29, 0x7632, R26 ;  /* 0x000076321d1a7816 */ /* 0x001fc6000000001a */
[----:B------:R-:W3:Y:S04]  /*97b40*/  LDL.LU R29, [R1+0x3854] ;  /* 0x00385400011d7983 */ /* 0x000ee80000300800 */
[----:B-1----:R-:W4:Y:S04]  /*97b50*/  LDL R23, [R1+0x1b48] ;  /* 0x001b480001177983 */ /* 0x002f280000100800 */
[----:B--2---:R-:W2:Y:S01]  /*97b60*/  LDL.LU R5, [R1+0x6f4] ;  /* 0x0006f40001057983 */ /* 0x004ea20000300800 */
[----:B------:R-:W-:-:S03]  /*97b70*/  IMAD.WIDE R24, R0, 0x2, R16 ;  /* 0x0000000200187825 */ /* 0x000fc600078e0210 */
[----:B------:R-:W5:Y:S04]  /*97b80*/  LDL.LU R27, [R1+0xe4] ;  /* 0x0000e400011b7983 */ /* 0x000f680000300800 */
[----:B------:R0:W-:Y:S04]  /*97b90*/  @P1 STG.E.U16 [R24.64], R26 ;  /* 0x0000001a18001986 */ /* 0x0001e8000c101506 */
[----:B0-----:R-:W4:Y:S04]  /*97ba0*/  LDL R26, [R1+0x1b60] ;  /* 0x001b6000011a7983 */ /* 0x001f280000100800 */
[----:B------:R-:W4:Y:S04]  /*97bb0*/  LDL R24, [R1+0x1b64] ;  /* 0x001b640001187983 */ /* 0x000f280000100800 */
[----:B------:R-:W4:Y:S01]  /*97bc0*/  LDL.LU R25, [R1+0xf4] ;  /* 0x0000f40001197983 */ /* 0x000f220000300800 */
[----:B---3--:R-:W-:-:S03]  /*97bd0*/  ISETP.LT.AND P1, PT, R29, c[0x0][0x178], !P6 ;  /* 0x00005e001d007a0c */ /* 0x008fc60007721270 */
[----:B------:R-:W3:Y:S01]  /*97be0*/  LDL.LU R29, [R1+0x3850] ;  /* 0x00385000011d7983 */ /* 0x000ee20000300800 */
[----:B--2---:R-:W-:Y:S01]  /*97bf0*/  PRMT R22, R5, 0x7632, R22 ;  /* 0x0000763205167816 */ /* 0x004fe20000000016 */
[----:B------:R-:W-:-:S05]  /*97c00*/  IMAD.WIDE R4, R0, 0x2, R14 ;  /* 0x0000000200047825 */ /* 0x000fca00078e020e */
[----:B------:R0:W-:Y:S04]  /*97c10*/  @P2 STG.E.U16 [R4.64], R22 ;  /* 0x0000001604002986 */ /* 0x0001e8000c101506 */
[----:B0-----:R-:W2:Y:S01]  /*97c20*/  LDL R4, [R1+0x1b4c] ;  /* 0x001b4c0001047983 */ /* 0x001ea20000100800 */
[----:B------:R-:W-:-:S03]  /*97c30*/  PRMT R5, R6, 0x7632, R5 ;  /* 0x0000763206057816 */ /* 0x000fc60000000005 */
[----:B------:R-:W2:Y:S04]  /*97c40*/  LDL.LU R6, [R1+0x8] ;  /* 0x0000080001067983 */ /* 0x000ea80000300800 */
[----:B--2---:R0:W-:Y:S04]  /*97c50*/  STL [R1+0x3840], R6 ;  /* 0x0038400601007387 */ /* 0x0041e80000100800 */
[----:B0-----:R-:W2:Y:S04]  /*97c60*/  LDL R6, [R1+0x28] ;  /* 0x0000280001067983 */ /* 0x001ea80000100800 */
[----:B--2---:R0:W-:Y:S04]  /*97c70*/  STL [R1+0x3844], R6 ;  /* 0x0038440601007387 */ /* 0x0041e80000100800 */
[----:B0-----:R-:W2:Y:S01]  /*97c80*/  LDL R6, [R1+0x48] ;  /* 0x0000480001067983 */ /* 0x001ea20000100800 */
[----:B----4-:R-:W-:-:S02]  /*97c90*/  ISETP.LT.AND P3, PT, R26, c[0x0][0x178], !P6 ;  /* 0x00005e001a007a0c */ /* 0x010fc40007761270 */
[----:B------:R-:W-:Y:S02]  /*97ca0*/  ISETP.LT.AND P6, PT, R24, c[0x0][0x178], !P6 ;  /* 0x00005e0018007a0c */ /* 0x000fe400077c1270 */
[----:B------:R-:W-:Y:S01]  /*97cb0*/  ISETP.LT.AND P4, PT, R23, c[0x0][0x178], !P0 ;  /* 0x00005e0017007a0c */ /* 0x000fe20004781270 */
[----:B--2---:R0:W-:Y:S04]  /*97cc0*/  STL [R1+0x3848], R6 ;  /* 0x0038480601007387 */ /* 0x0041e80000100800 */
[----:B0-----:R-:W2:Y:S01]  /*97cd0*/  LDL R6, [R1+0x58] ;  /* 0x0000580001067983 */ /* 0x001ea20000100800 */
[----:B---3--:R-:W-:Y:S01]  /*97ce0*/  PRMT R29, R25, 0x7632, R29 ;  /* 0x00007632191d7816 */ /* 0x008fe2000000001d */
[----:B------:R-:W-:Y:S01]  /*97cf0*/  IMAD.WIDE R22, R0, 0x2, R12 ;  /* 0x0000000200167825 */ /* 0x000fe200078e020c */
[----:B-----5:R-:W-:-:S02]  /*97d00*/  PRMT R28, R27, 0x7632, R28 ;  /* 0x000076321b1c7816 */ /* 0x020fc4000000001c */
[----:B------:R-:W-:Y:S01]  /*97d10*/  ISETP.LT.AND P2, PT, R4, c[0x0][0x178], !P0 ;  /* 0x00005e0004007a0c */ /* 0x000fe20004741270 */
[C---:B------:R-:W-:Y:S01]  /*97d20*/  IMAD.WIDE R24, R0.reuse, 0x2, R10 ;  /* 0x0000000200187825 */ /* 0x040fe200078e020a */
[C---:B------:R-:W-:Y:S01]  /*97d30*/  IADD3 R4, R0.reuse, c[0x0][0x198], RZ ;  /* 0x0000660000047a10 */ /* 0x040fe20007ffe0ff */
[----:B------:R0:W-:Y:S02]  /*97d40*/  @P1 STG.E.U16 [R22.64], R29 ;  /* 0x0000001d16001986 */ /* 0x0001e4000c101506 */
[----:B------:R-:W-:Y:S02]  /*97d50*/  IMAD.WIDE R26, R0, 0x2, R8 ;  /* 0x00000002001a7825 */ /* 0x000fe400078e0208 */
[----:B------:R-:W-:Y:S04]  /*97d60*/  @P3 STG.E.U16 [R24.64], R28 ;  /* 0x0000001c18003986 */ /* 0x000fe8000c101506 */
[----:B------:R-:W-:Y:S04]  /*97d70*/  @P6 STG.E.U16 [R26.64], R5 ;  /* 0x000000051a006986 */ /* 0x000fe8000c101506 */
[----:B--2---:R1:W-:Y:S04]  /*97d80*/  STL [R1+0x384c], R6 ;  /* 0x00384c0601007387 */ /* 0x0043e80000100800 */
[----:B------:R-:W2:Y:S04]  /*97d90*/  LDL R0, [R1+0x1b4c] ;  /* 0x001b4c0001007983 */ /* 0x000ea80000100800 */
[----:B0-----:R-:W3:Y:S04]  /*97da0*/  LDL R23, [R1+0x1b58] ;  /* 0x001b580001177983 */ /* 0x001ee80000100800 */
[----:B-1----:R-:W4:Y:S04]  /*97db0*/  LDL R6, [R1+0x3d8] ;  /* 0x0003d80001067983 */ /* 0x002f280000100800 */
[----:B------:R0:W-:Y:S04]  /*97dc0*/  STL [R1+0x3838], R29 ;  /* 0x0038381d01007387 */ /* 0x0001e80000100800 */
[----:B0-----:R-:W5:Y:S04]  /*97dd0*/  LDL R29, [R1+0x1b54] ;  /* 0x001b5400011d7983 */ /* 0x001f680000100800 */
[----:B------:R0:W-:Y:S04]  /*97de0*/  STL [R1+0x383c], R28 ;  /* 0x00383c1c01007387 */ /* 0x0001e80000100800 */
[----:B0-----:R-:W2:Y:S04]  /*97df0*/  LDL.LU R28, [R1+0x3e8] ;  /* 0x0003e800011c7983 */ /* 0x001ea80000300800 */
[----:B------:R-:W2:Y:S04]  /*97e00*/  LDL.LU R26, [R1+0x2f94] ;  /* 0x002f9400011a7983 */ /* 0x000ea80000300800 */
[----:B------:R-:W4:Y:S04]  /*97e10*/  LDL R27, [R1+0x1b5c] ;  /* 0x001b5c00011b7983 */ /* 0x000f280000100800 */
[----:B------:R-:W4:Y:S01]  /*97e20*/  LDL.LU R5, [R1+0x408] ;  /* 0x0004080001057983 */ /* 0x000f220000300800 */
[----:B------:R-:W-:Y:S01]  /*97e30*/  ISETP.LT.AND P5, PT, R7, c[0x0][0x178], !P0 ;  /* 0x00005e0007007a0c */ /* 0x000fe200047a1270 */
[----:B------:R-:W-:Y:S01]  /*97e40*/  IMAD.WIDE R24, R4, 0x2, R20 ;  /* 0x0000000204187825 */ /* 0x000fe200078e0214 */
[----:B---3--:R-:W-:-:S03]  /*97e50*/  ISETP.LT.AND P3, PT, R23, c[0x0][0x178], !P0 ;  /* 0x00005e0017007a0c */ /* 0x008fc60004761270 */
[----:B------:R-:W-:Y:S01]  /*97e60*/  IMAD.WIDE R22, R4, 0x2, R18 ;  /* 0x0000000204167825 */ /* 0x000fe200078e0212 */
[----:B--2---:R-:W-:Y:S01]  /*97e70*/  ISETP.GE.AND P1, PT, R26, c[0x0][0x17c], PT ;  /* 0x00005f001a007a0c */ /* 0x004fe20003f26270 */
[----:B----4-:R0:W-:Y:S01]  /*97e80*/  @P4 STG.E.U16 [R24.64], R5 ;  /* 0x0000000518004986 */ /* 0x0101e2000c101506 */
[----:B------:R-:W-:Y:S01]  /*97e90*/  ISETP.LT.AND P4, PT, R27, c[0x0][0x178], !P0 ;  /* 0x00005e001b007a0c */ /* 0x000fe20004781270 */
[----:B------:R-:W-:Y:S02]  /*97ea0*/  IMAD.WIDE R26, R4, 0x2, R2 ;  /* 0x00000002041a7825 */ /* 0x000fe400078e0202 */
[----:B------:R-:W-:Y:S04]  /*97eb0*/  @P2 STG.E.U16 [R22.64], R28 ;  /* 0x0000001c16002986 */ /* 0x000fe8000c101506 */
[----:B0-----:R-:W2:Y:S04]  /*97ec0*/  LDL.LU R25, [R1+0x2f98] ;  /* 0x002f980001197983 */ /* 0x001ea80000300800 */
[----:B------:R0:W-:Y:S04]  /*97ed0*/  @P5 STG.E.U16 [R26.64], R6 ;  /* 0x000000061a005986 */ /* 0x0001e8000c101506 */
[----:B0-----:R-:W3:Y:S01]  /*97ee0*/  LDL.LU R6, [R1+0x384c] ;  /* 0x00384c0001067983 */ /* 0x001ee20000300800 */
[----:B-----5:R-:W-:-:S03]  /*97ef0*/  ISETP.LT.AND P6, PT, R29, c[0x0][0x178], !P0 ;  /* 0x00005e001d007a0c */ /* 0x020fc600047c1270 */
[----:B------:R-:W4:Y:S01]  /*97f00*/  LDL R27, [R1+0x1b60] ;  /* 0x001b6000011b7983 */ /* 0x000f220000100800 */
[----:B--2---:R-:W-:Y:S01]  /*97f10*/  ISETP.GE.AND P2, PT, R25, c[0x0][0x17c], PT ;  /* 0x00005f0019007a0c */ /* 0x004fe20003f46270 */
[----:B------:R-:W-:-:S08]  /*97f20*/  IMAD.WIDE R24, R4, 0x2, R16 ;  /* 0x0000000204187825 */ /* 0x000fd000078e0210 */
[----:B---3--:R0:W-:Y:S04]  /*97f30*/  @P6 STG.E.U16 [R24.64], R6 ;  /* 0x0000000618006986 */ /* 0x0081e8000c101506 */
[----:B0-----:R-:W2:Y:S01]  /*97f40*/  LDL.LU R6, [R1+0x3848] ;  /* 0x0038480001067983 */ /* 0x001ea20000300800 */
[----:B------:R-:W-:-:S03]  /*97f50*/  IMAD.WIDE R22, R4, 0x2, R14 ;  /* 0x0000000204167825 */ /* 0x000fc600078e020e */
[----:B------:R-:W3:Y:S04]  /*97f60*/  LDL R24, [R1+0x38] ;  /* 0x0000380001187983 */ /* 0x000ee80000100800 */
[----:B------:R-:W5:Y:S04]  /*97f70*/  LDL.LU R25, [R1+0x2f9c] ;  /* 0x002f9c0001197983 */ /* 0x000f680000300800 */
[----:B--2---:R0:W-:Y:S04]  /*97f80*/  @P3 STG.E.U16 [R22.64], R6 ;  /* 0x0000000616003986 */ /* 0x0041e8000c101506 */
[----:B0-----:R-:W2:Y:S04]  /*97f90*/  LDL.LU R6, [R1+0x3844] ;  /* 0x0038440001067983 */ /* 0x001ea80000300800 */
[----:B------:R-:W2:Y:S04]  /*97fa0*/  LDL R22, [R1+0x1b64] ;  /* 0x001b640001167983 */ /* 0x000ea80000100800 */
[----:B------:R-:W5:Y:S01]  /*97fb0*/  LDL R23, [R1+0x1b48] ;  /* 0x001b480001177983 */ /* 0x000f620000100800 */
[----:B----4-:R-:W-:Y:S01]  /*97fc0*/  ISETP.LT.AND P5, PT, R27, c[0x0][0x178], !P0 ;  /* 0x00005e001b007a0c */ /* 0x010fe200047a1270 */
[----:B------:R-:W-:-:S02]  /*97fd0*/  IMAD.WIDE R26, R4, 0x2, R12 ;  /* 0x00000002041a7825 */ /* 0x000fc400078e020c */
[----:B------:R-:W-:Y:S04]  /*97fe0*/  STL [R1+0x3834], R10 ;  /* 0x0038340a01007387 */ /* 0x000fe80000100800 */
[----:B---3--:R-:W-:Y:S04]  /*97ff0*/  @P4 STG.E.U16 [R26.64], R24 ;  /* 0x000000181a004986 */ /* 0x008fe8000c101506 */
[----:B------:R0:W-:Y:S01]  /*98000*/  STL [R1+0x3830], R11 ;  /* 0x0038300b01007387 */ /* 0x0001e20000100800 */
[----:B--2---:R-:W-:Y:S02]  /*98010*/  ISETP.LT.AND P3, PT, R22, c[0x0][0x178], !P0 ;  /* 0x00005e0016007a0c */ /* 0x004fe40004761270 */
[----:B-----5:R-:W-:Y:S01]  /*98020*/  ISETP.LT.AND P6, PT, R23, c[0x0][0x178], !P2 ;  /* 0x00005e0017007a0c */ /* 0x020fe200057c1270 */
[----:B------:R-:W-:-:S02]  /*98030*/  IMAD.WIDE R22, R4, 0x2, R10 ;  /* 0x0000000204167825 */ /* 0x000fc400078e020a */
[----:B0-----:R-:W2:Y:S04]  /*98040*/  LDL R11, [R1+0x1b60] ;  /* 0x001b6000010b7983 */ /* 0x001ea80000100800 */
[----:B------:R0:W-:Y:S04]  /*98050*/  @P5 STG.E.U16 [R22.64], R6 ;  /* 0x0000000616005986 */ /* 0x0001e8000c101506 */
[----:B0-----:R-:W3:Y:S01]  /*98060*/  LDL.LU R6, [R1+0x3840] ;  /* 0x0038400001067983 */ /* 0x001ee20000300800 */
[----:B------:R-:W-:Y:S02]  /*98070*/  ISETP.LT.AND P4, PT, R0, c[0x0][0x178], !P2 ;  /* 0x00005e0000007a0c */ /* 0x000fe40005781270 */
[----:B------:R-:W-:-:S02]  /*98080*/  IADD3 R0, R4, c[0x0][0x198], RZ ;  /* 0x0000660004007a10 */ /* 0x000fc40007ffe0ff */
[----:B------:R-:W-:Y:S01]  /*98090*/  ISETP.GE.AND P0, PT, R25, c[0x0][0x17c], PT ;  /* 0x00005f0019007a0c */ /* 0x000fe20003f06270 */
[----:B------:R-:W-:Y:S01]  /*980a0*/  IMAD.WIDE R24, R4, 0x2, R8 ;  /* 0x0000000204187825 */ /* 0x000fe200078e0208 */
[----:B------:R-:W-:-:S03]  /*980b0*/  PRMT R27, R5, 0x7632, R27 ;  /* 0x00007632051b7816 */ /* 0x000fc6000000001b */
[----:B------:R-:W-:Y:S01]  /*980c0*/  IMAD.WIDE R4, R0, 0x2, R20 ;  /* 0x0000000200047825 */ /* 0x000fe200078e0214 */
[----:B------:R-:W-:Y:S02]  /*980d0*/  PRMT R26, R28, 0x7632, R26 ;  /* 0x000076321c1a7816 */ /* 0x000fe4000000001a */
[----:B------:R-:W4:Y:S01]  /*980e0*/  LDL.LU R28, [R1+0x383c] ;  /* 0x00383c00011c7983 */ /* 0x000f220000300800 */
[----:B------:R-:W-:-:S03]  /*980f0*/  IMAD.WIDE R22, R0, 0x2, R18 ;  /* 0x0000000200167825 */ /* 0x000fc600078e0212 */
[----:B---3--:R0:W-:Y:S04]  /*98100*/  @P3 STG.E.U16 [R24.64], R6 ;  /* 0x0000000618003986 */ /* 0x0081e8000c101506 */
[----:B------:R1:W-:Y:S01]  /*98110*/  @P6 STG.E.U16 [R4.64], R27 ;  /* 0x0000001b04006986 */ /* 0x0003e2000c101506 */
[----:B------:R-:W-:-:S03]  /*98120*/  ISETP.LT.AND P6, PT, R29, c[0x0][0x178], !P2 ;  /* 0x00005e001d007a0c */ /* 0x000fc600057c1270 */
[----:B------:R3:W-:Y:S04]  /*98130*/  @P4 STG.E.U16 [R22.64], R26 ;  /* 0x0000001a16004986 */ /* 0x0007e8000c101506 */
[----:B0-----:R-:W4:Y:S04]  /*98140*/  LDL.LU R25, [R1+0x38] ;  /* 0x0000380001197983 */ /* 0x001f280000300800 */
[----:B-1----:R-:W5:Y:S04]  /*98150*/  LDL.LU R27, [R1+0x3d8] ;  /* 0x0003d800011b7983 */ /* 0x002f680000300800 */
[----:B------:R-:W2:Y:S04]  /*98160*/  LDL.LU R4, [R1+0x58] ;  /* 0x0000580001047983 */ /* 0x000ea80000300800 */
[----:B------:R-:W4:Y:S04]  /*98170*/  LDL.LU R5, [R1+0x48] ;  /* 0x0000480001057983 */ /* 0x000f280000300800 */
[----:B------:R-:W4:Y:S04]  /*98180*/  LDL.LU R29, [R1+0x3838] ;  /* 0x00383800011d7983 */ /* 0x000f280000300800 */
[----:B---3--:R-:W3:Y:S04]  /*98190*/  LDL R22, [R1+0x1b58] ;  /* 0x001b580001167983 */ /* 0x008ee80000100800 */
[----:B------:R-:W3:Y:S01]  /*981a0*/  LDL R23, [R1+0x1b5c] ;  /* 0x001b5c0001177983 */ /* 0x000ee20000100800 */
[----:B------:R-:W-:-:S03]  /*981b0*/  ISETP.LT.AND P3, PT, R7, c[0x0][0x178], !P2 ;  /* 0x00005e0007007a0c */ /* 0x000fc60005761270 */
[----:B------:R0:W-:Y:S04]  /*981c0*/  STL [R1+0x382c], R3 ;  /* 0x00382c0301007387 */ /* 0x0001e80000100800 */
[----:B------:R1:W-:Y:S01]  /*981d0*/  STL [R1+0x3828], R17 ;  /* 0x0038281101007387 */ /* 0x0003e20000100800 */
[----:B-----5:R-:W-:Y:S02]  /*981e0*/  PRMT R24, R27, 0x7632, R24 ;  /* 0x000076321b187816 */ /* 0x020fe40000000018 */
[----:B--2---:R-:W-:Y:S02]  /*981f0*/  PRMT R10, R4, 0x7632, R10 ;  /* 0x00007632040a7816 */ /* 0x004fe4000000000a */
[----:B----4-:R-:W-:Y:S02]  /*98200*/  PRMT R28, R25, 0x7632, R28 ;  /* 0x00007632191c7816 */ /* 0x010fe4000000001c */
[----:B------:R-:W-:Y:S01]  /*98210*/  PRMT R29, R5, 0x7632, R29 ;  /* 0x00007632051d7816 */ /* 0x000fe2000000001d */
[----:B------:R-:W-:-:S02]  /*98220*/  IMAD.WIDE R4, R0, 0x2, R2 ;  /* 0x0000000200047825 */ /* 0x000fc400078e0202 */
[----:B0-----:R-:W2:Y:S01]  /*98230*/  LDL R3, [R1+0x4d8] ;  /* 0x0004d80001037983 */ /* 0x001ea20000100800 */
[----:B---3--:R-:W-:Y:S02]  /*98240*/  ISETP.LT.AND P4, PT, R22, c[0x0][0x178], !P2 ;  /* 0x00005e0016007a0c */ /* 0x008fe40005781270 */
[----:B------:R-:W-:Y:S01]  /*98250*/  ISETP.LT.AND P5, PT, R23, c[0x0][0x178], !P2 ;  /* 0x00005e0017007a0c */ /* 0x000fe200057a1270 */
[----:B------:R-:W-:Y:S01]  /*98260*/  IMAD.WIDE R22, R0, 0x2, R16 ;  /* 0x0000000200167825 */ /* 0x000fe200078e0210 */
[----:B-1----:R-:W-:Y:S01]  /*98270*/  PRMT R17, R24, 0x7610, R17 ;  /* 0x0000761018117816 */ /* 0x002fe20000000011 */
[----:B------:R-:W-:Y:S02]  /*98280*/  STL [R1+0x3824], R15 ;  /* 0x0038240f01007387 */ /* 0x000fe40000100800 */
[----:B------:R-:W-:Y:S02]  /*98290*/  IMAD.WIDE R24, R0, 0x2, R14 ;  /* 0x0000000200187825 */ /* 0x000fe400078e020e */
[----:B------:R0:W-:Y:S04]  /*982a0*/  @P3 STG.E.U16 [R4.64], R17 ;  /* 0x0000001104003986 */ /* 0x0001e8000c101506 */
[----:B------:R1:W-:Y:S01]  /*982b0*/  @P6 STG.E.U16 [R22.64], R10 ;  /* 0x0000000a16006986 */ /* 0x0003e2000c101506 */
[----:B------:R-:W-:-:S03]  /*982c0*/  ISETP.LT.AND P3, PT, R11, c[0x0][0x178], !P2 ;  /* 0x00005e000b007a0c */ /* 0x000fc60005761270 */
[----:B0-----:R-:W3:Y:S04]  /*982d0*/  LDL R4, [R1+0x1b4c] ;  /* 0x001b4c0001047983 */ /* 0x001ee80000100800 */
[----:B-1----:R-:W4:Y:S04]  /*982e0*/  LDL.LU R10, [R1+0x3834] ;  /* 0x00383400010a7983 */ /* 0x002f280000300800 */
[----:B------:R-:W5:Y:S04]  /*982f0*/  LDL R22, [R1+0x1b48] ;  /* 0x001b480001167983 */ /* 0x000f680000100800 */
[----:B------:R-:W2:Y:S04]  /*98300*/  LDL.LU R23, [R1+0x28] ;  /* 0x0000280001177983 */ /* 0x000ea80000300800 */
[----:B------:R-:W4:Y:S04]  /*98310*/  LDL R17, [R1+0x4c8] ;  /* 0x0004c80001117983 */ /* 0x000f280000100800 */
[----:B------:R-:W4:Y:S04]  /*98320*/  LDL R15, [R1+0x418] ;  /* 0x00041800010f7983 */ /* 0x000f280000100800 */
[----:B------:R-:W4:Y:S04]  /*98330*/  LDL.LU R11, [R1+0x3830] ;  /* 0x00383000010b7983 */ /* 0x000f280000300800 */
[----:B------:R0:W-:Y:S04]  /*98340*/  @P4 STG.E.U16 [R24.64], R29 ;  /* 0x0000001d18004986 */ /* 0x0001e8000c101506 */
[----:B0-----:R-:W4:Y:S01]  /*98350*/  LDL R25, [R1+0x1b64] ;  /* 0x001b640001197983 */ /* 0x001f220000100800 */
[----:B------:R-:W-:-:S05]  /*98360*/  IMAD.WIDE R26, R0, 0x2, R12 ;  /* 0x00000002001a7825 */ /* 0x000fca00078e020c */
[----:B------:R0:W-:Y:S01]  /*98370*/  @P5 STG.E.U16 [R26.64], R28 ;  /* 0x0000001c1a005986 */ /* 0x0001e2000c101506 */
[----:B------:R-:W-:-:S03]  /*98380*/  ISETP.LT.AND P4, PT, R7, c[0x0][0x178], !P0 ;  /* 0x00005e0007007a0c */ /* 0x000fc60004781270 */
[----:B------:R1:W-:Y:S01]  /*98390*/  STL [R1+0x3818], R29 ;  /* 0x0038181d01007387 */ /* 0x0003e20000100800 */
[----:B0-----:R-:W-:Y:S01]  /*983a0*/  PRMT R28, R6, 0x7632, R28 ;  /* 0x00007632061c7816 */ /* 0x001fe2000000001c */
[----:B------:R-:W-:Y:S02]  /*983b0*/  IMAD.WIDE R26, R0, 0x2, R8 ;  /* 0x00000002001a7825 */ /* 0x000fe400078e0208 */
[----:B-1----:R-:W4:Y:S04]  /*983c0*/  LDL R29, [R1+0x1b54] ;  /* 0x001b5400011d7983 */ /* 0x002f280000100800 */
[----:B------:R-:W4:Y:S04]  /*983d0*/  LDL R6, [R1+0x68] ;  /* 0x0000680001067983 */ /* 0x000f280000100800 */
[----:B------:R0:W-:Y:S04]  /*983e0*/  STL [R1+0x381c], R7 ;  /* 0x00381c0701007387 */ /* 0x0001e80000100800 */
[----:B0-----:R-:W4:Y:S01]  /*983f0*/  LDL R7, [R1+0x1b4c] ;  /* 0x001b4c0001077983 */ /* 0x001f220000100800 */
[----:B---3--:R-:W-:-:S02]  /*98400*/  ISETP.LT.AND P5, PT, R4, c[0x0][0x178], !P0 ;  /* 0x00005e0004007a0c */ /* 0x008fc400047a1270 */
[----:B------:R-:W-:Y:S02]  /*98410*/  IADD3 R4, R0, c[0x0][0x198], RZ ;  /* 0x0000660000047a10 */ /* 0x000fe40007ffe0ff */
[----:B-----5:R-:W-:Y:S02]  /*98420*/  ISETP.LT.AND P6, PT, R22, c[0x0][0x178], !P0 ;  /* 0x00005e0016007a0c */ /* 0x020fe400047c1270 */
[----:B--2---:R-:W-:Y:S01]  /*98430*/  PRMT R5, R23, 0x7632, R5 ;  /* 0x0000763217057816 */ /* 0x004fe20000000005 */
[----:B----4-:R-:W-:Y:S02]  /*98440*/  IMAD.WIDE R22, R0, 0x2, R10 ;  /* 0x0000000200167825 */ /* 0x010fe400078e020a */
[----:B------:R-:W2:Y:S01]  /*98450*/  LDL R0, [R1+0x78] ;  /* 0x0000780001007983 */ /* 0x000ea20000100800 */
[----:B------:R-:W-:Y:S01]  /*98460*/  ISETP.LT.AND P2, PT, R25, c[0x0][0x178], !P2 ;  /* 0x00005e0019007a0c */ /* 0x000fe20005741270 */
[C---:B------:R-:W-:Y:S02]  /*98470*/  IMAD.WIDE R24, R4.reuse, 0x2, R20 ;  /* 0x0000000204187825 */ /* 0x040fe400078e0214 */
[----:B------:R0:W-:Y:S10]  /*98480*/  @P3 STG.E.U16 [R22.64], R5 ;  /* 0x0000000516003986 */ /* 0x0001f4000c101506 */
[----:B------:R1:W-:Y:S04]  /*98490*/  @P2 STG.E.U16 [R26.64], R28 ;  /* 0x0000001c1a002986 */ /* 0x0003e8000c101506 */
[----:B0-----:R-:W3:Y:S04]  /*984a0*/  LDL R5, [R1+0x1b48] ;  /* 0x001b480001057983 */ /* 0x001ee80000100800 */
[----:B------:R0:W-:Y:S04]  /*984b0*/  @P6 STG.E.U16 [R24.64], R3 ;  /* 0x0000000318006986 */ /* 0x0001e8000c101506 */
[----:B-1----:R-:W4:Y:S04]  /*984c0*/  LDL.LU R26, [R1+0x2fa0] ;  /* 0x002fa000011a7983 */ /* 0x002f280000300800 */
[----:B------:R-:W5:Y:S04]  /*984d0*/  LDL R27, [R1+0x1b64] ;  /* 0x001b6400011b7983 */ /* 0x000f680000100800 */
[----:B0-----:R-:W2:Y:S04]  /*984e0*/  LDL.LU R3, [R1+0x382c] ;  /* 0x00382c0001037983 */ /* 0x001ea80000300800 */
[----:B------:R-:W2:Y:S01]  /*984f0*/  LDL R25, [R1+0x1b58] ;  /* 0x001b580001197983 */ /* 0x000ea20000100800 */
[----:B------:R-:W-:-:S05]  /*98500*/  IMAD.WIDE R22, R4, 0x2, R18 ;  /* 0x0000000204167825 */ /* 0x000fca00078e0212 */
[----:B------:R0:W-:Y:S04]  /*98510*/  @P5 STG.E.U16 [R22.64], R17 ;  /* 0x0000001116005986 */ /* 0x0001e8000c101506 */
[----:B0-----:R-:W3:Y:S04]  /*98520*/  LDL.LU R17, [R1+0x3828] ;  /* 0x0038280001117983 */ /* 0x001ee80000300800 */
[----:B------:R-:W3:Y:S04]  /*98530*/  LDL R23, [R1+0x1b5c] ;  /* 0x001b5c0001177983 */ /* 0x000ee80000100800 */
[----:B------:R-:W4:Y:S01]  /*98540*/  LDL R22, [R1+0x1b60] ;  /* 0x001b600001167983 */ /* 0x000f220000100800 */
[----:B--2---:R-:W-:Y:S01]  /*98550*/  ISETP.LT.AND P2, PT, R25, c[0x0][0x178], !P0 ;  /* 0x00005e0019007a0c */ /* 0x004fe20004741270 */
[----:B------:R-:W-:-:S05]  /*98560*/  IMAD.WIDE R24, R4, 0x2, R2 ;  /* 0x0000000204187825 */ /* 0x000fca00078e0202 */
[----:B------:R0:W-:Y:S04]  /*98570*/  @P4 STG.E.U16 [R24.64], R15 ;  /* 0x0000000f18004986 */ /* 0x0001e8000c101506 */
[----:B0-----:R-:W2:Y:S04]  /*98580*/  LDL.LU R15, [R1+0x3824] ;  /* 0x00382400010f7983 */ /* 0x001ea80000300800 */
[----:B------:R-:W2:Y:S01]  /*98590*/  LDL R25, [R1+0x88] ;  /* 0x0000880001197983 */ /* 0x000ea20000100800 */
[----:B------:R-:W-:Y:S02]  /*985a0*/  ISETP.LT.AND P3, PT, R29, c[0x0][0x178], !P0 ;  /* 0x00005e001d007a0c */ /* 0x000fe40004761270 */
[----:B---3--:R-:W-:-:S02]  /*985b0*/  ISETP.LT.AND P6, PT, R23, c[0x0][0x178], !P0 ;  /* 0x00005e0017007a0c */ /* 0x008fc400047c1270 */
[----:B----4-:R-:W-:Y:S01]  /*985c0*/  ISETP.LT.AND P5, PT, R22, c[0x0][0x178], !P0 ;  /* 0x00005e0016007a0c */ /* 0x010fe200047a1270 */
[----:B------:R-:W-:Y:S01]  /*985d0*/  IMAD.WIDE R22, R4, 0x2, R16 ;  /* 0x0000000204167825 */ /* 0x000fe200078e0210 */
[----:B------:R-:W-:Y:S02]  /*985e0*/  ISETP.GE.AND P4, PT, R26, c[0x0][0x17c], PT ;  /* 0x00005f001a007a0c */ /* 0x000fe40003f86270 */
[----:B-----5:R-:W-:Y:S01]  /*985f0*/  ISETP.LT.AND P0, PT, R27, c[0x0][0x178], !P0 ;  /* 0x00005e001b007a0c */ /* 0x020fe20004701270 */
[----:B------:R-:W-:Y:S01]  /*98600*/  STL [R1+0x3814], R13 ;  /* 0x0038140d01007387 */ /* 0x000fe20000100800 */
[----:B--2---:R-:W-:-:S03]  /*98610*/  IMAD.WIDE R26, R4, 0x2, R14 ;  /* 0x00000002041a7825 */ /* 0x004fc600078e020e */
[----:B------:R0:W-:Y:S04]  /*98620*/  @P3 STG.E.U16 [R22.64], R25 ;  /* 0x0000001916003986 */ /* 0x0001e8000c101506 */
[----:B------:R1:W-:Y:S01]  /*98630*/  @P2 STG.E.U16 [R26.64], R0 ;  /* 0x000000001a002986 */ /* 0x0003e2000c101506 */
[----:B0-----:R-:W-:-:S03]  /*98640*/  IMAD.WIDE R22, R4, 0x2, R12 ;  /* 0x0000000204167825 */ /* 0x001fc600078e020c */
[----:B-1----:R-:W2:Y:S04]  /*98650*/  LDL.LU R26, [R1+0x88] ;  /* 0x00008800011a7983 */ /* 0x002ea80000300800 */
[----:B------:R-:W3:Y:S04]  /*98660*/  LDL.LU R27, [R1+0x78] ;  /* 0x00007800011b7983 */ /* 0x000ee80000300800 */
[----:B------:R0:W-:Y:S04]  /*98670*/  @P6 STG.E.U16 [R22.64], R6 ;  /* 0x0000000616006986 */ /* 0x0001e8000c101506 */
[----:B0-----:R-:W4:Y:S04]  /*98680*/  LDL.LU R6, [R1+0x3820] ;  /* 0x0038200001067983 */ /* 0x001f280000300800 */
[----:B------:R-:W5:Y:S01]  /*98690*/  LDL R22, [R1+0x18] ;  /* 0x0000180001167983 */ /* 0x000f620000100800 */
[----:B------:R-:W-:Y:S01]  /*986a0*/  ISETP.LT.AND P3, PT, R5, c[0x0][0x178], !P4 ;  /* 0x00005e0005007a0c */ /* 0x000fe20006761270 */
[C---:B------:R-:W-:Y:S01]  /*986b0*/  IMAD.WIDE R24, R4.reuse, 0x2, R10 ;  /* 0x0000000204187825 */ /* 0x040fe200078e020a */
[C---:B------:R-:W-:Y:S01]  /*986c0*/  IADD3 R0, R4.reuse, c[0x0][0x198], RZ ;  /* 0x0000660004007a10 */ /* 0x040fe20007ffe0ff */
[----:B------:R-:W2:Y:S02]  /*986d0*/  LDL.LU R23, [R1+0x4d8] ;  /* 0x0004d80001177983 */ /* 0x000ea40000300800 */
[----:B------:R-:W-:Y:S01]  /*986e0*/  IMAD.WIDE R4, R4, 0x2, R8 ;  /* 0x0000000204047825 */ /* 0x000fe200078e0208 */
[----:B------:R-:W-:-:S02]  /*986f0*/  ISETP.LT.AND P6, PT, R7, c[0x0][0x178], !P4 ;  /* 0x00005e0007007a0c */ /* 0x000fc400067c1270 */
[----:B------:R-:W-:Y:S01]  /*98700*/  ISETP.LT.AND P2, PT, R29, c[0x0][0x178], !P4 ;  /* 0x00005e001d007a0c */ /* 0x000fe20006741270 */
[----:B-----5:R0:W-:Y:S04]  /*98710*/  @P5 STG.E.U16 [R24.64], R22 ;  /* 0x0000001618005986 */ /* 0x0201e8000c101506 */
[----:B----4-:R1:W-:Y:S04]  /*98720*/  @P0 STG.E.U16 [R4.64], R6 ;  /* 0x0000000604000986 */ /* 0x0103e8000c101506 */
[----:B0-----:R-:W4:Y:S04]  /*98730*/  LDL.LU R25, [R1+0x418] ;  /* 0x0004180001197983 */ /* 0x001f280000300800 */
[----:B-1----:R-:W5:Y:S04]  /*98740*/  LDL R4, [R1+0x1b58] ;  /* 0x001b580001047983 */ /* 0x002f680000100800 */
[----:B------:R-:W4:Y:S04]  /*98750*/  LDL.LU R5, [R1+0x4c8] ;  /* 0x0004c80001057983 */ /* 0x000f280000300800 */
[----:B------:R-:W4:Y:S04]  /*98760*/  LDL.LU R7, [R1+0x381c] ;  /* 0x00381c0001077983 */ /* 0x000f280000300800 */
[----:B------:R-:W4:Y:S01]  /*98770*/  LDL.LU R29, [R1+0x3818] ;  /* 0x00381800011d7983 */ /* 0x000f220000300800 */
[----:B--2---:R-:W-:Y:S01]  /*98780*/  PRMT R24, R23, 0x7632, R24 ;  /* 0x0000763217187816 */ /* 0x004fe20000000018 */
[----:B------:R-:W-:-:S02]  /*98790*/  IMAD.WIDE R22, R0, 0x2, R20 ;  /* 0x0000000200167825 */ /* 0x000fc400078e0214 */
[----:B------:R-:W-:Y:S01]  /*987a0*/  STL [R1+0x380c], R16 ;  /* 0x00380c1001007387 */ /* 0x000fe20000100800 */
[----:B------:R-:W-:-:S03]  /*987b0*/  PRMT R28, R26, 0x7632, R28 ;  /* 0x000076321a1c7816 */ /* 0x000fc6000000001c */
[----:B------:R0:W-:Y:S01]  /*987c0*/  @P3 STG.E.U16 [R22.64], R24 ;  /* 0x0000001816003986 */ /* 0x0001e2000c101506 */
[----:B---3--:R-:W-:Y:S01]  /*987d0*/  PRMT R6, R27, 0x7632, R6 ;  /* 0x000076321b067816 */ /* 0x008fe20000000006 */
[C---:B------:R-:W-:Y:S02]  /*987e0*/  IMAD.WIDE R26, R0.reuse, 0x2, R14 ;  /* 0x00000002001a7825 */ /* 0x040fe400078e020e */
[----:B------:R1:W-:Y:S02]  /*987f0*/  STL [R1+0x3808], R17 ;  /* 0x0038081101007387 */ /* 0x0003e40000100800 */
[----:B0-----:R-:W-:Y:S01]  /*98800*/  IMAD.WIDE R22, R0, 0x2, R2 ;  /* 0x0000000200167825 */ /* 0x001fe200078e0202 */
[----:B-----5:R-:W-:Y:S02]  /*98810*/  ISETP.LT.AND P0, PT, R4, c[0x0][0x178], !P4 ;  /* 0x00005e0004007a0c */ /* 0x020fe40006701270 */
[----:B----4-:R-:W-:Y:S02]  /*98820*/  PRMT R13, R5, 0x7632, R13 ;  /* 0x00007632050d7816 */ /* 0x010fe4000000000d */
[----:B------:R-:W-:Y:S01]  /*98830*/  ISETP.LT.AND P5, PT, R7, c[0x0][0x178], !P4 ;  /* 0x00005e0007007a0c */ /* 0x000fe200067a1270 */
[----:B------:R-:W-:Y:S01]  /*98840*/  IMAD.WIDE R4, R0, 0x2, R18 ;  /* 0x0000000200047825 */ /* 0x000fe200078e0212 */
[----:B------:R-:W-:-:S03]  /*98850*/  PRMT R29, R25, 0x7632, R29 ;  /* 0x00007632191d7816 */ /* 0x000fc6000000001d */
[----:B------:R-:W-:Y:S02]  /*98860*/  IMAD.WIDE R24, R0, 0x2, R16 ;  /* 0x0000000200187825 */ /* 0x000fe400078e0210 */
[----:B-1----:R-:W2:Y:S04]  /*98870*/  LDL R17, [R1+0x1b4c] ;  /* 0x001b4c0001117983 */ /* 0x002ea80000100800 */
[----:B------:R0:W-:Y:S04]  /*98880*/  STL [R1+0x3810], R15 ;  /* 0x0038100f01007387 */ /* 0x0001e80000100800 */
[----:B------:R1:W-:Y:S04]  /*98890*/  @P6 STG.E.U16 [R4.64], R13 ;  /* 0x0000000d04006986 */ /* 0x0003e8000c101506 */
[----:B0-----:R-:W3:Y:S04]  /*988a0*/  LDL R15, [R1+0x1b5c] ;  /* 0x001b5c00010f7983 */ /* 0x001ee80000100800 */
[----:B------:R0:W-:Y:S04]  /*988b0*/  @P5 STG.E.U16 [R22.64], R29 ;  /* 0x0000001d16005986 */ /* 0x0001e8000c101506 */
[----:B-1----:R-:W4:Y:S04]  /*988c0*/  LDL.LU R13, [R1+0x3814] ;  /* 0x00381400010d7983 */ /* 0x002f280000300800 */
[----:B------:R-:W5:Y:S04]  /*988d0*/  LDL R4, [R1+0x1b48] ;  /* 0x001b480001047983 */ /* 0x000f680000100800 */
[----:B------:R-:W4:Y:S04]  /*988e0*/  LDL.LU R5, [R1+0x18] ;  /* 0x0000180001057983 */ /* 0x000f280000300800 */
[----:B0-----:R-:W4:Y:S04]  /*988f0*/  LDL R22, [R1+0x1b60] ;  /* 0x001b600001167983 */ /* 0x001f280000100800 */
[----:B------:R-:W4:Y:S04]  /*98900*/  LDL R23, [R1+0x1b64] ;  /* 0x001b640001177983 */ /* 0x000f280000100800 */
[----:B------:R0:W-:Y:S04]  /*98910*/  @P2 STG.E.U16 [R24.64], R28 ;  /* 0x0000001c18002986 */ /* 0x0001e8000c101506 */
[----:B0-----:R-:W4:Y:S01]  /*98920*/  LDL.LU R25, [R1+0x68] ;  /* 0x0000680001197983 */ /* 0x001f220000300800 */
[----:B------:R-:W-:-:S03]  /*98930*/  PRMT R28, R6, 0x7632, R28 ;  /* 0x00007632061c7816 */ /* 0x000fc6000000001c */
[----:B------:R0:W-:Y:S02]  /*98940*/  @P0 STG.E.U16 [R26.64], R6 ;  /* 0x000000061a000986 */ /* 0x0001e4000c101506 */
[----:B0-----:R-:W-:Y:S02]  /*98950*/  IADD3 R6, R0, c[0x0][0x198], RZ ;  /* 0x0000660000067a10 */ /* 0x001fe40007ffe0ff */
[----:B--2---:R-:W-:Y:S02]  /*98960*/  ISETP.LT.AND P3, PT, R17, c[0x0][0x178], !P1 ;  /* 0x00005e0011007a0c */ /* 0x004fe40004f61270 */
[----:B------:R-:W2:Y:S04]  /*98970*/  LDL R17, [R1+0x668] ;  /* 0x0006680001117983 */ /* 0x000ea80000100800 */
[----:B------:R0:W-:Y:S01]  /*98980*/  STL [R1+0x3804], R10 ;  /* 0x0038040a01007387 */ /* 0x0001e20000100800 */
[----:B---3--:R-:W-:-:S02]  /*98990*/  ISETP.LT.AND P5, PT, R15, c[0x0][0x178], !P4 ;  /* 0x00005e000f007a0c */ /* 0x008fc400067a1270 */
[----:B-----5:R-:W-:Y:S02]  /*989a0*/  ISETP.LT.AND P6, PT, R4, c[0x0][0x178], !P1 ;  /* 0x00005e0004007a0c */ /* 0x020fe40004fc1270 */
[----:B----4-:R-:W-:Y:S01]  /*989b0*/  PRMT R29, R5, 0x7632, R29 ;  /* 0x00007632051d7816 */ /* 0x010fe2000000001d */
[----:B------:R-:W-:Y:S02]  /*989c0*/  IMAD.WIDE R4, R0, 0x2, R10 ;  /* 0x0000000200047825 */ /* 0x000fe400078e020a */
[----:B0-----:R-:W3:Y:S01]  /*989d0*/  LDL R10, [R1+0x1b54] ;  /* 0x001b5400010a7983 */ /* 0x001ee20000100800 */
[----:B------:R-:W-:Y:S02]  /*989e0*/  ISETP.LT.AND P2, PT, R22, c[0x0][0x178], !P4 ;  /* 0x00005e0016007a0c */ /* 0x000fe40006741270 */
[----:B------:R-:W-:Y:S01]  /*989f0*/  ISETP.LT.AND P4, PT, R23, c[0x0][0x178], !P4 ;  /* 0x00005e0017007a0c */ /* 0x000fe20006781270 */
[C---:B------:R-:W-:Y:S01]  /*98a00*/  IMAD.WIDE R22, R0.reuse, 0x2, R12 ;  /* 0x0000000200167825 */ /* 0x040fe200078e020c */
[----:B------:R0:W-:Y:S04]  /*98a10*/  STL [R1+0x3800], R11 ;  /* 0x0038000b01007387 */ /* 0x0001e80000100800 */
[----:B0-----:R-:W4:Y:S01]  /*98a20*/  LDL R11, [R1+0x648] ;  /* 0x00064800010b7983 */ /* 0x001f220000100800 */
[----:B------:R-:W-:Y:S01]  /*98a30*/  PRMT R16, R25, 0x7632, R16 ;  /* 0x0000763219107816 */ /* 0x000fe20000000010 */
[----:B------:R-:W-:-:S02]  /*98a40*/  IMAD.WIDE R24, R0, 0x2, R8 ;  /* 0x0000000200187825 */ /* 0x000fc400078e0208 */
[----:B------:R-:W5:Y:S04]  /*98a50*/  LDL R0, [R1+0x678] ;  /* 0x0006780001007983 */ /* 0x000f680000100800 */
[----:B------:R-:W-:Y:S04]  /*98a60*/  STL [R1+0x37fc], R9 ;  /* 0x0037fc0901007387 */ /* 0x000fe80000100800 */
[----:B------:R-:W-:Y:S04]  /*98a70*/  STL [R1+0x37f8], R20 ;  /* 0x0037f81401007387 */ /* 0x000fe80000100800 */
[----:B------:R-:W-:Y:S04]  /*98a80*/  STL [R1+0x37f4], R21 ;  /* 0x0037f41501007387 */ /* 0x000fe80000100800 */
[----:B------:R0:W-:Y:S04]  /*98a90*/  @P5 STG.E.U16 [R22.64], R16 ;  /* 0x0000001016005986 */ /* 0x0001e8000c101506 */
[----:B0-----:R-:W4:Y:S04]  /*98aa0*/  LDL R23, [R1+0x1b58] ;  /* 0x001b580001177983 */ /* 0x001f280000100800 */
[----:B------:R-:W4:Y:S01]  /*98ab0*/  LDL.LU R16, [R1+0x2fa4] ;  /* 0x002fa40001107983 */ /* 0x000f220000300800 */
[----:B------:R-:W-:-:S03]  /*98ac0*/  IMAD.WIDE R26, R6, 0x2, R20 ;  /* 0x00000002061a7825 */ /* 0x000fc600078e0214 */
[----:B------:R-:W4:Y:S04]  /*98ad0*/  LDL R9, [R1+0xc8] ;  /* 0x0000c80001097983 */ /* 0x000f280000100800 */
[----:B------:R-:W4:Y:S04]  /*98ae0*/  LDL R20, [R1+0xa8] ;  /* 0x0000a80001147983 */ /* 0x000f280000100800 */
[----:B------:R0:W-:Y:S04]  /*98af0*/  @P2 STG.E.U16 [R4.64], R29 ;  /* 0x0000001d04002986 */ /* 0x0001e8000c101506 */
[----:B------:R1:W-:Y:S04]  /*98b00*/  STL [R1+0x37b4], R29 ;  /* 0x0037b41d01007387 */ /* 0x0003e80000100800 */
[----:B------:R1:W-:Y:S01]  /*98b10*/  @P4 STG.E.U16 [R24.64], R28 ;  /* 0x0000001c18004986 */ /* 0x0003e2000c101506 */
[----:B0-----:R-:W-:-:S03]  /*98b20*/  IMAD.WIDE R4, R6, 0x2, R18 ;  /* 0x0000000206047825 */ /* 0x001fc600078e0212 */
[----:B-1----:R-:W4:Y:S04]  /*98b30*/  LDL R29, [R1+0x1b64] ;  /* 0x001b6400011d7983 */ /* 0x002f280000100800 */
[----:B------:R-:W4:Y:S04]  /*98b40*/  LDL R24, [R1+0x1b60] ;  /* 0x001b600001187983 */ /* 0x000f280000100800 */
[----:B------:R-:W4:Y:S04]  /*98b50*/  LDL R25, [R1+0x658] ;  /* 0x0006580001197983 */ /* 0x000f280000100800 */
[----:B------:R0:W-:Y:S04]  /*98b60*/  STL [R1+0x37a4], R28 ;  /* 0x0037a41c01007387 */ /* 0x0001e80000100800 */
[----:B0-----:R-:W4:Y:S01]  /*98b70*/  LDL R28, [R1+0x1b48] ;  /* 0x001b4800011c7983 */ /* 0x001f220000100800 */
[----:B---3--:R-:W-:-:S03]  /*98b80*/  ISETP.LT.AND P4, PT, R10, c[0x0][0x178], !P1 ;  /* 0x00005e000a007a0c */ /* 0x008fc60004f81270 */
[----:B-----5:R0:W-:Y:S01]  /*98b90*/  @P6 STG.E.U16 [R26.64], R0 ;  /* 0x000000001a006986 */ /* 0x0201e2000c101506 */
[----:B------:R-:W-:-:S03]  /*98ba0*/  ISETP.LT.AND P6, PT, R15, c[0x0][0x178], !P1 ;  /* 0x00005e000f007a0c */ /* 0x000fc60004fc1270 */
[----:B--2---:R1:W-:Y:S04]  /*98bb0*/  @P3 STG.E.U16 [R4.64], R17 ;  /* 0x0000001104003986 */ /* 0x0043e8000c101506 */
[----:B0-----:R-:W2:Y:S04]  /*98bc0*/  LDL R0, [R1+0x1b4c] ;  /* 0x001b4c0001007983 */ /* 0x001ea80000100800 */
[----:B------:R-:W3:Y:S04]  /*98bd0*/  LDL.LU R10, [R1+0x2fa8] ;  /* 0x002fa800010a7983 */ /* 0x000ee80000300800 */
[----:B------:R-:W5:Y:S04]  /*98be0*/  LDL R21, [R1+0x98] ;  /* 0x0000980001157983 */ /* 0x000f680000100800 */
[----:B------:R-:W2:Y:S01]  /*98bf0*/  LDL.LU R15, [R1+0x3810] ;  /* 0x00381000010f7983 */ /* 0x000ea20000300800 */
[----:B----4-:R-:W-:-:S03]  /*98c00*/  ISETP.GE.AND P2, PT, R16, c[0x0][0x17c], PT ;  /* 0x00005f0010007a0c */ /* 0x010fc60003f46270 */
[----:B------:R-:W4:Y:S04]  /*98c10*/  LDL.LU R16, [R1+0x380c] ;  /* 0x00380c0001107983 */ /* 0x000f280000300800 */
[----:B-1----:R-:W4:Y:S01]  /*98c20*/  LDL.LU R17, [R1+0x3808] ;  /* 0x0038080001117983 */ /* 0x002f220000300800 */
[----:B------:R-:W-:Y:S02]  /*98c30*/  ISETP.LT.AND P0, PT, R7, c[0x0][0x178], !P1 ;  /* 0x00005e0007007a0c */ /* 0x000fe40004f01270 */
[----:B------:R-:W-:Y:S01]  /*98c40*/  ISETP.LT.AND P5, PT, R23, c[0x0][0x178], !P1 ;  /* 0x00005e0017007a0c */ /* 0x000fe20004fa1270 */
[----:B------:R-:W-:Y:S01]  /*98c50*/  IMAD.WIDE R22, R6, 0x2, R2 ;  /* 0x0000000206167825 */ /* 0x000fe200078e0202 */
[----:B------:R-:W-:-:S09]  /*98c60*/  ISETP.LT.AND P3, PT, R24, c[0x0][0x178], !P1 ;  /* 0x00005e0018007a0c */ /* 0x000fd20004f61270 */
[----:B------:R4:W-:Y:S01]  /*98c70*/  @P0 STG.E.U16 [R22.64], R25 ;  /* 0x0000001916000986 */ /* 0x0009e2000c101506 */
[----:B------:R-:W-:Y:S02]  /*98c80*/  ISETP.LT.AND P1, PT, R29, c[0x0][0x178], !P1 ;  /* 0x00005e001d007a0c */ /* 0x000fe40004f21270 */
[----:B---3--:R-:W-:Y:S01]  /*98c90*/  ISETP.GE.AND P0, PT, R10, c[0x0][0x17c], PT ;  /* 0x00005f000a007a0c */ /* 0x008fe20003f06270 */
[----:B--2---:R-:W-:-:S04]  /*98ca0*/  IMAD.WIDE R4, R6, 0x2, R14 ;  /* 0x0000000206047825 */ /* 0x004fc800078e020e */
[C---:B----4-:R-:W-:Y:S01]  /*98cb0*/  IMAD.WIDE R24, R6.reuse, 0x2, R16 ;  /* 0x0000000206187825 */ /* 0x050fe200078e0210 */
[----:B------:R0:W-:Y:S04]  /*98cc0*/  STL [R1+0x37f0], R17 ;  /* 0x0037f01101007387 */ /* 0x0001e80000100800 */
[----:B------:R-:W-:Y:S04]  /*98cd0*/  @P4 STG.E.U16 [R24.64], R11 ;  /* 0x0000000b18004986 */ /* 0x000fe8000c101506 */
[----:B0-----:R-:W2:Y:S04]  /*98ce0*/  LDL R17, [R1+0x1b58] ;  /* 0x001b580001117983 */ /* 0x001ea80000100800 */
[----:B------:R0:W-:Y:S04]  /*98cf0*/  STL [R1+0x37ec], R29 ;  /* 0x0037ec1d01007387 */ /* 0x0001e80000100800 */
[----:B------:R1:W-:Y:S04]  /*98d00*/  @P5 STG.E.U16 [R4.64], R9 ;  /* 0x0000000904005986 */ /* 0x0003e8000c101506 */
[----:B0-----:R-:W3:Y:S04]  /*98d10*/  LDL.LU R29, [R1+0xb8] ;  /* 0x0000b800011d7983 */ /* 0x001ee80000300800 */
[----:B------:R-:W4:Y:S04]  /*98d20*/  LDL.LU R10, [R1+0x3804] ;  /* 0x00380400010a7983 */ /* 0x000f280000300800 */
[----:B------:R-:W4:Y:S04]  /*98d30*/  LDL.LU R11, [R1+0x3800] ;  /* 0x00380000010b7983 */ /* 0x000f280000300800 */
[----:B-1----:R-:W2:Y:S01]  /*98d40*/  LDL.LU R9, [R1+0x37fc] ;  /* 0x0037fc0001097983 */ /* 0x002ea20000300800 */
[----:B------:R-:W-:-:S05]  /*98d50*/  IMAD.WIDE R22, R6, 0x2, R12 ;  /* 0x0000000206167825 */ /* 0x000fca00078e020c */
[----:B---3--:R0:W-:Y:S01]  /*98d60*/  @P6 STG.E.U16 [R22.64], R29 ;  /* 0x0000001d16006986 */ /* 0x0081e2000c101506 */
[----:B----4-:R-:W-:-:S04]  /*98d70*/  IMAD.WIDE R24, R6, 0x2, R10 ;  /* 0x0000000206187825 */ /* 0x010fc800078e020a */
[----:B--2---:R-:W-:Y:S01]  /*98d80*/  IMAD.WIDE R4, R6, 0x2, R8 ;  /* 0x0000000206047825 */ /* 0x004fe200078e0208 */
[----:B0-----:R-:W2:Y:S04]  /*98d90*/  LDL.LU R22, [R1+0x658] ;  /* 0x0006580001167983 */ /* 0x001ea80000300800 */
[----:B------:R-:W3:Y:S04]  /*98da0*/  LDL R23, [R1+0x1b54] ;  /* 0x001b540001177983 */ /* 0x000ee80000100800 */
[----:B------:R0:W-:Y:S04]  /*98db0*/  @P3 STG.E.U16 [R24.64], R20 ;  /* 0x0000001418003986 */ /* 0x0001e8000c101506 */
[----:B-----5:R1:W-:Y:S04]  /*98dc0*/  @P1 STG.E.U16 [R4.64], R21 ;  /* 0x0000001504001986 */ /* 0x0203e8000c101506 */
[----:B0-----:R-:W4:Y:S04]  /*98dd0*/  LDL.LU R20, [R1+0x37f8] ;  /* 0x0037f80001147983 */ /* 0x001f280000300800 */
[----:B------:R-:W5:Y:S04]  /*98de0*/  LDL.LU R24, [R1+0x678] ;  /* 0x0006780001187983 */ /* 0x000f680000300800 */
[----:B------:R-:W4:Y:S04]  /*98df0*/  LDL.LU R25, [R1+0x668] ;  /* 0x0006680001197983 */ /* 0x000f280000300800 */
[----:B-1----:R-:W4:Y:S01]  /*98e00*/  LDL.LU R21, [R1+0x37f4] ;  /* 0x0037f40001157983 */ /* 0x002f220000300800 */
[----:B------:R-:W-:-:S02]  /*98e10*/  ISETP.LT.AND P4, PT, R28, c[0x0][0x178], !P0 ;  /* 0x00005e001c007a0c */ /* 0x000fc40004781270 */
[----:B------:R-:W-:Y:S02]  /*98e20*/  ISETP.LT.AND P5, PT, R0, c[0x0][0x178], !P0 ;  /* 0x00005e0000007a0c */ /* 0x000fe400047a1270 */
[----:B------:R-:W-:Y:S02]  /*98e30*/  IADD3 R0, R6, c[0x0][0x198], RZ ;  /* 0x0000660006007a10 */ /* 0x000fe40007ffe0ff */
[----:B------:R-:W-:Y:S02]  /*98e40*/  ISETP.LT.AND P1, PT, R17, c[0x0][0x178], !P0 ;  /* 0x00005e0011007a0c */ /* 0x000fe40004721270 */
[----:B--2---:R-:W-:Y:S02]  /*98e50*/  PRMT R6, R22, 0x7632, R6 ;  /* 0x0000763216067816 */ /* 0x004fe40000000006 */
[----:B---3--:R-:W-:Y:S01]  /*98e60*/  ISETP.LT.AND P6, PT, R23, c[0x0][0x178], !P0 ;  /* 0x00005e0017007a0c */ /* 0x008fe200047c1270 */
[----:B------:R-:W-:Y:S01]  /*98e70*/  IMAD.WIDE R22, R0, 0x2, R18 ;  /* 0x0000000200167825 */ /* 0x000fe200078e0212 */
[----:B-----5:R-:W-:-:S02]  /*98e80*/  PRMT R27, R24, 0x7632, R27 ;  /* 0x00007632181b7816 */ /* 0x020fc4000000001b */
[----:B----4-:R-:W-:Y:S01]  /*98e90*/  PRMT R26, R25, 0x7632, R26 ;  /* 0x00007632191a7816 */ /* 0x010fe2000000001a */
[----:B------:R-:W-:-:S05]  /*98ea0*/  IMAD.WIDE R4, R0, 0x2, R20 ;  /* 0x0000000200047825 */ /* 0x000fca00078e0214 */
[----:B------:R0:W-:Y:S04]  /*98eb0*/  @P4 STG.E.U16 [R4.64], R27 ;  /* 0x0000001b04004986 */ /* 0x0001e8000c101506 */
[----:B------:R1:W-:Y:S04]  /*98ec0*/  @P5 STG.E.U16 [R22.64], R26 ;  /* 0x0000001a16005986 */ /* 0x0003e8000c101506 */
[----:B0-----:R-:W2:Y:S04]  /*98ed0*/  LDL R4, [R1+0x1b5c] ;  /* 0x001b5c0001047983 */ /* 0x001ea80000100800 */
[----:B------:R-:W3:Y:S04]  /*98ee0*/  LDL.LU R5, [R1+0x648] ;  /* 0x0006480001057983 */ /* 0x000ee80000300800 */
[----:B------:R-:W4:Y:S04]  /*98ef0*/  LDL.LU R17, [R1+0x37f0] ;  /* 0x0037f00001117983 */ /* 0x000f280000300800 */
[----:B-1----:R-:W5:Y:S01]  /*98f00*/  LDL.LU R23, [R1+0xc8] ;  /* 0x0000c80001177983 */ /* 0x002f620000300800 */
[----:B------:R-:W-:Y:S01]  /*98f10*/  ISETP.LT.AND P3, PT, R7, c[0x0][0x178], !P0 ;  /* 0x00005e0007007a0c */ /* 0x000fe20004761270 */
[----:B------:R-:W-:-:S12]  /*98f20*/  IMAD.WIDE R24, R0, 0x2, R2 ;  /* 0x0000000200187825 */ /* 0x000fd800078e0202 */
[----:B------:R0:W-:Y:S02]  /*98f30*/  @P3 STG.E.U16 [R24.64], R6 ;  /* 0x0000000618003986 */ /* 0x0001e4000c101506 */
[----:B0-----:R-:W-:Y:S02]  /*98f40*/  PRMT R6, R29, 0x7632, R6 ;  /* 0x000076321d067816 */ /* 0x001fe40000000006 */
[----:B------:R-:W4:Y:S04]  /*98f50*/  LDL.LU R29, [R1+0x37ec] ;  /* 0x0037ec00011d7983 */ /* 0x000f280000300800 */
[----:B------:R0:W-:Y:S01]  /*98f60*/  STL [R1+0x37e8], R15 ;  /* 0x0037e80f01007387 */ /* 0x0001e20000100800 */
[----:B-----5:R-:W-:Y:S01]  /*98f70*/  PRMT R26, R23, 0x7632, R26 ;  /* 0x00007632171a7816 */ /* 0x020fe2000000001a */
[----:B------:R-:W-:-:S02]  /*98f80*/  IMAD.WIDE R22, R0, 0x2, R14 ;  /* 0x0000000200167825 */ /* 0x000fc400078e020e */
[----:B0-----:R-:W5:Y:S01]  /*98f90*/  LDL R15, [R1+0x1b60] ;  /* 0x001b6000010f7983 */ /* 0x001f620000100800 */
[----:B--2---:R-:W-:Y:S02]  /*98fa0*/  ISETP.LT.AND P4, PT, R4, c[0x0][0x178], !P0 ;  /* 0x00005e0004007a0c */ /* 0x004fe40004781270 */
[----:B---3--:R-:W-:Y:S01]  /*98fb0*/  PRMT R27, R5, 0x7632, R27 ;  /* 0x00007632051b7816 */ /* 0x008fe2000000001b */
[----:B----4-:R-:W-:-:S05]  /*98fc0*/  IMAD.WIDE R4, R0, 0x2, R16 ;  /* 0x0000000200047825 */ /* 0x010fca00078e0210 */
[----:B------:R0:W-:Y:S04]  /*98fd0*/  @P6 STG.E.U16 [R4.64], R27 ;  /* 0x0000001b04006986 */ /* 0x0001e8000c101506 */
[----:B0-----:R-:W2:Y:S04]  /*98fe0*/  LDL.LU R4, [R1+0xa8] ;  /* 0x0000a80001047983 */ /* 0x001ea80000300800 */
[----:B------:R-:W3:Y:S04]  /*98ff0*/  LDL.LU R5, [R1+0x98] ;  /* 0x0000980001057983 */ /* 0x000ee80000300800 */
[----:B------:R-:W4:Y:S01]  /*99000*/  LDL R27, [R1+0x1b54] ;  /* 0x001b5400011b7983 */ /* 0x000f220000100800 */
[----:B-----5:R-:W-:-:S03]  /*99010*/  ISETP.LT.AND P3, PT, R15, c[0x0][0x178], !P0 ;  /* 0x00005e000f007a0c */ /* 0x020fc60004761270 */
[----:B------:R-:W5:Y:S01]  /*99020*/  LDL R15, [R1+0x7d8] ;  /* 0x0007d800010f7983 */ /* 0x000f620000100800 */
[----:B------:R-:W-:-:S03]  /*99030*/  ISETP.LT.AND P0, PT, R29, c[0x0][0x178], !P0 ;  /* 0x00005e001d007a0c */ /* 0x000fc60004701270 */
[----:B------:R0:W-:Y:S04]  /*99040*/  STL [R1+0x37e4], R29 ;  /* 0x0037e41d01007387 */ /* 0x0001e80000100800 */
[----:B0-----:R-:W4:Y:S01]  /*99050*/  LDL R29, [R1+0x1b4c] ;  /* 0x001b4c00011d7983 */ /* 0x001f220000100800 */
[----:B------:R-:W-:-:S03]  /*99060*/  IMAD.WIDE R24, R0, 0x2, R12 ;  /* 0x0000000200187825 */ /* 0x000fc600078e020c */
[----:B------:R0:W-:Y:S04]  /*99070*/  @P1 STG.E.U16 [R22.64], R26 ;  /* 0x0000001a16001986 */ /* 0x0001e8000c101506 */
[----:B------:R2:W-:Y:S01]  /*99080*/  @P4 STG.E.U16 [R24.64], R6 ;  /* 0x0000000618004986 */ /* 0x0005e2000c101506 */
[----:B0-----:R-:W-:Y:S01]  /*99090*/  IMAD.WIDE R22, R0, 0x2, R8 ;  /* 0x0000000200167825 */ /* 0x001fe200078e0208 */
[----:B--2---:R-:W-:Y:S02]  /*990a0*/  PRMT R24, R4, 0x7632, R24 ;  /* 0x0000763204187816 */ /* 0x004fe40000000018 */
[----:B---3--:R-:W-:Y:S01]  /*990b0*/  PRMT R6, R5, 0x7632, R6 ;  /* 0x0000763205067816 */ /* 0x008fe20000000006 */
[----:B------:R-:W-:-:S05]  /*990c0*/  IMAD.WIDE R4, R0, 0x2, R10 ;  /* 0x0000000200047825 */ /* 0x000fca00078e020a */
[----:B------:R-:W-:Y:S04]  /*990d0*/  @P3 STG.E.U16 [R4.64], R24 ;  /* 0x0000001804003986 */ /* 0x000fe8000c101506 */
[----:B------:R-:W-:Y:S01]  /*990e0*/  @P0 STG.E.U16 [R22.64], R6 ;  /* 0x0000000616000986 */ /* 0x000fe2000c101506 */
[----:B----4-:R-:W-:-:S03]  /*990f0*/  ISETP.LT.AND P5, PT, R29, c[0x0][0x178], !P2 ;  /* 0x00005e001d007a0c */ /* 0x010fc600057a1270 */
[----:B------:R-:W2:Y:S04]  /*99100*/  LDL R29, [R1+0x1b60] ;  /* 0x001b6000011d7983 */ /* 0x000ea80000100800 */
[----:B------:R0:W-:Y:S04]  /*99110*/  STL [R1+0x37cc], R6 ;  /* 0x0037cc0601007387 */ /* 0x0001e80000100800 */
[----:B0-----:R-:W3:Y:S01]  /*99120*/  LDL R6, [R1+0x1b5c] ;  /* 0x001b5c0001067983 */ /* 0x001ee20000100800 */
[----:B------:R-:W-:Y:S02]  /*99130*/  IADD3 R0, R0, c[0x0][0x198], RZ ;  /* 0x0000660000007a10 */ /* 0x000fe40007ffe0ff */
[----:B---3--:R-:W-:Y:S01]  /*99140*/  ISETP.LT.AND P0, PT, R6, c[0x0][0x178], !P2 ;  /* 0x00005e0006007a0c */ /* 0x008fe20005701270 */
[----:B------:R0:W-:Y:S04]  /*99150*/  STL [R1+0x37d0], R6 ;  /* 0x0037d00601007387 */ /* 0x0001e80000100800 */
[----:B0-----:R-:W3:Y:S01]  /*99160*/  LDL R6, [R1+0x1b58] ;  /* 0x001b580001067983 */ /* 0x001ee20000100800 */
[----:B------:R-:W-:Y:S01]  /*99170*/  IMAD.WIDE R22, R0, 0x2, R18 ;  /* 0x0000000200167825 */ /* 0x000fe200078e0212 */
[----:B------:R-:W-:-:S03]  /*99180*/  ISETP.LT.AND P6, PT, R27, c[0x0][0x178], !P2 ;  /* 0x00005e001b007a0c */ /* 0x000fc600057c1270 */
[----:B------:R-:W-:Y:S01]  /*99190*/  IMAD.WIDE R26, R0, 0x2, R16 ;  /* 0x00000002001a7825 */ /* 0x000fe200078e0210 */
[----:B------:R-:W-:Y:S02]  /*991a0*/  ISETP.LT.AND P1, PT, R28, c[0x0][0x178], !P2 ;  /* 0x00005e001c007a0c */ /* 0x000fe40005721270 */
[----:B---3--:R-:W-:Y:S01]  /*991b0*/  ISETP.LT.AND P3, PT, R6, c[0x0][0x178], !P2 ;  /* 0x00005e0006007a0c */ /* 0x008fe20005761270 */
[----:B------:R0:W-:Y:S04]  /*991c0*/  STL [R1+0x37d4], R6 ;  /* 0x0037d40601007387 */ /* 0x0001e80000100800 */
[----:B0-----:R-:W3:Y:S04]  /*991d0*/  LDL.LU R6, [R1+0x2fac] ;  /* 0x002fac0001067983 */ /* 0x001ee80000300800 */
[----:B------:R0:W-:Y:S04]  /*991e0*/  STL [R1+0x37e0], R19 ;  /* 0x0037e01301007387 */ /* 0x0001e80000100800 */
[----:B0-----:R-:W4:Y:S04]  /*991f0*/  LDL R19, [R1+0x708] ;  /* 0x0007080001137983 */ /* 0x001f280000100800 */
[----:B------:R0:W-:Y:S04]  /*99200*/  STL [R1+0x37dc], R16 ;  /* 0x0037dc1001007387 */ /* 0x0001e80000100800 */
[----:B0-----:R-:W2:Y:S04]  /*99210*/  LDL.LU R16, [R1+0x758] ;  /* 0x0007580001107983 */ /* 0x001ea80000300800 */
[----:B------:R0:W-:Y:S04]  /*99220*/  STL [R1+0x37d8], R17 ;  /* 0x0037d81101007387 */ /* 0x0001e80000100800 */
[----:B0-----:R-:W4:Y:S01]  /*99230*/  LDL.LU R17, [R1+0x718] ;  /* 0x0007180001117983 */ /* 0x001f220000300800 */
[----:B------:R-:W-:Y:S01]  /*99240*/  ISETP.LT.AND P4, PT, R7, c[0x0][0x178], !P2 ;  /* 0x00005e0007007a0c */ /* 0x000fe20005781270 */
[----:B------:R-:W-:-:S04]  /*99250*/  IMAD.WIDE R4, R0, 0x2, R20 ;  /* 0x0000000200047825 */ /* 0x000fc800078e0214 */
[----:B------:R-:W-:Y:S01]  /*99260*/  IMAD.WIDE R24, R0, 0x2, R2 ;  /* 0x0000000200187825 */ /* 0x000fe200078e0202 */
[----:B-----5:R0:W-:Y:S04]  /*99270*/  @P1 STG.E.U16 [R4.64], R15 ;  /* 0x0000000f04001986 */ /* 0x0201e8000c101506 */
[----:B0-----:R-:W5:Y:S01]  /*99280*/  LDL.LU R15, [R1+0x37e8] ;  /* 0x0037e800010f7983 */ /* 0x001f620000300800 */
[----:B---3--:R-:W-:-:S03]  /*99290*/  ISETP.GE.AND P1, PT, R6, c[0x0][0x17c], PT ;  /* 0x00005f0006007a0c */ /* 0x008fc60003f26270 */
[----:B------:R-:W3:Y:S04]  /*992a0*/  LDL R6, [R1+0x1b54] ;  /* 0x001b540001067983 */ /* 0x000ee80000100800 */
[----:B--2---:R-:W-:Y:S04]  /*992b0*/  @P5 STG.E.U16 [R22.64], R16 ;  /* 0x0000001016005986 */ /* 0x004fe8000c101506 */
[----:B----4-:R0:W-:Y:S04]  /*992c0*/  @P4 STG.E.U16 [R24.64], R17 ;  /* 0x0000001118004986 */ /* 0x0101e8000c101506 */
[----:B------:R1:W-:Y:S04]  /*992d0*/  @P6 STG.E.U16 [R26.64], R19 ;  /* 0x000000131a006986 */ /* 0x0003e8000c101506 */
[----:B0-----:R-:W2:Y:S04]  /*992e0*/  LDL.LU R24, [R1+0x7d8] ;  /* 0x0007d80001187983 */ /* 0x001ea80000300800 */
[----:B-1----:R-:W4:Y:S04]  /*992f0*/  LDL R26, [R1+0x6f8] ;  /* 0x0006f800011a7983 */ /* 0x002f280000100800 */
[----:B------:R-:W2:Y:S01]  /*99300*/  LDL R25, [R1+0x1b4c] ;  /* 0x001b4c0001197983 */ /* 0x000ea20000100800 */
[----:B-----5:R-:W-:-:S03]  /*99310*/  IMAD.WIDE R4, R0, 0x2, R14 ;  /* 0x0000000200047825 */ /* 0x020fc600078e020e */
[----:B------:R-:W5:Y:S01]  /*99320*/  LDL R27, [R1+0xf8] ;  /* 0x0000f800011b7983 */ /* 0x000f620000100800 */
[----:B------:R-:W-:-:S03]  /*99330*/  ISETP.LT.AND P4, PT, R29, c[0x0][0x178], !P2 ;  /* 0x00005e001d007a0c */ /* 0x000fc60005781270 */
[----:B------:R-:W3:Y:S04]  /*99340*/  LDL.LU R19, [R1+0x2fb0] ;  /* 0x002fb00001137983 */ /* 0x000ee80000300800 */
[----:B------:R-:W3:Y:S04]  /*99350*/  LDL.LU R29, [R1+0x37e4] ;  /* 0x0037e400011d7983 */ /* 0x000ee80000300800 */
[----:B------:R-:W-:Y:S04]  /*99360*/  STL [R1+0x37c8], R9 ;  /* 0x0037c80901007387 */ /* 0x000fe80000100800 */
[----:B----4-:R0:W-:Y:S01]  /*99370*/  @P3 STG.E.U16 [R4.64], R26 ;  /* 0x0000001a04003986 */ /* 0x0101e2000c101506 */
[----:B--2---:R-:W-:-:S02]  /*99380*/  ISETP.LT.AND P3, PT, R25, c[0x0][0x178], !P1 ;  /* 0x00005e0019007a0c */ /* 0x004fc40004f61270 */
[----:B0-----:R-:W-:Y:S01]  /*99390*/  PRMT R5, R24, 0x7632, R5 ;  /* 0x0000763218057816 */ /* 0x001fe20000000005 */
[C---:B------:R-:W-:Y:S02]  /*993a0*/  IMAD.WIDE R24, R0.reuse, 0x2, R8 ;  /* 0x0000000200187825 */ /* 0x040fe400078e0208 */
[----:B------:R-:W2:Y:S02]  /*993b0*/  LDL.LU R9, [R1+0xe8] ;  /* 0x0000e80001097983 */ /* 0x000ea40000300800 */
[----:B------:R-:W-:-:S05]  /*993c0*/  IMAD.WIDE R22, R0, 0x2, R12 ;  /* 0x0000000200167825 */ /* 0x000fca00078e020c */
[----:B-----5:R0:W-:Y:S01]  /*993d0*/  @P0 STG.E.U16 [R22.64], R27 ;  /* 0x0000001b16000986 */ /* 0x0201e2000c101506 */
[----:B---3--:R-:W-:-:S03]  /*993e0*/  ISETP.GE.AND P0, PT, R19, c[0x0][0x17c], PT ;  /* 0x00005f0013007a0c */ /* 0x008fc60003f06270 */
[----:B------:R-:W3:Y:S01]  /*993f0*/  LDL.LU R19, [R1+0x37e0] ;  /* 0x0037e00001137983 */ /* 0x000ee20000300800 */
[----:B0-----:R-:W-:-:S05]  /*99400*/  IMAD.WIDE R22, R0, 0x2, R10 ;  /* 0x0000000200167825 */ /* 0x001fca00078e020a */
[----:B--2---:R0:W-:Y:S04]  /*99410*/  @P4 STG.E.U16 [R22.64], R9 ;  /* 0x0000000916004986 */ /* 0x0041e8000c101506 */
[----:B0-----:R-:W2:Y:S01]  /*99420*/  LDL R23, [R1+0xd8] ;  /* 0x0000d80001177983 */ /* 0x001ea20000100800 */
[----:B------:R-:W-:Y:S02]  /*99430*/  ISETP.LT.AND P2, PT, R29, c[0x0][0x178], !P2 ;  /* 0x00005e001d007a0c */ /* 0x000fe40005741270 */
[----:B------:R-:W-:Y:S02]  /*99440*/  ISETP.LT.AND P6, PT, R28, c[0x0][0x178], !P1 ;  /* 0x00005e001c007a0c */ /* 0x000fe40004fc1270 */
[----:B------:R-:W-:-:S05]  /*99450*/  IADD3 R4, R0, c[0x0][0x198], RZ ;  /* 0x0000660000047a10 */ /* 0x000fca0007ffe0ff */
[----:B------:R-:W-:Y:S01]  /*99460*/  IMAD.WIDE R26, R4, 0x2, R20 ;  /* 0x00000002041a7825 */ /* 0x000fe200078e0214 */
[----:B------:R-:W-:Y:S02]  /*99470*/  PRMT R0, R17, 0x7632, R0 ;  /* 0x0000763211007816 */ /* 0x000fe40000000000 */
[----:B------:R-:W-:Y:S01]  /*99480*/  ISETP.LT.AND P4, PT, R6, c[0x0][0x178], !P1 ;  /* 0x00005e0006007a0c */ /* 0x000fe20004f81270 */
[----:B--2---:R3:W-:Y:S04]  /*99490*/  @P2 STG.E.U16 [R24.64], R23 ;  /* 0x0000001718002986 */ /* 0x0047e8000c101506 */
[----:B------:R0:W-:Y:S01]  /*994a0*/  @P6 STG.E.U16 [R26.64], R5 ;  /* 0x000000051a006986 */ /* 0x0001e2000c101506 */
[----:B---3--:R-:W-:-:S03]  /*994b0*/  IMAD.WIDE R22, R4, 0x2, R18 ;  /* 0x0000000204167825 */ /* 0x008fc600078e0212 */
[----:B0-----:R-:W2:Y:S01]  /*994c0*/  LDL.LU R26, [R1+0xf8] ;  /* 0x0000f800011a7983 */ /* 0x001ea20000300800 */
[----:B------:R-:W-:-:S03]  /*994d0*/  PRMT R5, R16, 0x7632, R5 ;  /* 0x0000763210057816 */ /* 0x000fc60000000005 */
[----:B------:R-:W3:Y:S04]  /*994e0*/  LDL R27, [R1+0x1b60] ;  /* 0x001b6000011b7983 */ /* 0x000ee80000100800 */
[----:B------:R-:W4:Y:S04]  /*994f0*/  LDL.LU R16, [R1+0x37dc] ;  /* 0x0037dc0001107983 */ /* 0x000f280000300800 */
[----:B------:R0:W-:Y:S04]  /*99500*/  STL [R1+0x37c4], R19 ;  /* 0x0037c41301007387 */ /* 0x0001e80000100800 */
[----:B------:R-:W5:Y:S04]  /*99510*/  LDL.LU R17, [R1+0x37d8] ;  /* 0x0037d80001117983 */ /* 0x000f680000300800 */
[----:B0-----:R-:W2:Y:S04]  /*99520*/  LDL.LU R19, [R1+0x2fb4] ;  /* 0x002fb40001137983 */ /* 0x001ea80000300800 */
[----:B------:R-:W2:Y:S02]  /*99530*/  LDL.LU R6, [R1+0x37d4] ;  /* 0x0037d40001067983 */ /* 0x000ea40000300800 */
[----:B--2---:R-:W-:-:S02]  /*99540*/  ISETP.LT.AND P6, PT, R6, c[0x0][0x178], !P1 ;  /* 0x00005e0006007a0c */ /* 0x004fc40004fc1270 */
[----:B------:R-:W2:Y:S04]  /*99550*/  LDL.LU R6, [R1+0x37d0] ;  /* 0x0037d00001067983 */ /* 0x000ea80000300800 */
[----:B------:R0:W-:Y:S04]  /*99560*/  @P3 STG.E.U16 [R22.64], R5 ;  /* 0x0000000516003986 */ /* 0x0001e8000c101506 */
[----:B0-----:R-:W3:Y:S04]  /*99570*/  LDL.LU R22, [R1+0x708] ;  /* 0x0007080001167983 */ /* 0x001ee80000300800 */
[----:B------:R-:W3:Y:S01]  /*99580*/  LDL.LU R23, [R1+0x6f8] ;  /* 0x0006f80001177983 */ /* 0x000ee20000300800 */
[----:B--2---:R-:W-:-:S03]  /*99590*/  ISETP.LT.AND P3, PT, R6, c[0x0][0x178], !P1 ;  /* 0x00005e0006007a0c */ /* 0x004fc60004f61270 */
[----:B------:R-:W2:Y:S01]  /*995a0*/  LDL.LU R6, [R1+0x37cc] ;  /* 0x0037cc0001067983 */ /* 0x000ea20000300800 */
[----:B------:R-:W-:Y:S01]  /*995b0*/  ISETP.LT.AND P5, PT, R7, c[0x0][0x178], !P1 ;  /* 0x00005e0007007a0c */ /* 0x000fe20004fa1270 */
[----:B------:R-:W-:Y:S02]  /*995c0*/  IMAD.WIDE R24, R4, 0x2, R2 ;  /* 0x0000000204187825 */ /* 0x000fe400078e0202 */
[----:B-----5:R-:W-:Y:S04]  /*995d0*/  STL [R1+0x37c0], R17 ;  /* 0x0037c01101007387 */ /* 0x020fe80000100800 */
[----:B------:R-:W-:Y:S06]  /*995e0*/  STL [R1+0x37bc], R14 ;  /* 0x0037bc0e01007387 */ /* 0x000fec0000100800 */
[----:B------:R0:W-:Y:S01]  /*995f0*/  @P5 STG.E.U16 [R24.64], R0 ;  /* 0x0000000018005986 */ /* 0x0001e2000c101506 */
[----:B---3--:R-:W-:-:S03]  /*99600*/  PRMT R5, R23, 0x7632, R5 ;  /* 0x0000763217057816 */ /* 0x008fc60000000005 */
[----:B------:R1:W-:Y:S01]  /*99610*/  STL [R1+0x37b8], R15 ;  /* 0x0037b80f01007387 */ /* 0x0003e20000100800 */
[----:B0-----:R-:W-:Y:S01]  /*99620*/  IMAD.WIDE R24, R4, 0x2, R14 ;  /* 0x0000000204187825 */ /* 0x001fe200078e020e */
[----:B------:R-:W-:Y:S02]  /*99630*/  ISETP.LT.AND P2, PT, R27, c[0x0][0x178], !P1 ;  /* 0x00005e001b007a0c */ /* 0x000fe40004f41270 */
[----:B------:R-:W-:Y:S02]  /*99640*/  ISETP.GE.AND P5, PT, R19, c[0x0][0x17c], PT ;  /* 0x00005f0013007a0c */ /* 0x000fe40003fa6270 */
[----:B------:R-:W-:Y:S02]  /*99650*/  ISETP.LT.AND P1, PT, R29, c[0x0][0x178], !P1 ;  /* 0x00005e001d007a0c */ /* 0x000fe40004f21270 */
[----:B--2---:R-:W-:Y:S01]  /*99660*/  PRMT R6, R22, 0x7632, R6 ;  /* 0x0000763216067816 */ /* 0x004fe20000000006 */
[----:B----4-:R-:W-:Y:S02]  /*99670*/  IMAD.WIDE R22, R4, 0x2, R16 ;  /* 0x0000000204167825 */ /* 0x010fe400078e0210 */
[----:B------:R-:W2:Y:S04]  /*99680*/  LDL.LU R17, [R1+0x40c] ;  /* 0x00040c0001117983 */ /* 0x000ea80000300800 */
[----:B------:R0:W-:Y:S04]  /*99690*/  @P4 STG.E.U16 [R22.64], R6 ;  /* 0x0000000616004986 */ /* 0x0001e8000c101506 */
[----:B-1----:R-:W3:Y:S04]  /*996a0*/  LDL.LU R15, [R1+0x3ec] ;  /* 0x0003ec00010f7983 */ /* 0x002ee80000300800 */
[----:B------:R1:W-:Y:S01]  /*996b0*/  @P6 STG.E.U16 [R24.64], R5 ;  /* 0x0000000518006986 */ /* 0x0003e2000c101506 */
[----:B0-----:R-:W-:-:S03]  /*996c0*/  PRMT R6, R9, 0x7632, R6 ;  /* 0x0000763209067816 */ /* 0x001fc60000000006 */
[----:B-1----:R-:W4:Y:S04]  /*996d0*/  LDL.LU R5, [R1+0xd8] ;  /* 0x0000d80001057983 */ /* 0x002f280000300800 */
[----:B------:R-:W5:Y:S04]  /*996e0*/  LDL R25, [R1+0x1b4c] ;  /* 0x001b4c0001197983 */ /* 0x000f680000100800 */
[----:B------:R-:W2:Y:S04]  /*996f0*/  LDL.LU R19, [R1+0x2fb8] ;  /* 0x002fb80001137983 */ /* 0x000ea80000300800 */
[----:B------:R-:W3:Y:S04]  /*99700*/  LDL.LU R29, [R1+0x3dc] ;  /* 0x0003dc00011d7983 */ /* 0x000ee80000300800 */
[----:B------:R-:W3:Y:S01]  /*99710*/  LDL.LU R9, [R1+0x37c8] ;  /* 0x0037c80001097983 */ /* 0x000ee20000300800 */
[----:B------:R-:W-:Y:S01]  /*99720*/  PRMT R0, R26, 0x7632, R0 ;  /* 0x000076321a007816 */ /* 0x000fe20000000000 */
[----:B------:R-:W-:Y:S01]  /*99730*/  IMAD.WIDE R26, R4, 0x2, R12 ;  /* 0x00000002041a7825 */ /* 0x000fe200078e020c */
[----:B------:R-:W-:-:S02]  /*99740*/  ISETP.LT.AND P4, PT, R28, c[0x0][0x178], !P5 ;  /* 0x00005e001c007a0c */ /* 0x000fc40006f81270 */
[----:B------:R-:W5:Y:S01]  /*99750*/  LDL.LU R28, [R1+0x2fbc] ;  /* 0x002fbc00011c7983 */ /* 0x000f620000300800 */
[----:B------:R-:W-:-:S03]  /*99760*/  IMAD.WIDE R22, R4, 0x2, R10 ;  /* 0x0000000204167825 */ /* 0x000fc600078e020a */
[----:B------:R0:W-:Y:S04]  /*99770*/  @P3 STG.E.U16 [R26.64], R0 ;  /* 0x000000001a003986 */ /* 0x0001e8000c101506 */
[----:B------:R-:W5:Y:S04]  /*99780*/  LDL R14, [R1+0x1b5c] ;  /* 0x001b5c00010e7983 */ /* 0x000f680000100800 */
[----:B------:R-:W-:Y:S01]  /*99790*/  STL [R1+0x37b0], R10 ;  /* 0x0037b00a01007387 */ /* 0x000fe20000100800 */
[----:B0-----:R-:W-:-:S03]  /*997a0*/  IADD3 R0, R4, c[0x0][0x198], RZ ;  /* 0x0000660004007a10 */ /* 0x001fc60007ffe0ff */
[----:B------:R0:W-:Y:S04]  /*997b0*/  STL [R1+0x37ac], R11 ;  /* 0x0037ac0b01007387 */ /* 0x0001e80000100800 */
[----:B------:R-:W-:Y:S04]  /*997c0*/  @P2 STG.E.U16 [R22.64], R6 ;  /* 0x0000000616002986 */ /* 0x000fe8000c101506 */
[----:B0-----:R-:W5:Y:S01]  /*997d0*/  LDL.LU R11, [R1+0x4c] ;  /* 0x00004c00010b7983 */ /* 0x001f620000300800 */
[----:B----4-:R-:W-:Y:S02]  /*997e0*/  PRMT R24, R5, 0x7632, R24 ;  /* 0x0000763205187816 */ /* 0x010fe40000000018 */
[----:B--2---:R-:W-:-:S02]  /*997f0*/  ISETP.GE.AND P2, PT, R19, c[0x0][0x17c], PT ;  /* 0x00005f0013007a0c */ /* 0x004fc40003f46270 */
[----:B------:R-:W2:Y:S01]  /*99800*/  LDL.LU R19, [R1+0x37c4] ;  /* 0x0037c40001137983 */ /* 0x000ea20000300800 */
[----:B---3--:R-:W-:-:S05]  /*99810*/  IMAD.WIDE R4, R4, 0x2, R8 ;  /* 0x0000000204047825 */ /* 0x008fca00078e0208 */
[----:B------:R0:W-:Y:S04]  /*99820*/  @P1 STG.E.U16 [R4.64], R24 ;  /* 0x0000001804001986 */ /* 0x0001e8000c101506 */
[----:B0-----:R-:W3:Y:S01]  /*99830*/  LDL R5, [R1+0x1b54] ;  /* 0x001b540001057983 */ /* 0x001ee20000100800 */
[----:B-----5:R-:W-:Y:S01]  /*99840*/  ISETP.LT.AND P3, PT, R25, c[0x0][0x178], !P5 ;  /* 0x00005e0019007a0c */ /* 0x020fe20006f61270 */
[----:B------:R-:W-:Y:S02]  /*99850*/  IMAD.WIDE R22, R0, 0x2, R20 ;  /* 0x0000000200167825 */ /* 0x000fe400078e0214 */
[----:B------:R-:W4:Y:S01]  /*99860*/  LDL R24, [R1+0x1b48] ;  /* 0x001b480001187983 */ /* 0x000f220000100800 */
[----:B------:R-:W-:-:S03]  /*99870*/  PRMT R27, R17, 0x7632, R27 ;  /* 0x00007632111b7816 */ /* 0x000fc6000000001b */
[----:B------:R-:W-:Y:S01]  /*99880*/  @P4 STG.E.U16 [R22.64], R17 ;  /* 0x0000001116004986 */ /* 0x000fe2000c101506 */
[----:B------:R-:W-:-:S03]  /*99890*/  ISETP.GE.AND P4, PT, R28, c[0x0][0x17c], PT ;  /* 0x00005f001c007a0c */ /* 0x000fc60003f86270 */
[----:B--2---:R0:W-:Y:S01]  /*998a0*/  STL [R1+0x37a8], R19 ;  /* 0x0037a81301007387 */ /* 0x0041e20000100800 */
[----:B---3--:R-:W-:Y:S01]  /*998b0*/  ISETP.LT.AND P1, PT, R5, c[0x0][0x178], !P5 ;  /* 0x00005e0005007a0c */ /* 0x008fe20006f21270 */
[C---:B------:R-:W-:Y:S02]  /*998c0*/  IMAD.WIDE R4, R0.reuse, 0x2, R18 ;  /* 0x0000000200047825 */ /* 0x040fe400078e0212 */
[----:B0-----:R-:W2:Y:S04]  /*998d0*/  LDL.LU R19, [R1+0x3c] ;  /* 0x00003c0001137983 */ /* 0x001ea80000300800 */
[----:B------:R-:W3:Y:S04]  /*998e0*/  LDL R28, [R1+0xc] ;  /* 0x00000c00011c7983 */ /* 0x000ee80000100800 */
[----:B------:R-:W5:Y:S04]  /*998f0*/  LDL.LU R17, [R1+0x37c0] ;  /* 0x0037c00001117983 */ /* 0x000f680000300800 */
[----:B------:R0:W-:Y:S04]  /*99900*/  @P3 STG.E.U16 [R4.64], R15 ;  /* 0x0000000f04003986 */ /* 0x0001e8000c101506 */
[----:B0-----:R-:W2:Y:S01]  /*99910*/  LDL R5, [R1+0x1b58] ;  /* 0x001b580001057983 */ /* 0x001ea20000100800 */
[----:B------:R-:W-:Y:S01]  /*99920*/  ISETP.LT.AND P6, PT, R7, c[0x0][0x178], !P5 ;  /* 0x00005e0007007a0c */ /* 0x000fe20006fc1270 */
[----:B------:R-:W-:Y:S01]  /*99930*/  IMAD.WIDE R22, R0, 0x2, R2 ;  /* 0x0000000200167825 */ /* 0x000fe200078e0202 */
[----:B------:R-:W-:-:S11]  /*99940*/  PRMT R6, R15, 0x7632, R6 ;  /* 0x000076320f067816 */ /* 0x000fd60000000006 */
[----:B------:R-:W-:Y:S01]  /*99950*/  @P6 STG.E.U16 [R22.64], R29 ;  /* 0x0000001d16006986 */ /* 0x000fe2000c101506 */
[----:B------:R-:W-:-:S03]  /*99960*/  ISETP.LT.AND P6, PT, R14, c[0x0][0x178], !P5 ;  /* 0x00005e000e007a0c */ /* 0x000fc60006fc1270 */
[----:B-----5:R0:W-:Y:S01]  /*99970*/  STL [R1+0x37a0], R17 ;  /* 0x0037a01101007387 */ /* 0x0201e20000100800 */
[----:B--2---:R-:W-:Y:S01]  /*99980*/  ISETP.LT.AND P3, PT, R5, c[0x0][0x178], !P5 ;  /* 0x00005e0005007a0c */ /* 0x004fe20006f61270 */
[----:B------:R-:W-:Y:S02]  /*99990*/  IMAD.WIDE R4, R0, 0x2, R16 ;  /* 0x0000000200047825 */ /* 0x000fe400078e0210 */
[----:B0-----:R-:W2:Y:S04]  /*999a0*/  LDL.LU R17, [R1+0x2c] ;  /* 0x00002c0001117983 */ /* 0x001ea80000300800 */
[----:B------:R-:W5:Y:S04]  /*999b0*/  LDL.LU R22, [R1+0x5c] ;  /* 0x00005c0001167983 */ /* 0x000f680000300800 */
[----:B------:R-:W2:Y:S04]  /*999c0*/  LDL R23, [R1+0x1b60] ;  /* 0x001b600001177983 */ /* 0x000ea80000100800 */
[----:B------:R-:W3:Y:S04]  /*999d0*/  LDL.LU R14, [R1+0x37bc] ;  /* 0x0037bc00010e7983 */ /* 0x000ee80000300800 */
[----:B------:R-:W3:Y:S01]  /*999e0*/  LDL.LU R15, [R1+0x37b8] ;  /* 0x0037b800010f7983 */ /* 0x000ee20000300800 */
[----:B------:R-:W-:-:S02]  /*999f0*/  PRMT R26, R29, 0x7632, R26 ;  /* 0x000076321d1a7816 */ /* 0x000fc4000000001a */
[----:B------:R-:W-:Y:S01]  /*99a00*/  PRMT R10, R11, 0x7632, R10 ;  /* 0x000076320b0a7816 */ /* 0x000fe2000000000a */
[----:B------:R-:W4:Y:S04]  /*99a10*/  LDL.LU R29, [R1+0x37b4] ;  /* 0x0037b400011d7983 */ /* 0x000f280000300800 */
[----:B-----5:R0:W-:Y:S01]  /*99a20*/  @P1 STG.E.U16 [R4.64], R22 ;  /* 0x0000001604001986 */ /* 0x0201e2000c101506 */
[----:B--2---:R-:W-:Y:S01]  /*99a30*/  ISETP.LT.AND P1, PT, R23, c[0x0][0x178], !P5 ;  /* 0x00005e0017007a0c */ /* 0x004fe20006f21270 */
[----:B0-----:R-:W-:Y:S02]  /*99a40*/  IMAD.MOV.U32 R4, RZ, RZ, R22 ;  /* 0x000000ffff047224 */ /* 0x001fe400078e0016 */
[----:B------:R-:W2:Y:S01]  /*99a50*/  LDL R5, [R1+0x1b64] ;  /* 0x001b640001057983 */ /* 0x000ea20000100800 */
[----:B---3--:R-:W-:-:S03]  /*99a60*/  IMAD.WIDE R22, R0, 0x2, R14 ;  /* 0x0000000200167825 */ /* 0x008fc600078e020e */
[----:B------:R0:W-:Y:S04]  /*99a70*/  STL.S16 [R1], R10 ;  /* 0x0000000a01007387 */ /* 0x0001e80000100600 */
[----:B------:R1:W-:Y:S04]  /*99a80*/  @P3 STG.E.U16 [R22.64], R11 ;  /* 0x0000000b16003986 */ /* 0x0003e8000c101506 */
[----:B0-----:R-:W3:Y:S04]  /*99a90*/  LDL.LU R10, [R1+0x37b0] ;  /* 0x0037b000010a7983 */ /* 0x001ee80000300800 */
[----:B-1----:R-:W3:Y:S01]  /*99aa0*/  LDL.LU R11, [R1+0x37ac] ;  /* 0x0037ac00010b7983 */ /* 0x002ee20000300800 */
[----:B----4-:R-:W-:-:S02]  /*99ab0*/  PRMT R29, R4, 0x7632, R29 ;  /* 0x00007632041d7816 */ /* 0x010fc4000000001d */
[----:B------:R-:W-:Y:S02]  /*99ac0*/  ISETP.LT.AND P3, PT, R24, c[0x0][0x178], !P4 ;  /* 0x00005e0018007a0c */ /* 0x000fe40006761270 */
[----:B--2---:R-:W-:Y:S01]  /*99ad0*/  ISETP.LT.AND P5, PT, R5, c[0x0][0x178], !P5 ;  /* 0x00005e0005007a0c */ /* 0x004fe20006fa1270 */
[----:B------:R-:W-:-:S05]  /*99ae0*/  IMAD.WIDE R4, R0, 0x2, R12 ;  /* 0x0000000200047825 */ /* 0x000fca00078e020c */
[----:B------:R0:W-:Y:S01]  /*99af0*/  @P6 STG.E.U16 [R4.64], R19 ;  /* 0x0000001304006986 */ /* 0x0001e2000c101506 */
[----:B------:R-:W-:Y:S01]  /*99b00*/  ISETP.LT.AND P6, PT, R25, c[0x0][0x178], !P4 ;  /* 0x00005e0019007a0c */ /* 0x000fe200067c1270 */
[----:B------:R-:W-:-:S04]  /*99b10*/  IMAD.WIDE R24, R0, 0x2, R8 ;  /* 0x0000000200187825 */ /* 0x000fc800078e0208 */
[C---:B---3--:R-:W-:Y:S01]  /*99b20*/  IMAD.WIDE R22, R0.reuse, 0x2, R10 ;  /* 0x0000000200167825 */ /* 0x048fe200078e020a */
[----:B0-----:R-:W-:Y:S02]  /*99b30*/  IADD3 R4, R0, c[0x0][0x198], RZ ;  /* 0x0000660000047a10 */ /* 0x001fe40007ffe0ff */
[----:B------:R-:W2:Y:S01]  /*99b40*/  LDL.LU.S16 R0, [R1] ;  /* 0x0000000001007983 */ /* 0x000ea20000300600 */
[----:B------:R-:W-:-:S03]  /*99b50*/  PRMT R5, R19, 0x7632, R5 ;  /* 0x0000763213057816 */ /* 0x000fc60000000005 */
[----:B------:R-:W-:Y:S04]  /*99b60*/  @P1 STG.E.U16 [R22.64], R17 ;  /* 0x0000001116001986 */ /* 0x000fe8000c101506 */
[----:B------:R-:W3:Y:S04]  /*99b70*/  LDL.LU R19, [R1+0x37a8] ;  /* 0x0037a80001137983 */ /* 0x000ee80000300800 */
[----:B------:R0:W-:Y:S04]  /*99b80*/  @P5 STG.E.U16 [R24.64], R28 ;  /* 0x0000001c18005986 */ /* 0x0001e8000c101506 */
[----:B0-----:R-:W4:Y:S04]  /*99b90*/  LDL.LU R28, [R1+0x37a4] ;  /* 0x0037a400011c7983 */ /* 0x001f280000300800 */
[----:B------:R-:W5:Y:S01]  /*99ba0*/  LDL R25, [R1+0x1b54] ;  /* 0x001b540001197983 */ /* 0x000f620000100800 */
[----:B------:R-:W-:-:S05]  /*99bb0*/  IMAD.WIDE R22, R4, 0x2, R20 ;  /* 0x0000000204167825 */ /* 0x000fca00078e0214 */
[----:B------:R0:W-:Y:S04]  /*99bc0*/  @P3 STG.E.U16 [R22.64], R27 ;  /* 0x0000001b16003986 */ /* 0x0001e8000c101506 */
[----:B0-----:R-:W2:Y:S04]  /*99bd0*/  LDL R23, [R1+0x1b58] ;  /* 0x001b580001177983 */ /* 0x001ea80000100800 */
[----:B------:R-:W2:Y:S01]  /*99be0*/  LDL.LU R27, [R1+0xc] ;  /* 0x00000c00011b7983 */ /* 0x000ea20000300800 */
[----:B-----5:R-:W-:Y:S01]  /*99bf0*/  ISETP.LT.AND P5, PT, R25, c[0x0][0x178], !P4 ;  /* 0x00005e0019007a0c */ /* 0x020fe200067a1270 */
[----:B---3--:R-:W-:Y:S01]  /*99c00*/  IMAD.WIDE R24, R4, 0x2, R18 ;  /* 0x0000000204187825 */ /* 0x008fe200078e0212 */
[----:B----4-:R-:W-:-:S02]  /*99c10*/  PRMT R28, R17, 0x7632, R28 ;  /* 0x00007632111c7816 */ /* 0x010fc4000000001c */
[----:B------:R-:W3:Y:S04]  /*99c20*/  LDL.LU R17, [R1+0x37a0] ;  /* 0x0037a00001117983 */ /* 0x000ee80000300800 */
[----:B------:R0:W-:Y:S04]  /*99c30*/  @P6 STG.E.U16 [R24.64], R6 ;  /* 0x0000000618006986 */ /* 0x0001e8000c101506 */
[----:B0-----:R-:W4:Y:S04]  /*99c40*/  LDL R25, [R1+0x1b5c] ;  /* 0x001b5c0001197983 */ /* 0x001f280000100800 */
[----:B------:R-:W-:Y:S04]  /*99c50*/  STL [R1+0x379c], R16 ;  /* 0x00379c1001007387 */ /* 0x000fe80000100800 */
[----:B---3--:R0:W-:Y:S01]  /*99c60*/  STL [R1+0x3798], R17 ;  /* 0x0037981101007387 */ /* 0x0081e20000100800 */
[----:B----4-:R-:W-:Y:S01]  /*99c70*/  ISETP.LT.AND P6, PT, R25, c[0x0][0x178], !P4 ;  /* 0x00005e0019007a0c */ /* 0x010fe200067c1270 */
[----:B------:R-:W-:-:S02]  /*99c80*/  IMAD.WIDE R24, R4, 0x2, R16 ;  /* 0x0000000204187825 */ /* 0x000fc400078e0210 */
[----:B0-----:R-:W3:Y:S01]  /*99c90*/  LDL R17, [R1+0x1b60] ;  /* 0x001b600001117983 */ /* 0x001ee20000100800 */
[----:B------:R-:W-:Y:S02]  /*99ca0*/  ISETP.LT.AND P1, PT, R7, c[0x0][0x178], !P4 ;  /* 0x00005e0007007a0c */ /* 0x000fe40006721270 */
[----:B--2---:R-:W-:Y:S01]  /*99cb0*/  ISETP.LT.AND P3, PT, R23, c[0x0][0x178], !P4 ;  /* 0x00005e0017007a0c */ /* 0x004fe20006761270 */
[----:B------:R-:W-:-:S10]  /*99cc0*/  IMAD.WIDE R22, R4, 0x2, R2 ;  /* 0x0000000204167825 */ /* 0x000fd400078e0202 */
[----:B------:R0:W-:Y:S04]  /*99cd0*/  @P1 STG.E.U16 [R22.64], R26 ;  /* 0x0000001a16001986 */ /* 0x0001e8000c101506 */
[----:B------:R1:W-:Y:S04]  /*99ce0*/  @P5 STG.E.U16 [R24.64], R29 ;  /* 0x0000001d18005986 */ /* 0x0003e8000c101506 */
[----:B0-----:R-:W2:Y:S01]  /*99cf0*/  LDL R23, [R1+0x1b64] ;  /* 0x001b640001177983 */ /* 0x001ea20000100800 */
[----:B---3--:R-:W-:-:S03]  /*99d00*/  ISETP.LT.AND P1, PT, R17, c[0x0][0x178], !P4 ;  /* 0x00005e0011007a0c */ /* 0x008fc60006721270 */
[----:B------:R-:W3:Y:S04]  /*99d10*/  LDL.LU R17, [R1+0x4cc] ;  /* 0x0004cc0001117983 */ /* 0x000ee80000300800 */
[----:B-1----:R-:W4:Y:S01]  /*99d20*/  LDL R25, [R1+0x1b48] ;  /* 0x001b480001197983 */ /* 0x002f220000100800 */
[----:B------:R-:W-:Y:S01]  /*99d30*/  PRMT R6, R27, 0x7632, R6 ;  /* 0x000076321b067816 */ /* 0x000fe20000000006 */
[C---:B------:R-:W-:Y:S02]  /*99d40*/  IMAD.WIDE R26, R4.reuse, 0x2, R14 ;  /* 0x00000002041a7825 */ /* 0x040fe400078e020e */
[----:B------:R0:W-:Y:S04]  /*99d50*/  STL [R1+0x378c], R29 ;  /* 0x00378c1d01007387 */ /* 0x0001e80000100800 */
[----:B------:R-:W-:Y:S04]  /*99d60*/  @P3 STG.E.U16 [R26.64], R0 ;  /* 0x000000001a003986 */ /* 0x000fe8000c101506 */
[----:B0-----:R-:W5:Y:S01]  /*99d70*/  LDL R29, [R1+0x1b4c] ;  /* 0x001b4c00011d7983 */ /* 0x001f620000100800 */
[----:B--2---:R-:W-:Y:S01]  /*99d80*/  ISETP.LT.AND P4, PT, R23, c[0x0][0x178], !P4 ;  /* 0x00005e0017007a0c */ /* 0x004fe20006781270 */
[----:B------:R-:W-:-:S02]  /*99d90*/  IMAD.WIDE R22, R4, 0x2, R12 ;  /* 0x0000000204167825 */ /* 0x000fc400078e020c */
[----:B------:R0:W-:Y:S04]  /*99da0*/  STL [R1+0x3794], R26 ;  /* 0x0037941a01007387 */ /* 0x0001e80000100800 */
[----:B------:R-:W-:Y:S04]  /*99db0*/  @P6 STG.E.U16 [R22.64], R5 ;  /* 0x0000000516006986 */ /* 0x000fe8000c101506 */
[----:B0-----:R-:W2:Y:S04]  /*99dc0*/  LDL.LU R26, [R1+0x8c] ;  /* 0x00008c00011a7983 */ /* 0x001ea80000300800 */
[----:B------:R0:W-:Y:S01]  /*99dd0*/  STL [R1+0x3790], R11 ;  /* 0x0037900b01007387 */ /* 0x0001e20000100800 */
[----:B----4-:R-:W-:Y:S01]  /*99de0*/  ISETP.LT.AND P5, PT, R25, c[0x0][0x178], !P2 ;  /* 0x00005e0019007a0c */ /* 0x010fe200057a1270 */
[----:B------:R-:W-:-:S02]  /*99df0*/  IMAD.WIDE R24, R4, 0x2, R10 ;  /* 0x0000000204187825 */ /* 0x000fc400078e020a */
[----:B0-----:R-:W4:Y:S04]  /*99e00*/  LDL.LU R11, [R1+0x7c] ;  /* 0x00007c00010b7983 */ /* 0x001f280000300800 */
[----:B------:R0:W-:Y:S04]  /*99e10*/  @P1 STG.E.U16 [R24.64], R28 ;  /* 0x0000001c18001986 */ /* 0x0001e8000c101506 */
[----:B0-----:R-:W2:Y:S04]  /*99e20*/  LDL R24, [R1+0x1b64] ;  /* 0x001b640001187983 */ /* 0x001ea80000100800 */
[----:B------:R-:W2:Y:S04]  /*99e30*/  LDL R25, [R1+0x1b60] ;  /* 0x001b600001197983 */ /* 0x000ea80000100800 */
[----:B------:R0:W-:Y:S04]  /*99e40*/  STL [R1+0x3784], R28 ;  /* 0x0037841c01007387 */ /* 0x0001e80000100800 */
[----:B0-----:R-:W2:Y:S01]  /*99e50*/  LDL.LU R28, [R1+0x2fc0] ;  /* 0x002fc000011c7983 */ /* 0x001ea20000300800 */
[C---:B------:R-:W-:Y:S01]  /*99e60*/  IADD3 R0, R4.reuse, c[0x0][0x198], RZ ;  /* 0x0000660004007a10 */ /* 0x040fe20007ffe0ff */
[----:B------:R-:W-:-:S05]  /*99e70*/  IMAD.WIDE R4, R4, 0x2, R8 ;  /* 0x0000000204047825 */ /* 0x000fca00078e0208 */
[----:B------:R0:W-:Y:S01]  /*99e80*/  @P4 STG.E.U16 [R4.64], R6 ;  /* 0x0000000604004986 */ /* 0x0001e2000c101506 */
[----:B--2---:R-:W-:-:S03]  /*99e90*/  ISETP.GE.AND P1, PT, R28, c[0x0][0x17c], PT ;  /* 0x00005f001c007a0c */ /* 0x004fc60003f26270 */
[----:B------:R-:W2:Y:S04]  /*99ea0*/  LDL.LU R28, [R1+0x1c] ;  /* 0x00001c00011c7983 */ /* 0x000ea80000300800 */
[----:B0-----:R-:W2:Y:S01]  /*99eb0*/  LDL.LU R5, [R1+0x4dc] ;  /* 0x0004dc0001057983 */ /* 0x001ea20000300800 */
[----:B-----5:R-:W-:Y:S01]  /*99ec0*/  ISETP.LT.AND P6, PT, R29, c[0x0][0x178], !P2 ;  /* 0x00005e001d007a0c */ /* 0x020fe200057c1270 */
[C---:B------:R-:W-:Y:S01]  /*99ed0*/  IMAD.WIDE R22, R0.reuse, 0x2, R20 ;  /* 0x0000000200167825 */ /* 0x040fe200078e0214 */
[----:B---3--:R-:W-:Y:S02]  /*99ee0*/  PRMT R16, R17, 0x7632, R16 ;  /* 0x0000763211107816 */ /* 0x008fe40000000010 */
[----:B--2---:R-:W-:Y:S02]  /*99ef0*/  PRMT R4, R5, 0x7632, R4 ;  /* 0x0000763205047816 */ /* 0x004fe40000000004 */
[----:B------:R0:W-:Y:S04]  /*99f00*/  @P5 STG.E.U16 [R22.64], R5 ;  /* 0x0000000516005986 */ /* 0x0001e8000c101506 */
[----:B0-----:R-:W2:Y:S04]  /*99f10*/  LDL R22, [R1+0x1b58] ;  /* 0x001b580001167983 */ /* 0x001ea80000100800 */
[----:B------:R0:W-:Y:S04]  /*99f20*/  STL.S16 [R1+0x8], R4 ;  /* 0x0000080401007387 */ /* 0x0001e80000100600 */
[----:B------:R-:W3:Y:S01]  /*99f30*/  LDL R23, [R1+0x1b54] ;  /* 0x001b540001177983 */ /* 0x000ee20000100800 */
[----:B0-----:R-:W-:-:S03]  /*99f40*/  IMAD.WIDE R4, R0, 0x2, R18 ;  /* 0x0000000200047825 */ /* 0x001fc600078e0212 */
[----:B------:R0:W-:Y:S04]  /*99f50*/  STL.S16 [R1], R16 ;  /* 0x0000001001007387 */ /* 0x0001e80000100600 */
[----:B------:R1:W-:Y:S04]  /*99f60*/  @P6 STG.E.U16 [R4.64], R17 ;  /* 0x0000001104006986 */ /* 0x0003e8000c101506 */
[----:B0-----:R-:W5:Y:S04]  /*99f70*/  LDL.LU R16, [R1+0x379c] ;  /* 0x00379c0001107983 */ /* 0x001f680000300800 */
[----:B-1----:R-:W5:Y:S04]  /*99f80*/  LDL.LU R17, [R1+0x3798] ;  /* 0x0037980001117983 */ /* 0x002f680000300800 */
[----:B------:R-:W4:Y:S04]  /*99f90*/  LDL R4, [R1+0x1b5c] ;  /* 0x001b5c0001047983 */ /* 0x000f280000100800 */
[----:B------:R-:W5:Y:S01]  /*99fa0*/  LDL.LU R5, [R1+0x41c] ;  /* 0x00041c0001057983 */ /* 0x000f620000300800 */
[----:B------:R-:W-:-:S02]  /*99fb0*/  ISETP.LT.AND P3, PT, R7, c[0x0][0x178], !P2 ;  /* 0x00005e0007007a0c */ /* 0x000fc40005761270 */
[----:B------:R-:W-:Y:S02]  /*99fc0*/  PRMT R27, R26, 0x7632, R27 ;  /* 0x000076321a1b7816 */ /* 0x000fe4000000001b */
[----:B--2---:R-:W-:Y:S02]  /*99fd0*/  ISETP.LT.AND P4, PT, R22, c[0x0][0x178], !P2 ;  /* 0x00005e0016007a0c */ /* 0x004fe40005781270 */
[----:B---3--:R-:W-:Y:S01]  /*99fe0*/  ISETP.LT.AND P5, PT, R23, c[0x0][0x178], !P2 ;  /* 0x00005e0017007a0c */ /* 0x008fe200057a1270 */
[----:B------:R-:W-:Y:S01]  /*99ff0*/  IMAD.WIDE R22, R0, 0x2, R2 ;  /* 0x0000000200167825 */ /* 0x000fe200078e0202 */
[----:B----4-:R-:W-:Y:S02]  /*9a000*/  ISETP.LT.AND P6, PT, R4, c[0x0][0x178], !P2 ;  /* 0x00005e0004007a0c */ /* 0x010fe400057c1270 */
[----:B-----5:R-:W-:-:S03]  /*9a010*/  PRMT R6, R5, 0x7632, R6 ;  /* 0x0000763205067816 */ /* 0x020fc60000000006 */
[----:B------:R0:W-:Y:S04]  /*9a020*/  @P3 STG.E.U16 [R22.64], R5 ;  /* 0x0000000516003986 */ /* 0x0001e8000c101506 */
[----:B------:R1:W-:Y:S01]  /*9a030*/  STL [R1+0x3780], R6 ;  /* 0x0037800601007387 */ /* 0x0003e20000100800 */
[----:B0-----:R-:W-:-:S03]  /*9a040*/  IMAD.WIDE R4, R0, 0x2, R16 ;  /* 0x0000000200047825 */ /* 0x001fc600078e0210 */
[----:B-1----:R-:W2:Y:S04]  /*9a050*/  LDL.LU.S16 R6, [R1+0x8] ;  /* 0x0000080001067983 */ /* 0x002ea80000300600 */
[----:B------:R0:W-:Y:S04]  /*9a060*/  @P5 STG.E.U16 [R4.64], R26 ;  /* 0x0000001a04005986 */ /* 0x0001e8000c101506 */
[----:B0-----:R-:W3:Y:S04]  /*9a070*/  LDL.LU R26, [R1+0x3794] ;  /* 0x00379400011a7983 */ /* 0x001ee80000300800 */
[----:B------:R-:W4:Y:S01]  /*9a080*/  LDL.LU R4, [R1+0x6c] ;  /* 0x00006c0001047983 */ /* 0x000f220000300800 */
[----:B------:R-:W-:Y:S01]  /*9a090*/  IMAD.WIDE R22, R0, 0x2, R14 ;  /* 0x0000000200167825 */ /* 0x000fe200078e020e */
[----:B------:R-:W-:-:S02]  /*9a0a0*/  ISETP.LT.AND P3, PT, R24, c[0x0][0x178], !P2 ;  /* 0x00005e0018007a0c */ /* 0x000fc40005761270 */
[----:B------:R-:W-:Y:S01]  /*9a0b0*/  ISETP.LT.AND P2, PT, R25, c[0x0][0x178], !P2 ;  /* 0x00005e0019007a0c */ /* 0x000fe20005741270 */
[----:B------:R-:W-:Y:S01]  /*9a0c0*/  IMAD.WIDE R24, R0, 0x2, R12 ;  /* 0x0000000200187825 */ /* 0x000fe200078e020c */
[----:B------:R0:W-:Y:S04]  /*9a0d0*/  @P4 STG.E.U16 [R22.64], R11 ;  /* 0x0000000b16004986 */ /* 0x0001e8000c101506 */
[----:B------:R-:W5:Y:S01]  /*9a0e0*/  LDL R5, [R1+0x1b48] ;  /* 0x001b480001057983 */ /* 0x000f620000100800 */
[----:B------:R-:W-:Y:S02]  /*9a0f0*/  ISETP.LT.AND P5, PT, R29, c[0x0][0x178], !P1 ;  /* 0x00005e001d007a0c */ /* 0x000fe40004fa1270 */
[----:B---3--:R-:W-:Y:S02]  /*9a100*/  PRMT R26, R11, 0x7632, R26 ;  /* 0x000076320b1a7816 */ /* 0x008fe4000000001a */
[----:B0-----:R-:W3:Y:S01]  /*9a110*/  LDL.LU R11, [R1+0x3790] ;  /* 0x00379000010b7983 */ /* 0x001ee20000300800 */
[----:B----4-:R-:W-:-:S03]  /*9a120*/  PRMT R22, R4, 0x7632, R22 ;  /* 0x0000763204167816 */ /* 0x010fc60000000016 */
[----:B------:R0:W-:Y:S04]  /*9a130*/  @P6 STG.E.U16 [R24.64], R4 ;  /* 0x0000000418006986 */ /* 0x0001e8000c101506 */
[----:B0-----:R-:W4:Y:S04]  /*9a140*/  LDL R24, [R1+0x1b58] ;  /* 0x001b580001187983 */ /* 0x001f280000100800 */
[----:B------:R-:W-:Y:S04]  /*9a150*/  STL.S16 [R1+0x4], R22 ;  /* 0x0000041601007387 */ /* 0x000fe80000100600 */
[----:B------:R-:W2:Y:S04]  /*9a160*/  LDL R25, [R1+0x1b54] ;  /* 0x001b540001197983 */ /* 0x000ea80000100800 */
[----:B------:R-:W2:Y:S01]  /*9a170*/  LDL.LU R29, [R1+0x378c] ;  /* 0x00378c00011d7983 */ /* 0x000ea20000300800 */
[----:B-----5:R-:W-:-:S02]  /*9a180*/  ISETP.LT.AND P4, PT, R5, c[0x0][0x178], !P1 ;  /* 0x00005e0005007a0c */ /* 0x020fc40004f81270 */
[----:B------:R-:W-:Y:S02]  /*9a190*/  ISETP.LT.AND P6, PT, R7, c[0x0][0x178], !P1 ;  /* 0x00005e0007007a0c */ /* 0x000fe40004fc1270 */
[----:B------:R-:W5:Y:S01]  /*9a1a0*/  LDL.LU R7, [R1+0x3788] ;  /* 0x0037880001077983 */ /* 0x000f620000300800 */
[----:B---3--:R-:W-:-:S05]  /*9a1b0*/  IMAD.WIDE R4, R0, 0x2, R10 ;  /* 0x0000000200047825 */ /* 0x008fca00078e020a */
[----:B------:R0:W-:Y:S01]  /*9a1c0*/  @P2 STG.E.U16 [R4.64], R28 ;  /* 0x0000001c04002986 */ /* 0x0001e2000c101506 */
[----:B--2---:R-:W-:-:S03]  /*9a1d0*/  PRMT R29, R28, 0x7632, R29 ;  /* 0x000076321c1d7816 */ /* 0x004fc6000000001d */
[----:B0-----:R-:W2:Y:S01]  /*9a1e0*/  LDL.LU R28, [R1+0x3784] ;  /* 0x00378400011c7983 */ /* 0x001ea20000300800 */
[C---:B------:R-:W-:Y:S01]  /*9a1f0*/  IMAD.WIDE R22, R0.reuse, 0x2, R8 ;  /* 0x0000000200167825 */ /* 0x040fe200078e0208 */
[----:B------:R-:W-:-:S05]  /*9a200*/  IADD3 R0, R0, c[0x0][0x198], RZ ;  /* 0x0000660000007a10 */ /* 0x000fca0007ffe0ff */
[----:B------:R-:W-:Y:S01]  /*9a210*/  IMAD.WIDE R4, R0, 0x2, R20 ;  /* 0x0000000200047825 */ /* 0x000fe200078e0214 */
[----:B-----5:R0:W-:Y:S04]  /*9a220*/  @P3 STG.E.U16 [R22.64], R7 ;  /* 0x0000000716003986 */ /* 0x0201e8000c101506 */
[----:B------:R1:W-:Y:S01]  /*9a230*/  @P4 STG.E.U16 [R4.64], R6 ;  /* 0x0000000604004986 */ /* 0x0003e2000c101506 */
[----:B--2---:R-:W-:-:S03]  /*9a240*/  PRMT R28, R7, 0x7632, R28 ;  /* 0x00007632071c7816 */ /* 0x004fc6000000001c */
[----:B0-----:R-:W2:Y:S04]  /*9a250*/  LDL R7, [R1+0x1b5c] ;  /* 0x001b5c0001077983 */ /* 0x001ea80000100800 */
[----:B-1----:R-:W3:Y:S04]  /*9a260*/  LDL.LU R6, [R1+0x3780] ;  /* 0x0037800001067983 */ /* 0x002ee80000300800 */
[----:B------:R-:W5:Y:S01]  /*9a270*/  LDL.LU.S16 R5, [R1] ;  /* 0x0000000001057983 */ /* 0x000f620000300600 */
[----:B----4-:R-:W-:Y:S01]  /*9a280*/  ISETP.LT.AND P2, PT, R24, c[0x0][0x178], !P1 ;  /* 0x00005e0018007a0c */ /* 0x010fe20004f41270 */
[----:B------:R-:W-:Y:S01]  /*9a290*/  IMAD.WIDE R22, R0, 0x2, R18 ;  /* 0x0000000200167825 */ /* 0x000fe200078e0212 */
[----:B------:R-:W-:-:S03]  /*9a2a0*/  ISETP.LT.AND P3, PT, R25, c[0x0][0x178], !P1 ;  /* 0x00005e0019007a0c */ /* 0x000fc60004f61270 */
[C---:B------:R-:W-:Y:S01]  /*9a2b0*/  IMAD.WIDE R24, R0.reuse, 0x2, R2 ;  /* 0x0000000200187825 */ /* 0x040fe200078e0202 */
[----:B-----5:R0:W-:Y:S04]  /*9a2c0*/  @P5 STG.E.U16 [R22.64], R5 ;  /* 0x0000000516005986 */ /* 0x0201e8000c101506 */
[----:B---3--:R1:W-:Y:S04]  /*9a2d0*/  @P6 STG.E.U16 [R24.64], R6 ;  /* 0x0000000618006986 */ /* 0x0083e8000c101506 */
[----:B0-----:R-:W3:Y:S04]  /*9a2e0*/  LDL R22, [R1+0x1b64] ;  /* 0x001b640001167983 */ /* 0x001ee80000100800 */
[----:B-1----:R-:W4:Y:S01]  /*9a2f0*/  LDL R24, [R1+0x1b60] ;  /* 0x001b600001187983 */ /* 0x002f220000100800 */
[----:B------:R-:W-:-:S03]  /*9a300*/  IMAD.WIDE R4, R0, 0x2, R16 ;  /* 0x0000000200047825 */ /* 0x000fc600078e0210 */
[----:B------:R-:W5:Y:S04]  /*9a310*/  LDL R23, [R1+0x1b48] ;  /* 0x001b480001177983 */ /* 0x000f680000100800 */
[----:B------:R-:W5:Y:S04]  /*9a320*/  LDL R25, [R1+0x1b4c] ;  /* 0x001b4c0001197983 */ /* 0x000f680000100800 */
[----:B------:R-:W-:Y:S04]  /*9a330*/  @P3 STG.E.U16 [R4.64], R27 ;  /* 0x0000001b04003986 */ /* 0x000fe8000c101506 */
[----:B------:R0:W-:Y:S04]  /*9a340*/  STL [R1+0x377c], R5 ;  /* 0x00377c0501007387 */ /* 0x0001e80000100800 */
[----:B0-----:R-:W5:Y:S01]  /*9a350*/  LDL.LU.S16 R5, [R1+0x4] ;  /* 0x0000040001057983 */ /* 0x001f620000300600 */
[----:B--2---:R-:W-:Y:S01]  /*9a360*/  ISETP.LT.AND P4, PT, R7, c[0x0][0x178], !P1 ;  /* 0x00005e0007007a0c */ /* 0x004fe20004f81270 */
[C---:B------:R-:W-:Y:S01]  /*9a370*/  IMAD.WIDE R6, R0.reuse, 0x2, R14 ;  /* 0x0000000200067825 */ /* 0x040fe200078e020e */
[C---:B------:R-:W-:Y:S01]  /*9a380*/  IADD3 R4, R0.reuse, c[0x0][0x198], RZ ;  /* 0x0000660000047a10 */ /* 0x040fe20007ffe0ff */
[----:B------:R-:W-:Y:S04]  /*9a390*/  STL [R1+0x3778], R11 ;  /* 0x0037780b01007387 */ /* 0x000fe80000100800 */
[----:B------:R0:W-:Y:S02]  /*9a3a0*/  @P2 STG.E.U16 [R6.64], R26 ;  /* 0x0000001a06002986 */ /* 0x0001e4000c101506 */
[----:B0-----:R-:W-:-:S02]  /*9a3b0*/  IMAD.WIDE R6, R0, 0x2, R10 ;  /* 0x0000000200067825 */ /* 0x001fc400078e020a */
[----:B------:R-:W2:Y:S01]  /*9a3c0*/  LDL.LU R11, [R1+0x67c] ;  /* 0x00067c00010b7983 */ /* 0x000ea20000300800 */
[----:B----4-:R-:W-:Y:S02]  /*9a3d0*/  ISETP.LT.AND P5, PT, R24, c[0x0][0x178], !P1 ;  /* 0x00005e0018007a0c */ /* 0x010fe40004fa1270 */
[----:B---3--:R-:W-:Y:S02]  /*9a3e0*/  ISETP.LT.AND P1, PT, R22, c[0x0][0x178], !P1 ;  /* 0x00005e0016007a0c */ /* 0x008fe40004f21270 */
[----:B-----5:R-:W-:Y:S01]  /*9a3f0*/  ISETP.LT.AND P6, PT, R23, c[0x0][0x178], !P0 ;  /* 0x00005e0017007a0c */ /* 0x020fe200047c1270 */
[----:B------:R-:W-:Y:S01]  /*9a400*/  IMAD.WIDE R22, R0, 0x2, R12 ;  /* 0x0000000200167825 */ /* 0x000fe200078e020c */
[----:B------:R-:W-:-:S03]  /*9a410*/  ISETP.LT.AND P2, PT, R25, c[0x0][0x178], !P0 ;  /* 0x00005e0019007a0c */ /* 0x000fc60004741270 */
[----:B------:R-:W-:Y:S02]  /*9a420*/  IMAD.WIDE R24, R0, 0x2, R8 ;  /* 0x0000000200187825 */ /* 0x000fe400078e0208 */
[----:B------:R-:W3:Y:S04]  /*9a430*/  LDL.LU R0, [R1+0x66c] ;  /* 0x00066c0001007983 */ /* 0x000ee80000300800 */
[----:B------:R0:W-:Y:S04]  /*9a440*/  @P4 STG.E.U16 [R22.64], R5 ;  /* 0x0000000516004986 */ /* 0x0001e8000c101506 */
[----:B------:R1:W-:Y:S04]  /*9a450*/  @P5 STG.E.U16 [R6.64], R29 ;  /* 0x0000001d06005986 */ /* 0x0003e8000c101506 */
[----:B0-----:R-:W4:Y:S04]  /*9a460*/  LDL R22, [R1+0x1b50] ;  /* 0x001b500001167983 */ /* 0x001f280000100800 */
[----:B------:R-:W5:Y:S04]  /*9a470*/  LDL R23, [R1+0x1b54] ;  /* 0x001b540001177983 */ /* 0x000f680000100800 */
[----:B------:R-:W3:Y:S04]  /*9a480*/  LDL.LU R5, [R1+0x2fc4] ;  /* 0x002fc40001057983 */ /* 0x000ee80000300800 */
[----:B-1----:R-:W4:Y:S04]  /*9a490*/  LDL R6, [R1+0x1b5c] ;  /* 0x001b5c0001067983 */ /* 0x002f280000100800 */
[----:B------:R-:W5:Y:S01]  /*9a4a0*/  LDL R7, [R1+0x1b58] ;  /* 0x001b580001077983 */ /* 0x000f620000100800 */
[----:B------:R-:W-:-:S03]  /*9a4b0*/  IMAD.WIDE R26, R4, 0x2, R20 ;  /* 0x00000002041a7825 */ /* 0x000fc600078e0214 */
[----:B------:R-:W5:Y:S04]  /*9a4c0*/  LDL R29, [R1+0x1b48] ;  /* 0x001b4800011d7983 */ /* 0x000f680000100800 */
[----:B------:R0:W-:Y:S04]  /*9a4d0*/  @P1 STG.E.U16 [R24.64], R28 ;  /* 0x0000001c18001986 */ /* 0x0001e8000c101506 */
[----:B--2---:R1:W-:Y:S04]  /*9a4e0*/  @P6 STG.E.U16 [R26.64], R11 ;  /* 0x0000000b1a006986 */ /* 0x0043e8000c101506 */
[----:B0-----:R-:W2:Y:S04]  /*9a4f0*/  LDL.LU R24, [R1+0x2fc8] ;  /* 0x002fc80001187983 */ /* 0x001ea80000300800 */
[----:B-1----:R-:W2:Y:S04]  /*9a500*/  LDL R26, [R1+0xac] ;  /* 0x0000ac00011a7983 */ /* 0x002ea80000100800 */
[----:B------:R-:W2:Y:S04]  /*9a510*/  LDL R27, [R1+0x1b50] ;  /* 0x001b5000011b7983 */ /* 0x000ea80000100800 */
[----:B------:R0:W-:Y:S01]  /*9a520*/  STL [R1+0x3770], R2 ;  /* 0x0037700201007387 */ /* 0x0001e20000100800 */
[----:B---3--:R-:W-:-:S02]  /*9a530*/  ISETP.GE.AND P1, PT, R5, c[0x0][0x17c], PT ;  /* 0x00005f0005007a0c */ /* 0x008fc40003f26270 */
[----:B----4-:R-:W-:Y:S02]  /*9a540*/  ISETP.LT.AND P6, PT, R6, c[0x0][0x178], !P0 ;  /* 0x00005e0006007a0c */ /* 0x010fe400047c1270 */
[----:B-----5:R-:W-:Y:S01]  /*9a550*/  ISETP.LT.AND P4, PT, R7, c[0x0][0x178], !P0 ;  /* 0x00005e0007007a0c */ /* 0x020fe20004781270 */
[----:B------:R-:W-:Y:S02]  /*9a560*/  IMAD.WIDE R6, R4, 0x2, R2 ;  /* 0x0000000204067825 */ /* 0x000fe400078e0202 */
[----:B0-----:R-:W3:Y:S04]  /*9a570*/  LDL.LU R2, [R1+0xcc] ;  /* 0x0000cc0001027983 */ /* 0x001ee80000300800 */
[----:B------:R0:W-:Y:S04]  /*9a580*/  STL [R1+0x376c], R3 ;  /* 0x00376c0301007387 */ /* 0x0001e80000100800 */
[----:B------:R-:W4:Y:S04]  /*9a590*/  LDL.LU R5, [R1+0x2fcc] ;  /* 0x002fcc0001057983 */ /* 0x000f280000300800 */
[----:B0-----:R-:W5:Y:S01]  /*9a5a0*/  LDL R3, [R1+0x9c] ;  /* 0x00009c0001037983 */ /* 0x001f620000100800 */
[----:B------:R-:W-:-:S02]  /*9a5b0*/  ISETP.LT.AND P3, PT, R22, c[0x0][0x178], !P0 ;  /* 0x00005e0016007a0c */ /* 0x000fc40004761270 */
[----:B------:R-:W-:Y:S01]  /*9a5c0*/  ISETP.LT.AND P5, PT, R23, c[0x0][0x178], !P0 ;  /* 0x00005e0017007a0c */ /* 0x000fe200047a1270 */
[----:B------:R-:W-:-:S05]  /*9a5d0*/  IMAD.WIDE R22, R4, 0x2, R18 ;  /* 0x0000000204167825 */ /* 0x000fca00078e0212 */
[----:B------:R-:W-:Y:S04]  /*9a5e0*/  @P2 STG.E.U16 [R22.64], R0 ;  /* 0x0000000016002986 */ /* 0x000fe8000c101506 */
[----:B-----5:R0:W-:Y:S04]  /*9a5f0*/  STL [R1+0x3774], R3 ;  /* 0x0037740301007387 */ /* 0x0201e80000100800 */
[----:B0-----:R-:W5:Y:S04]  /*9a600*/  LDL.LU R3, [R1+0x64c] ;  /* 0x00064c0001037983 */ /* 0x001f680000300800 */
[----:B------:R-:W3:Y:S01]  /*9a610*/  LDL R22, [R1+0x65c] ;  /* 0x00065c0001167983 */ /* 0x000ee20000100800 */
[----:B--2---:R-:W-:Y:S01]  /*9a620*/  ISETP.GE.AND P2, PT, R24, c[0x0][0x17c], PT ;  /* 0x00005f0018007a0c */ /* 0x004fe20003f46270 */
[----:B------:R-:W-:-:S02]  /*9a630*/  IMAD.WIDE R24, R4, 0x2, R16 ;  /* 0x0000000204187825 */ /* 0x000fc400078e0210 */
[----:B------:R-:W2:Y:S04]  /*9a640*/  LDL R23, [R1+0x1b60] ;  /* 0x001b600001177983 */ /* 0x000ea80000100800 */
[----:B------:R-:W-:Y:S04]  /*9a650*/  STL [R1+0x3768], R16 ;  /* 0x0037681001007387 */ /* 0x000fe80000100800 */
[----:B------:R0:W-:Y:S04]  /*9a660*/  STL [R1+0x3764], R17 ;  /* 0x0037641101007387 */ /* 0x0001e80000100800 */
[----:B0-----:R-:W2:Y:S04]  /*9a670*/  LDL.LU R17, [R1+0xbc] ;  /* 0x0000bc0001117983 */ /* 0x001ea80000300800 */
[----:B------:R-:W2:Y:S04]  /*9a680*/  LDL R16, [R1+0x1b5c] ;  /* 0x001b5c0001107983 */ /* 0x000ea80000100800 */
[----:B---3--:R-:W-:Y:S04]  /*9a690*/  @P3 STG.E.U16 [R6.64], R22 ;  /* 0x0000001606003986 */ /* 0x008fe8000c101506 */
[----:B-----5:R0:W-:Y:S01]  /*9a6a0*/  @P5 STG.E.U16 [R24.64], R3 ;  /* 0x0000000318005986 */ /* 0x0201e2000c101506 */
[----:B----4-:R-:W-:-:S03]  /*9a6b0*/  ISETP.GE.AND P5, PT, R5, c[0x0][0x17c], PT ;  /* 0x00005f0005007a0c */ /* 0x010fc60003fa6270 */
[----:B0-----:R-:W3:Y:S04]  /*9a6c0*/  LDL R24, [R1+0x1b4c] ;  /* 0x001b4c0001187983 */ /* 0x001ee80000100800 */
[----:B------:R-:W4:Y:S04]  /*9a6d0*/  LDL.LU R25, [R1+0x65c] ;  /* 0x00065c0001197983 */ /* 0x000f280000300800 */
[----:B------:R-:W5:Y:S01]  /*9a6e0*/  LDL.LU R5, [R1+0x377c] ;  /* 0x00377c0001057983 */ /* 0x000f620000300800 */
[----:B------:R-:W-:-:S05]  /*9a6f0*/  IMAD.WIDE R6, R4, 0x2, R14 ;  /* 0x0000000204067825 */ /* 0x000fca00078e020e */
[----:B------:R0:W-:Y:S01]  /*9a700*/  @P4 STG.E.U16 [R6.64], R2 ;  /* 0x0000000206004986 */ /* 0x0001e2000c101506 */
[----:B------:R-:W-:Y:S02]  /*9a710*/  PRMT R28, R3, 0x7632, R28 ;  /* 0x00007632031c7816 */ /* 0x000fe4000000001c */
[----:B-----5:R-:W-:Y:S02]  /*9a720*/  PRMT R5, R11, 0x7632, R5 ;  /* 0x000076320b057816 */ /* 0x020fe40000000005 */
[----:B------:R-:W5:Y:S04]  /*9a730*/  LDL.LU R11, [R1+0x3778] ;  /* 0x00377800010b7983 */ /* 0x000f680000300800 */
[----:B0-----:R-:W5:Y:S04]  /*9a740*/  LDL R7, [R1+0x1b64] ;  /* 0x001b640001077983 */ /* 0x001f680000100800 */
[----:B------:R-:W5:Y:S01]  /*9a750*/  LDL.LU R3, [R1+0x3774] ;  /* 0x0037740001037983 */ /* 0x000f620000300800 */
[----:B--2---:R-:W-:Y:S01]  /*9a760*/  ISETP.LT.AND P3, PT, R23, c[0x0][0x178], !P0 ;  /* 0x00005e0017007a0c */ /* 0x004fe20004761270 */
[----:B------:R-:W-:Y:S01]  /*9a770*/  IMAD.WIDE R22, R4, 0x2, R12 ;  /* 0x0000000204167825 */ /* 0x000fe200078e020c */
[----:B---3--:R-:W-:-:S04]  /*9a780*/  ISETP.LT.AND P4, PT, R24, c[0x0][0x178], !P5 ;  /* 0x00005e0018007a0c */ /* 0x008fc80006f81270 */
[----:B------:R0:W-:Y:S01]  /*9a790*/  @P6 STG.E.U16 [R22.64], R17 ;  /* 0x0000001116006986 */ /* 0x0001e2000c101506 */
[----:B------:R-:W-:Y:S02]  /*9a7a0*/  ISETP.LT.AND P6, PT, R29, c[0x0][0x178], !P5 ;  /* 0x00005e001d007a0c */ /* 0x000fe40006fc1270 */
[----:B0-----:R-:W-:Y:S02]  /*9a7b0*/  PRMT R23, R0, 0x7632, R23 ;  /* 0x0000763200177816 */ /* 0x001fe40000000017 */
[----:B------:R-:W-:Y:S02]  /*9a7c0*/  IADD3 R0, R4, c[0x0][0x198], RZ ;  /* 0x0000660004007a10 */ /* 0x000fe40007ffe0ff */
[----:B----4-:R-:W-:-:S03]  /*9a7d0*/  PRMT R22, R25, 0x7632, R22 ;  /* 0x0000763219167816 */ /* 0x010fc60000000016 */
[----:B------:R-:W-:Y:S01]  /*9a7e0*/  IMAD.WIDE R24, R0, 0x2, R18 ;  /* 0x0000000200187825 */ /* 0x000fe200078e0212 */
[----:B-----5:R-:W-:-:S03]  /*9a7f0*/  ISETP.LT.AND P0, PT, R7, c[0x0][0x178], !P0 ;  /* 0x00005e0007007a0c */ /* 0x020fc60004701270 */
[----:B------:R-:W-:-:S05]  /*9a800*/  IMAD.WIDE R6, R4, 0x2, R10 ;  /* 0x0000000204067825 */ /* 0x000fca00078e020a */
[----:B------:R0:W-:Y:S01]  /*9a810*/  @P3 STG.E.U16 [R6.64], R26 ;  /* 0x0000001a06003986 */ /* 0x0001e2000c101506 */
[----:B------:R-:W-:Y:S01]  /*9a820*/  ISETP.LT.AND P3, PT, R27, c[0x0][0x178], !P5 ;  /* 0x00005e001b007a0c */ /* 0x000fe20006f61270 */
[----:B0-----:R-:W-:Y:S01]  /*9a830*/  IMAD.WIDE R6, R4, 0x2, R8 ;  /* 0x0000000204067825 */ /* 0x001fe200078e0208 */
[----:B------:R-:W-:Y:S02]  /*9a840*/  PRMT R4, R2, 0x7632, R4 ;  /* 0x0000763202047816 */ /* 0x000fe40000000004 */
[----:B------:R-:W2:Y:S01]  /*9a850*/  LDL.LU R2, [R1+0x3770] ;  /* 0x0037700001027983 */ /* 0x000ea20000300800 */
[----:B------:R-:W-:-:S03]  /*9a860*/  IMAD.WIDE R26, R0, 0x2, R20 ;  /* 0x00000002001a7825 */ /* 0x000fc600078e0214 */
[----:B------:R0:W-:Y:S04]  /*9a870*/  @P0 STG.E.U16 [R6.64], R3 ;  /* 0x0000000306000986 */ /* 0x0001e8000c101506 */
[----:B------:R1:W-:Y:S01]  /*9a880*/  @P6 STG.E.U16 [R26.64], R5 ;  /* 0x000000051a006986 */ /* 0x0003e2000c101506 */
[----:B------:R-:W-:-:S03]  /*9a890*/  ISETP.LT.AND P6, PT, R16, c[0x0][0x178], !P5 ;  /* 0x00005e0010007a0c */ /* 0x000fc60006fc1270 */
[----:B------:R3:W-:Y:S04]  /*9a8a0*/  @P4 STG.E.U16 [R24.64], R23 ;  /* 0x0000001718004986 */ /* 0x0007e8000c101506 */
[----:B0-----:R-:W2:Y:S04]  /*9a8b0*/  LDL.LU R3, [R1+0x376c] ;  /* 0x00376c0001037983 */ /* 0x001ea80000300800 */
[----:B------:R-:W4:Y:S04]  /*9a8c0*/  LDL R6, [R1+0x1b54] ;  /* 0x001b540001067983 */ /* 0x000f280000100800 */
[----:B------:R-:W5:Y:S01]  /*9a8d0*/  LDL R7, [R1+0x1b58] ;  /* 0x001b580001077983 */ /* 0x000f620000100800 */
[----:B-1----:R-:W-:-:S03]  /*9a8e0*/  PRMT R5, R17, 0x7632, R5 ;  /* 0x0000763211057816 */ /* 0x002fc60000000005 */
[----:B---3--:R-:W3:Y:S04]  /*9a8f0*/  LDL.LU R23, [R1+0xac] ;  /* 0x0000ac0001177983 */ /* 0x008ee80000300800 */
[----:B------:R-:W3:Y:S04]  /*9a900*/  LDL.LU R24, [R1+0x9c] ;  /* 0x00009c0001187983 */ /* 0x000ee80000300800 */
[----:B------:R-:W3:Y:S04]  /*9a910*/  LDL R25, [R1+0x1b60] ;  /* 0x001b600001197983 */ /* 0x000ee80000100800 */
[----:B------:R-:W3:Y:S04]  /*9a920*/  LDL.LU R16, [R1+0x3768] ;  /* 0x0037680001107983 */ /* 0x000ee80000300800 */
[----:B------:R-:W3:Y:S01]  /*9a930*/  LDL.LU R17, [R1+0x3764] ;  /* 0x0037640001117983 */ /* 0x000ee20000300800 */
[----:B----4-:R-:W-:-:S02]  /*9a940*/  ISETP.LT.AND P0, PT, R6, c[0x0][0x178], !P5 ;  /* 0x00005e0006007a0c */ /* 0x010fc40006f01270 */
[----:B-----5:R-:W-:Y:S01]  /*9a950*/  ISETP.LT.AND P4, PT, R7, c[0x0][0x178], !P5 ;  /* 0x00005e0007007a0c */ /* 0x020fe20006f81270 */
[----:B--2---:R-:W-:-:S05]  /*9a960*/  IMAD.WIDE R6, R0, 0x2, R2 ;  /* 0x0000000200067825 */ /* 0x004fca00078e0202 */
[----:B------:R0:W-:Y:S01]  /*9a970*/  @P3 STG.E.U16 [R6.64], R22 ;  /* 0x0000001606003986 */ /* 0x0001e2000c101506 */
[----:B---3--:R-:W-:Y:S02]  /*9a980*/  PRMT R27, R24, 0x7632, R27 ;  /* 0x00007632181b7816 */ /* 0x008fe4000000001b */
[----:B------:R-:W-:Y:S01]  /*9a990*/  ISETP.LT.AND P3, PT, R25, c[0x0][0x178], !P5 ;  /* 0x00005e0019007a0c */ /* 0x000fe20006f61270 */
[C---:B------:R-:W-:Y:S01]  /*9a9a0*/  IMAD.WIDE R24, R0.reuse, 0x2, R12 ;  /* 0x0000000200187825 */ /* 0x040fe200078e020c */
[----:B------:R1:W-:Y:S03]  /*9a9b0*/  STL [R1+0x3760], R16 ;  /* 0x0037601001007387 */ /* 0x0003e60000100800 */
[C---:B0-----:R-:W-:Y:S01]  /*9a9c0*/  IMAD.WIDE R6, R0.reuse, 0x2, R16 ;  /* 0x0000000200067825 */ /* 0x041fe200078e0210 */
[----:B------:R-:W-:Y:S04]  /*9a9d0*/  STL [R1+0x375c], R17 ;  /* 0x00375c1101007387 */ /* 0x000fe80000100800 */
[----:B-1----:R-:W2:Y:S04]  /*9a9e0*/  LDL.LU R16, [R1+0x75c] ;  /* 0x00075c0001107983 */ /* 0x002ea80000300800 */
[----:B------:R0:W-:Y:S04]  /*9a9f0*/  STL [R1+0x3758], R12 ;  /* 0x0037580c01007387 */ /* 0x0001e80000100800 */
[----:B0-----:R-:W3:Y:S01]  /*9aa00*/  LDL R12, [R1+0x1b64] ;  /* 0x001b6400010c7983 */ /* 0x001ee20000100800 */
[----:B------:R-:W-:Y:S01]  /*9aa10*/  PRMT R26, R23, 0x7632, R26 ;  /* 0x00007632171a7816 */ /* 0x000fe2000000001a */
[----:B------:R-:W-:-:S02]  /*9aa20*/  IMAD.WIDE R22, R0, 0x2, R14 ;  /* 0x0000000200167825 */ /* 0x000fc400078e020e */
[----:B------:R0:W-:Y:S04]  /*9aa30*/  STL [R1+0x3754], R13 ;  /* 0x0037540d01007387 */ /* 0x0001e80000100800 */
[----:B------:R-:W-:Y:S04]  /*9aa40*/  @P0 STG.E.U16 [R6.64], R28 ;  /* 0x0000001c06000986 */ /* 0x000fe8000c101506 */
[----:B------:R1:W-:Y:S04]  /*9aa50*/  @P4 STG.E.U16 [R22.64], R4 ;  /* 0x0000000416004986 */ /* 0x0003e8000c101506 */
[----:B------:R4:W-:Y:S01]  /*9aa60*/  @P6 STG.E.U16 [R24.64], R5 ;  /* 0x0000000518006986 */ /* 0x0009e2000c101506 */
[----:B---3--:R-:W-:-:S03]  /*9aa70*/  ISETP.LT.AND P5, PT, R12, c[0x0][0x178], !P5 ;  /* 0x00005e000c007a0c */ /* 0x008fc60006fa1270 */
[----:B------:R-:W3:Y:S04]  /*9aa80*/  LDL R12, [R1+0x1b60] ;  /* 0x001b6000010c7983 */ /* 0x000ee80000100800 */
[----:B0-----:R-:W5:Y:S04]  /*9aa90*/  LDL.LU R13, [R1+0x70c] ;  /* 0x00070c00010d7983 */ /* 0x001f680000300800 */
[----:B-1----:R-:W2:Y:S04]  /*9aaa0*/  LDL R23, [R1+0x1b50] ;  /* 0x001b500001177983 */ /* 0x002ea80000100800 */
[----:B----4-:R-:W4:Y:S01]  /*9aab0*/  LDL.LU R25, [R1+0x2fd0] ;  /* 0x002fd00001197983 */ /* 0x010f220000300800 */
[----:B------:R-:W-:Y:S01]  /*9aac0*/  IMAD.WIDE R4, R0, 0x2, R10 ;  /* 0x0000000200047825 */ /* 0x000fe200078e020a */
[----:B------:R-:W-:-:S02]  /*9aad0*/  ISETP.LT.AND P0, PT, R29, c[0x0][0x178], !P2 ;  /* 0x00005e001d007a0c */ /* 0x000fc40005701270 */
[C---:B------:R-:W-:Y:S01]  /*9aae0*/  IADD3 R29, R0.reuse, c[0x0][0x198], RZ ;  /* 0x00006600001d7a10 */ /* 0x040fe20007ffe0ff */
[----:B------:R-:W-:Y:S01]  /*9aaf0*/  IMAD.WIDE R6, R0, 0x2, R8 ;  /* 0x0000000200067825 */ /* 0x000fe200078e0208 */
[----:B------:R-:W3:Y:S04]  /*9ab00*/  LDL R24, [R1+0x1b4c] ;  /* 0x001b4c0001187983 */ /* 0x000ee80000100800 */
[----:B------:R-:W-:Y:S04]  /*9ab10*/  @P3 STG.E.U16 [R4.64], R26 ;  /* 0x0000001a04003986 */ /* 0x000fe8000c101506 */
[----:B------:R0:W-:Y:S04]  /*9ab20*/  STL [R1+0x3750], R21 ;  /* 0x0037501501007387 */ /* 0x0001e80000100800 */
[----:B------:R1:W-:Y:S01]  /*9ab30*/  @P5 STG.E.U16 [R6.64], R27 ;  /* 0x0000001b06005986 */ /* 0x0003e2000c101506 */
[----:B--2---:R-:W-:Y:S01]  /*9ab40*/  ISETP.LT.AND P4, PT, R23, c[0x0][0x178], !P2 ;  /* 0x00005e0017007a0c */ /* 0x004fe20005781270 */
[----:B------:R-:W-:Y:S01]  /*9ab50*/  IMAD.WIDE R22, R29, 0x2, R20 ;  /* 0x000000021d167825 */ /* 0x000fe200078e0214 */
[----:B----4-:R-:W-:-:S02]  /*9ab60*/  ISETP.GE.AND P3, PT, R25, c[0x0][0x17c], PT ;  /* 0x00005f0019007a0c */ /* 0x010fc40003f66270 */
[----:B------:R-:W2:Y:S04]  /*9ab70*/  LDL R25, [R1+0x1b48] ;  /* 0x001b480001197983 */ /* 0x000ea80000100800 */
[----:B0-----:R-:W4:Y:S04]  /*9ab80*/  LDL.LU R21, [R1+0xfc] ;  /* 0x0000fc0001157983 */ /* 0x001f280000300800 */
[----:B-1----:R-:W2:Y:S04]  /*9ab90*/  LDL.LU R7, [R1+0x7dc] ;  /* 0x0007dc0001077983 */ /* 0x002ea80000300800 */
[----:B------:R-:W4:Y:S01]  /*9aba0*/  LDL R27, [R1+0x1b5c] ;  /* 0x001b5c00011b7983 */ /* 0x000f220000100800 */
[----:B---3--:R-:W-:-:S02]  /*9abb0*/  ISETP.LT.AND P6, PT, R24, c[0x0][0x178], !P2 ;  /* 0x00005e0018007a0c */ /* 0x008fc400057c1270 */
[----:B--2---:R-:W-:-:S05]  /*9abc0*/  PRMT R26, R7, 0x7632, R26 ;  /* 0x00007632071a7816 */ /* 0x004fca000000001a */
[----:B------:R0:W-:Y:S04]  /*9abd0*/  STL [R1+0x374c], R26 ;  /* 0x00374c1a01007387 */ /* 0x0001e80000100800 */
[----:B0-----:R-:W2:Y:S04]  /*9abe0*/  LDL R26, [R1+0x1b58] ;  /* 0x001b5800011a7983 */ /* 0x001ea80000100800 */
[----:B------:R0:W-:Y:S01]  /*9abf0*/  @P0 STG.E.U16 [R22.64], R7 ;  /* 0x0000000716000986 */ /* 0x0001e2000c101506 */
[----:B------:R-:W-:Y:S01]  /*9ac00*/  PRMT R5, R16, 0x7632, R5 ;  /* 0x0000763210057816 */ /* 0x000fe20000000005 */
[----:B0-----:R-:W-:-:S02]  /*9ac10*/  IMAD.WIDE R6, R29, 0x2, R18 ;  /* 0x000000021d067825 */ /* 0x001fc400078e0212 */
[----:B------:R-:W3:Y:S04]  /*9ac20*/  LDL R23, [R1+0x1b54] ;  /* 0x001b540001177983 */ /* 0x000ee80000100800 */
[----:B------:R0:W-:Y:S01]  /*9ac30*/  @P6 STG.E.U16 [R6.64], R16 ;  /* 0x0000001006006986 */ /* 0x0001e2000c101506 */
[----:B--2---:R-:W-:-:S03]  /*9ac40*/  ISETP.LT.AND P5, PT, R26, c[0x0][0x178], !P2 ;  /* 0x00005e001a007a0c */ /* 0x004fc600057a1270 */
[----:B------:R-:W2:Y:S04]  /*9ac50*/  LDL.LU R26, [R1+0xec] ;  /* 0x0000ec00011a7983 */ /* 0x000ea80000300800 */
[----:B0-----:R-:W2:Y:S04]  /*9ac60*/  LDL.LU R16, [R1+0x3760] ;  /* 0x0037600001107983 */ /* 0x001ea80000300800 */
[----:B------:R-:W2:Y:S04]  /*9ac70*/  LDL.LU R6, [R1+0x71c] ;  /* 0x00071c0001067983 */ /* 0x000ea80000300800 */
[----:B------:R-:W3:Y:S01]  /*9ac80*/  LDL R7, [R1+0x1b64] ;  /* 0x001b640001077983 */ /* 0x000ee20000100800 */
[----:B--2---:R-:W-:-:S05]  /*9ac90*/  PRMT R17, R6, 0x7632, R17 ;  /* 0x0000763206117816 */ /* 0x004fca0000000011 */
[----:B------:R0:W-:Y:S04]  /*9aca0*/  STL.S16 [R1+0x4], R17 ;  /* 0x0000041101007387 */ /* 0x0001e80000100600 */
[----:B0-----:R-:W2:Y:S01]  /*9acb0*/  LDL.LU R17, [R1+0x375c] ;  /* 0x00375c0001117983 */ /* 0x001ea20000300800 */
[----:B---3--:R-:W-:Y:S01]  /*9acc0*/  ISETP.LT.AND P0, PT, R23, c[0x0][0x178], !P2 ;  /* 0x00005e0017007a0c */ /* 0x008fe20005701270 */
[----:B------:R-:W-:Y:S01]  /*9acd0*/  IMAD.WIDE R22, R29, 0x2, R2 ;  /* 0x000000021d167825 */ /* 0x000fe200078e0202 */
[----:B-----5:R-:W-:-:S04]  /*9ace0*/  PRMT R28, R13, 0x7632, R28 ;  /* 0x000076320d1c7816 */ /* 0x020fc8000000001c */
[----:B------:R2:W-:Y:S01]  /*9acf0*/  @P4 STG.E.U16 [R22.64], R6 ;  /* 0x0000000616004986 */ /* 0x0005e2000c101506 */
[----:B------:R-:W-:Y:S02]  /*9ad00*/  ISETP.LT.AND P6, PT, R7, c[0x0][0x178], !P2 ;  /* 0x00005e0007007a0c */ /* 0x000fe400057c1270 */
[----:B----4-:R-:W-:Y:S02]  /*9ad10*/  ISETP.LT.AND P4, PT, R27, c[0x0][0x178], !P2 ;  /* 0x00005e001b007a0c */ /* 0x010fe40005781270 */
[----:B------:R-:W-:Y:S02]  /*9ad20*/  ISETP.LT.AND P2, PT, R12, c[0x0][0x178], !P2 ;  /* 0x00005e000c007a0c */ /* 0x000fe40005741270 */
[----:B------:R-:W3:Y:S04]  /*9ad30*/  LDL.LU R12, [R1+0x3758] ;  /* 0x00375800010c7983 */ /* 0x000ee80000300800 */
[----:B------:R-:W-:Y:S01]  /*9ad40*/  STL [R1+0x3740], R28 ;  /* 0x0037401c01007387 */ /* 0x000fe20000100800 */
[----:B--2---:R-:W-:-:S05]  /*9ad50*/  IMAD.WIDE R22, R29, 0x2, R16 ;  /* 0x000000021d167825 */ /* 0x004fca00078e0210 */
[----:B------:R0:W-:Y:S04]  /*9ad60*/  @P0 STG.E.U16 [R22.64], R13 ;  /* 0x0000000d16000986 */ /* 0x0001e8000c101506 */
[----:B0-----:R-:W3:Y:S04]  /*9ad70*/  LDL.LU R13, [R1+0x3754] ;  /* 0x00375400010d7983 */ /* 0x001ee80000300800 */
[----:B------:R-:W2:Y:S04]  /*9ad80*/  LDL.LU R23, [R1+0x6fc] ;  /* 0x0006fc0001177983 */ /* 0x000ea80000300800 */
[----:B------:R-:W4:Y:S01]  /*9ad90*/  LDL.LU.S16 R28, [R1+0x4] ;  /* 0x00000400011c7983 */ /* 0x000f220000300600 */
[----:B------:R-:W-:Y:S01]  /*9ada0*/  IMAD.WIDE R6, R29, 0x2, R14 ;  /* 0x000000021d067825 */ /* 0x000fe200078e020e */
[----:B------:R-:W-:-:S02]  /*9adb0*/  PRMT R0, R21, 0x7632, R0 ;  /* 0x0000763215007816 */ /* 0x000fc40000000000 */
[----:B------:R-:W-:Y:S02]  /*9adc0*/  ISETP.LT.AND P0, PT, R24, c[0x0][0x178], !P3 ;  /* 0x00005e0018007a0c */ /* 0x000fe40005f01270 */
[----:B--2---:R-:W-:Y:S01]  /*9add0*/  PRMT R4, R23, 0x7632, R4 ;  /* 0x0000763217047816 */ /* 0x004fe20000000004 */
[----:B------:R3:W-:Y:S04]  /*9ade0*/  @P5 STG.E.U16 [R6.64], R23 ;  /* 0x0000001706005986 */ /* 0x0007e8000c101506 */
[----:B----4-:R0:W-:Y:S01]  /*9adf0*/  STL [R1+0x3744], R28 ;  /* 0x0037441c01007387 */ /* 0x0101e20000100800 */
[----:B------:R-:W-:Y:S01]  /*9ae00*/  ISETP.LT.AND P5, PT, R25, c[0x0][0x178], !P3 ;  /* 0x00005e0019007a0c */ /* 0x000fe20005fa1270 */
[----:B------:R-:W-:-:S04]  /*9ae10*/  IMAD.WIDE R24, R29, 0x2, R8 ;  /* 0x000000021d187825 */ /* 0x000fc800078e0208 */
[C---:B---3--:R-:W-:Y:S01]  /*9ae20*/  IMAD.WIDE R6, R29.reuse, 0x2, R12 ;  /* 0x000000021d067825 */ /* 0x048fe200078e020c */
[----:B0-----:R-:W2:Y:S03]  /*9ae30*/  LDL.LU R28, [R1+0xdc] ;  /* 0x0000dc00011c7983 */ /* 0x001ea60000300800 */
[C---:B------:R-:W-:Y:S01]  /*9ae40*/  IMAD.WIDE R22, R29.reuse, 0x2, R10 ;  /* 0x000000021d167825 */ /* 0x040fe200078e020a */
[----:B------:R0:W-:Y:S04]  /*9ae50*/  STL [R1+0x3748], R4 ;  /* 0x0037480401007387 */ /* 0x0001e80000100800 */
[----:B------:R-:W-:Y:S04]  /*9ae60*/  @P4 STG.E.U16 [R6.64], R21 ;  /* 0x0000001506004986 */ /* 0x000fe8000c101506 */
[----:B0-----:R-:W3:Y:S04]  /*9ae70*/  LDL R4, [R1+0x1b64] ;  /* 0x001b640001047983 */ /* 0x001ee80000100800 */
[----:B------:R0:W-:Y:S04]  /*9ae80*/  STL.S16 [R1], R0 ;  /* 0x0000000001007387 */ /* 0x0001e80000100600 */
[----:B------:R1:W-:Y:S04]  /*9ae90*/  STL [R1+0x3728], R29 ;  /* 0x0037281d01007387 */ /* 0x0003e80000100800 */
[----:B------:R4:W-:Y:S01]  /*9aea0*/  @P2 STG.E.U16 [R22.64], R26 ;  /* 0x0000001a16002986 */ /* 0x0009e2000c101506 */
[----:B0-----:R-:W-:-:S03]  /*9aeb0*/  IADD3 R0, R29, c[0x0][0x198], RZ ;  /* 0x000066001d007a10 */ /* 0x001fc60007ffe0ff */
[----:B-1----:R-:W5:Y:S04]  /*9aec0*/  LDL R29, [R1+0x1b54] ;  /* 0x001b5400011d7983 */ /* 0x002f680000100800 */
[----:B------:R-:W3:Y:S04]  /*9aed0*/  LDL.LU R21, [R1+0x3750] ;  /* 0x0037500001157983 */ /* 0x000ee80000300800 */
[----:B----4-:R-:W4:Y:S01]  /*9aee0*/  LDL R23, [R1+0x1b50] ;  /* 0x001b500001177983 */ /* 0x010f220000100800 */
[----:B------:R-:W-:-:S03]  /*9aef0*/  PRMT R6, R26, 0x7632, R6 ;  /* 0x000076321a067816 */ /* 0x000fc60000000006 */
[----:B------:R-:W5:Y:S04]  /*9af00*/  LDL R7, [R1+0x1b58] ;  /* 0x001b580001077983 */ /* 0x000f680000100800 */
[----:B------:R-:W5:Y:S04]  /*9af10*/  LDL.LU R26, [R1+0x374c] ;  /* 0x00374c00011a7983 */ /* 0x000f680000300800 */
[----:B--2---:R-:W-:Y:S01]  /*9af20*/  @P6 STG.E.U16 [R24.64], R28 ;  /* 0x0000001c18006986 */ /* 0x004fe2000c101506 */
[----:B----4-:R-:W-:Y:S01]  /*9af30*/  ISETP.LT.AND P2, PT, R23, c[0x0][0x178], !P3 ;  /* 0x00005e0017007a0c */ /* 0x010fe20005f41270 */
[----:B---3--:R-:W-:-:S05]  /*9af40*/  IMAD.WIDE R22, R0, 0x2, R20 ;  /* 0x0000000200167825 */ /* 0x008fca00078e0214 */
[----:B-----5:R0:W-:Y:S04]  /*9af50*/  @P5 STG.E.U16 [R22.64], R26 ;  /* 0x0000001a16005986 */ /* 0x0201e8000c101506 */
[----:B0-----:R-:W2:Y:S01]  /*9af60*/  LDL R23, [R1+0x1b60] ;  /* 0x001b600001177983 */ /* 0x001ea20000100800 */
[----:B------:R-:W-:Y:S01]  /*9af70*/  IMAD.WIDE R24, R0, 0x2, R18 ;  /* 0x0000000200187825 */ /* 0x000fe200078e0212 */
[----:B------:R-:W-:Y:S02]  /*9af80*/  ISETP.LT.AND P6, PT, R29, c[0x0][0x178], !P3 ;  /* 0x00005e001d007a0c */ /* 0x000fe40005fc1270 */
[----:B------:R-:W-:Y:S02]  /*9af90*/  ISETP.LT.AND P4, PT, R7, c[0x0][0x178], !P3 ;  /* 0x00005e0007007a0c */ /* 0x000fe40005f81270 */
[----:B------:R0:W-:Y:S01]  /*9afa0*/  @P0 STG.E.U16 [R24.64], R5 ;  /* 0x0000000518000986 */ /* 0x0001e2000c101506 */
[----:B------:R-:W-:-:S02]  /*9afb0*/  ISETP.LT.AND P5, PT, R27, c[0x0][0x178], !P3 ;  /* 0x00005e001b007a0c */ /* 0x000fc40005fa1270 */
[----:B0-----:R-:W-:Y:S02]  /*9afc0*/  PRMT R5, R28, 0x7632, R5 ;  /* 0x000076321c057816 */ /* 0x001fe40000000005 */
[----:B--2---:R-:W-:Y:S02]  /*9afd0*/  ISETP.LT.AND P0, PT, R23, c[0x0][0x178], !P3 ;  /* 0x00005e0017007a0c */ /* 0x004fe40005f01270 */
[----:B------:R-:W-:Y:S02]  /*9afe0*/  ISETP.LT.AND P3, PT, R4, c[0x0][0x178], !P3 ;  /* 0x00005e0004007a0c */ /* 0x000fe40005f61270 */
[----:B------:R-:W2:Y:S04]  /*9aff0*/  LDL.LU R4, [R1+0x3748] ;  /* 0x0037480001047983 */ /* 0x000ea80000300800 */
[----:B------:R-:W3:Y:S01]  /*9b000*/  LDL.LU R28, [R1+0x3744] ;  /* 0x00374400011c7983 */ /* 0x000ee20000300800 */
[----:B------:R-:W-:-:S05]  /*9b010*/  IMAD.WIDE R22, R0, 0x2, R2 ;  /* 0x0000000200167825 */ /* 0x000fca00078e0202 */
[----:B---3--:R0:W-:Y:S04]  /*9b020*/  @P2 STG.E.U16 [R22.64], R28 ;  /* 0x0000001c16002986 */ /* 0x0081e8000c101506 */
[----:B0-----:R-:W3:Y:S01]  /*9b030*/  LDL.LU R28, [R1+0x3740] ;  /* 0x00374000011c7983 */ /* 0x001ee20000300800 */
[----:B------:R-:W-:-:S03]  /*9b040*/  IMAD.WIDE R24, R0, 0x2, R16 ;  /* 0x0000000200187825 */ /* 0x000fc600078e0210 */
[----:B------:R-:W4:Y:S01]  /*9b050*/  LDL R23, [R1+0x1b48] ;  /* 0x001b480001177983 */ /* 0x000f220000100800 */
[----:B------:R-:W-:-:S03]  /*9b060*/  IMAD.WIDE R26, R0, 0x2, R14 ;  /* 0x00000002001a7825 */ /* 0x000fc600078e020e */
[----:B---3--:R-:W-:Y:S04]  /*9b070*/  @P6 STG.E.U16 [R24.64], R28 ;  /* 0x0000001c18006986 */ /* 0x008fe8000c101506 */
[----:B------:R0:W-:Y:S04]  /*9b080*/  STL [R1+0x372c], R28 ;  /* 0x00372c1c01007387 */ /* 0x0001e80000100800 */
[----:B--2---:R1:W-:Y:S01]  /*9b090*/  @P4 STG.E.U16 [R26.64], R4 ;  /* 0x000000041a004986 */ /* 0x0043e2000c101506 */
[----:B----4-:R-:W-:-:S03]  /*9b0a0*/  ISETP.LT.AND P2, PT, R23, c[0x0][0x178], !P1 ;  /* 0x00005e0017007a0c */ /* 0x010fc60004f41270 */
[----:B0-----:R-:W2:Y:S04]  /*9b0b0*/  LDL R28, [R1+0x1b50] ;  /* 0x001b5000011c7983 */ /* 0x001ea80000100800 */
[----:B-1----:R-:W3:Y:S01]  /*9b0c0*/  LDL R4, [R1+0x1b4c] ;  /* 0x001b4c0001047983 */ /* 0x002ee20000100800 */
[----:B------:R-:W-:-:S03]  /*9b0d0*/  IMAD.WIDE R22, R0, 0x2, R12 ;  /* 0x0000000200167825 */ /* 0x000fc600078e020c */
[----:B------:R0:W-:Y:S01]  /*9b0e0*/  STL [R1+0x373c], R13 ;  /* 0x00373c0d01007387 */ /* 0x0001e20000100800 */
[----:B------:R-:W-:-:S04]  /*9b0f0*/  IMAD.WIDE R24, R0, 0x2, R10 ;  /* 0x0000000200187825 */ /* 0x000fc800078e020a */
[----:B------:R-:W-:Y:S01]  /*9b100*/  IMAD.WIDE R26, R0, 0x2, R8 ;  /* 0x00000002001a7825 */ /* 0x000fe200078e0208 */
[----:B0-----:R-:W4:Y:S04]  /*9b110*/  LDL R13, [R1+0x150] ;  /* 0x00015000010d7983 */ /* 0x001f280000100800 */
[----:B------:R0:W-:Y:S04]  /*9b120*/  STL [R1+0x3738], R11 ;  /* 0x0037380b01007387 */ /* 0x0001e80000100800 */
[----:B0-----:R-:W5:Y:S01]  /*9b130*/  LDL R11, [R1+0x140] ;  /* 0x00014000010b7983 */ /* 0x001f620000100800 */
[----:B---3--:R-:W-:-:S02]  /*9b140*/  ISETP.LT.AND P4, PT, R4, c[0x0][0x178], !P1 ;  /* 0x00005e0004007a0c */ /* 0x008fc40004f81270 */
[----:B------:R-:W-:Y:S02]  /*9b150*/  IADD3 R4, R0, c[0x0][0x198], RZ ;  /* 0x0000660000047a10 */ /* 0x000fe40007ffe0ff */
[----:B------:R-:W3:Y:S04]  /*9b160*/  LDL.LU.S16 R0, [R1] ;  /* 0x0000000001007983 */ /* 0x000ee80000300600 */
[----:B---3--:R0:W-:Y:S04]  /*9b170*/  @P5 STG.E.U16 [R22.64], R0 ;  /* 0x0000000016005986 */ /* 0x0081e8000c101506 */
[----:B------:R1:W-:Y:S04]  /*9b180*/  @P0 STG.E.U16 [R24.64], R6 ;  /* 0x0000000618000986 */ /* 0x0003e8000c101506 */
[----:B------:R3:W-:Y:S04]  /*9b190*/  @P3 STG.E.U16 [R26.64], R5 ;  /* 0x000000051a003986 */ /* 0x0007e8000c101506 */
[----:B0-----:R-:W4:Y:S04]  /*9b1a0*/  LDL R0, [R1+0x1b4c] ;  /* 0x001b4c0001007983 */ /* 0x001f280000100800 */
[----:B-1----:R-:W4:Y:S04]  /*9b1b0*/  LDL.LU R24, [R1+0x2fd4] ;  /* 0x002fd40001187983 */ /* 0x002f280000300800 */
[----:B------:R-:W4:Y:S01]  /*9b1c0*/  LDL R25, [R1+0x1b5c] ;  /* 0x001b5c0001197983 */ /* 0x000f220000100800 */
[----:B--2---:R-:W-:-:S03]  /*9b1d0*/  ISETP.LT.AND P5, PT, R28, c[0x0][0x178], !P1 ;  /* 0x00005e001c007a0c */ /* 0x004fc60004fa1270 */
[----:B---3--:R-:W2:Y:S04]  /*9b1e0*/  LDL.LU R5, [R1+0x170] ;  /* 0x0001700001057983 */ /* 0x008ea80000300800 */
[----:B------:R-:W3:Y:S04]  /*9b1f0*/  LDL.LU R26, [R1+0x130] ;  /* 0x00013000011a7983 */ /* 0x000ee80000300800 */
[----:B------:R-:W3:Y:S04]  /*9b200*/  LDL.LU R27, [R1+0x120] ;  /* 0x00012000011b7983 */ /* 0x000ee80000300800 */
[----:B------:R0:W-:Y:S04]  /*9b210*/  STL [R1+0x3730], R28 ;  /* 0x0037301c01007387 */ /* 0x0001e80000100800 */
[----:B0-----:R-:W3:Y:S01]  /*9b220*/  LDL R28, [R1+0x100] ;  /* 0x00010000011c7983 */ /* 0x001ee20000100800 */
[----:B------:R-:W-:-:S05]  /*9b230*/  IMAD.WIDE R22, R4, 0x2, R20 ;  /* 0x0000000204167825 */ /* 0x000fca00078e0214 */
[----:B--2---:R0:W-:Y:S04]  /*9b240*/  @P2 STG.E.U16 [R22.64], R5 ;  /* 0x0000000516002986 */ /* 0x0041e8000c101506 */
[----:B---3--:R1:W-:Y:S04]  /*9b250*/  STL [R1+0x3734], R28 ;  /* 0x0037341c01007387 */ /* 0x0083e80000100800 */
[----:B0-----:R-:W2:Y:S04]  /*9b260*/  LDL R22, [R1+0x160] ;  /* 0x0001600001167983 */ /* 0x001ea80000100800 */
[----:B-1----:R-:W3:Y:S04]  /*9b270*/  LDL R28, [R1+0x110] ;  /* 0x00011000011c7983 */ /* 0x002ee80000100800 */
[----:B------:R-:W3:Y:S01]  /*9b280*/  LDL.LU R23, [R1+0x2fd8] ;  /* 0x002fd80001177983 */ /* 0x000ee20000300800 */
[----:B------:R-:W-:Y:S01]  /*9b290*/  ISETP.LT.AND P6, PT, R7, c[0x0][0x178], !P1 ;  /* 0x00005e0007007a0c */ /* 0x000fe20004fc1270 */
[----:B------:R-:W-:Y:S01]  /*9b2a0*/  IMAD.WIDE R6, R4, 0x2, R18 ;  /* 0x0000000204067825 */ /* 0x000fe200078e0212 */
[----:B------:R-:W-:-:S02]  /*9b2b0*/  ISETP.LT.AND P3, PT, R29, c[0x0][0x178], !P1 ;  /* 0x00005e001d007a0c */ /* 0x000fc40004f61270 */
[----:B----4-:R-:W-:Y:S02]  /*9b2c0*/  ISETP.GE.AND P0, PT, R24, c[0x0][0x17c], PT ;  /* 0x00005f0018007a0c */ /* 0x010fe40003f06270 */
[----:B------:R-:W-:Y:S01]  /*9b2d0*/  ISETP.LT.AND P2, PT, R25, c[0x0][0x178], !P1 ;  /* 0x00005e0019007a0c */ /* 0x000fe20004f41270 */
[C---:B------:R-:W-:Y:S01]  /*9b2e0*/  IMAD.WIDE R24, R4.reuse, 0x2, R2 ;  /* 0x0000000204187825 */ /* 0x040fe200078e0202 */
[----:B--2---:R0:W-:Y:S04]  /*9b2f0*/  @P4 STG.E.U16 [R6.64], R22 ;  /* 0x0000001606004986 */ /* 0x0041e8000c101506 */
[----:B------:R1:W-:Y:S01]  /*9b300*/  @P5 STG.E.U16 [R24.64], R13 ;  /* 0x0000000d18005986 */ /* 0x0003e2000c101506 */
[----:B---3--:R-:W-:Y:S01]  /*9b310*/  ISETP.GE.AND P4, PT, R23, c[0x0][0x17c], PT ;  /* 0x00005f0017007a0c */ /* 0x008fe20003f86270 */
[----:B0-----:R-:W-:-:S02]  /*9b320*/  IMAD.WIDE R22, R4, 0x2, R16 ;  /* 0x0000000204167825 */ /* 0x001fc400078e0210 */
[----:B-1----:R-:W2:Y:S02]  /*9b330*/  LDL.LU R13, [R1+0x373c] ;  /* 0x00373c00010d7983 */ /* 0x002ea40000300800 */
[C---:B------:R-:W-:Y:S02]  /*9b340*/  IMAD.WIDE R6, R4.reuse, 0x2, R14 ;  /* 0x0000000204067825 */ /* 0x040fe400078e020e */
[----:B------:R-:W3:Y:S04]  /*9b350*/  LDL R25, [R1+0x1b60] ;  /* 0x001b600001197983 */ /* 0x000ee80000100800 */
[----:B-----5:R0:W-:Y:S04]  /*9b360*/  @P3 STG.E.U16 [R22.64], R11 ;  /* 0x0000000b16003986 */ /* 0x0201e8000c101506 */
[----:B------:R1:W-:Y:S04]  /*9b370*/  @P6 STG.E.U16 [R6.64], R26 ;  /* 0x0000001a06006986 */ /* 0x0003e8000c101506 */
[----:B0-----:R-:W4:Y:S04]  /*9b380*/  LDL.LU R11, [R1+0x3738] ;  /* 0x00373800010b7983 */ /* 0x001f280000300800 */
[----:B------:R-:W5:Y:S04]  /*9b390*/  LDL R22, [R1+0x1b48] ;  /* 0x001b480001167983 */ /* 0x000f680000100800 */
[----:B------:R-:W4:Y:S04]  /*9b3a0*/  LDL.LU R23, [R1+0x2fdc] ;  /* 0x002fdc0001177983 */ /* 0x000f280000300800 */
[----:B-1----:R-:W4:Y:S01]  /*9b3b0*/  LDL R7, [R1+0x1b64] ;  /* 0x001b640001077983 */ /* 0x002f220000100800 */
[----:B---3--:R-:W-:Y:S01]  /*9b3c0*/  ISETP.LT.AND P5, PT, R25, c[0x0][0x178], !P1 ;  /* 0x00005e0019007a0c */ /* 0x008fe20004fa1270 */
[----:B--2---:R-:W-:-:S05]  /*9b3d0*/  IMAD.WIDE R24, R4, 0x2, R12 ;  /* 0x0000000204187825 */ /* 0x004fca00078e020c */
[----:B------:R-:W-:Y:S01]  /*9b3e0*/  @P2 STG.E.U16 [R24.64], R27 ;  /* 0x0000001b18002986 */ /* 0x000fe2000c101506 */
[----:B----4-:R-:W-:Y:S01]  /*9b3f0*/  ISETP.LT.AND P1, PT, R7, c[0x0][0x178], !P1 ;  /* 0x00005e0007007a0c */ /* 0x010fe20004f21270 */
[----:B------:R-:W-:-:S05]  /*9b400*/  IMAD.WIDE R6, R4, 0x2, R10 ;  /* 0x0000000204067825 */ /* 0x000fca00078e020a */
[----:B------:R0:W-:Y:S04]  /*9b410*/  @P5 STG.E.U16 [R6.64], R28 ;  /* 0x0000001c06005986 */ /* 0x0001e8000c101506 */
[----:B0-----:R-:W2:Y:S01]  /*9b420*/  LDL.LU R28, [R1+0x3734] ;  /* 0x00373400011c7983 */ /* 0x001ea20000300800 */
[----:B-----5:R-:W-:Y:S02]  /*9b430*/  ISETP.LT.AND P3, PT, R22, c[0x0][0x178], !P4 ;  /* 0x00005e0016007a0c */ /* 0x020fe40006761270 */
[----:B------:R-:W-:Y:S01]  /*9b440*/  ISETP.GE.AND P2, PT, R23, c[0x0][0x17c], PT ;  /* 0x00005f0017007a0c */ /* 0x000fe20003f46270 */
[----:B------:R-:W-:Y:S01]  /*9b450*/  IMAD.WIDE R22, R4, 0x2, R8 ;  /* 0x0000000204167825 */ /* 0x000fe200078e0208 */
[----:B------:R-:W3:Y:S01]  /*9b460*/  LDL.LU R7, [R1+0x160] ;  /* 0x0001600001077983 */ /* 0x000ee20000300800 */
[----:B------:R-:W-:-:S02]  /*9b470*/  ISETP.LT.AND P6, PT, R0, c[0x0][0x178], !P4 ;  /* 0x00005e0000007a0c */ /* 0x000fc400067c1270 */
[----:B------:R-:W-:Y:S01]  /*9b480*/  IADD3 R0, R4, c[0x0][0x198], RZ ;  /* 0x0000660004007a10 */ /* 0x000fe20007ffe0ff */
[----:B--2---:R0:W-:Y:S04]  /*9b490*/  @P1 STG.E.U16 [R22.64], R28 ;  /* 0x0000001c16001986 */ /* 0x0041e8000c101506 */
[----:B0-----:R-:W2:Y:S01]  /*9b4a0*/  LDL.LU R28, [R1+0x3730] ;  /* 0x00373000011c7983 */ /* 0x001ea20000300800 */
[----:B------:R-:W-:Y:S01]  /*9b4b0*/  PRMT R24, R5, 0x7632, R24 ;  /* 0x0000763205187816 */ /* 0x000fe20000000018 */
[C---:B------:R-:W-:Y:S01]  /*9b4c0*/  IMAD.WIDE R4, R0.reuse, 0x2, R20 ;  /* 0x0000000200047825 */ /* 0x040fe200078e0214 */
[----:B---3--:R-:W-:Y:S01]  /*9b4d0*/  PRMT R25, R7, 0x7632, R25 ;  /* 0x0000763207197816 */ /* 0x008fe20000000019 */
[----:B------:R-:W3:Y:S02]  /*9b4e0*/  LDL.LU R22, [R1+0x150] ;  /* 0x0001500001167983 */ /* 0x000ee40000300800 */
[----:B------:R-:W-:-:S02]  /*9b4f0*/  IMAD.WIDE R6, R0, 0x2, R18 ;  /* 0x0000000200067825 */ /* 0x000fc400078e0212 */
[----:B------:R-:W4:Y:S04]  /*9b500*/  LDL.LU R23, [R1+0x140] ;  /* 0x0001400001177983 */ /* 0x000f280000300800 */
[----:B------:R0:W-:Y:S01]  /*9b510*/  @P3 STG.E.U16 [R4.64], R24 ;  /* 0x0000001804003986 */ /* 0x0001e2000c101506 */
[----:B------:R-:W-:-:S03]  /*9b520*/  ISETP.LT.AND P3, PT, R29, c[0x0][0x178], !P4 ;  /* 0x00005e001d007a0c */ /* 0x000fc60006761270 */
[----:B------:R1:W-:Y:S04]  /*9b530*/  @P6 STG.E.U16 [R6.64], R25 ;  /* 0x0000001906006986 */ /* 0x0003e8000c101506 */
[----:B0-----:R-:W5:Y:S01]  /*9b540*/  LDL R24, [R1+0x1b5c] ;  /* 0x001b5c0001187983 */ /* 0x001f620000100800 */
[----:B--2---:R-:W-:-:S03]  /*9b550*/  ISETP.LT.AND P1, PT, R28, c[0x0][0x178], !P4 ;  /* 0x00005e001c007a0c */ /* 0x004fc60006721270 */
[----:B------:R-:W2:Y:S04]  /*9b560*/  LDL.LU R28, [R1+0x372c] ;  /* 0x00372c00011c7983 */ /* 0x000ea80000300800 */
[----:B------:R-:W2:Y:S04]  /*9b570*/  LDL.LU R29, [R1+0x3728] ;  /* 0x00372800011d7983 */ /* 0x000ea80000300800 */
[----:B-1----:R-:W2:Y:S04]  /*9b580*/  LDL R7, [R1+0x1b58] ;  /* 0x001b580001077983 */ /* 0x002ea80000100800 */
[----:B------:R0:W-:Y:S01]  /*9b590*/  STL [R1+0x3724], R3 ;  /* 0x0037240301007387 */ /* 0x0001e20000100800 */
[----:B---3--:R-:W-:-:S02]  /*9b5a0*/  PRMT R4, R22, 0x7632, R4 ;  /* 0x0000763216047816 */ /* 0x008fc40000000004 */
[----:B--2---:R-:W-:Y:S01]  /*9b5b0*/  ISETP.LT.AND P6, PT, R7, c[0x0][0x178], !P4 ;  /* 0x00005e0007007a0c */ /* 0x004fe200067c1270 */
[----:B------:R-:W-:Y:S02]  /*9b5c0*/  IMAD.WIDE R6, R0, 0x2, R2 ;  /* 0x0000000200067825 */ /* 0x000fe400078e0202 */
[----:B0-----:R-:W2:Y:S01]  /*9b5d0*/  LDL R3, [R1+0x1b60] ;  /* 0x001b600001037983 */ /* 0x001ea20000100800 */
[----:B-----5:R-:W-:Y:S02]  /*9b5e0*/  ISETP.LT.AND P5, PT, R24, c[0x0][0x178], !P4 ;  /* 0x00005e0018007a0c */ /* 0x020fe400067a1270 */
[----:B----4-:R-:W-:Y:S01]  /*9b5f0*/  PRMT R5, R23, 0x7632, R5 ;  /* 0x0000763217057816 */ /* 0x010fe20000000005 */
[----:B------:R-:W-:Y:S01]  /*9b600*/  IMAD.WIDE R22, R0, 0x2, R16 ;  /* 0x0000000200167825 */ /* 0x000fe200078e0210 */
[----:B------:R-:W-:Y:S01]  /*9b610*/  STL [R1+0x3720], R17 ;  /* 0x0037201101007387 */ /* 0x000fe20000100800 */
[----:B------:R-:W-:Y:S02]  /*9b620*/  PRMT R28, R26, 0x7632, R28 ;  /* 0x000076321a1c7816 */ /* 0x000fe4000000001c */
[----:B------:R-:W-:Y:S01]  /*9b630*/  IMAD.WIDE R24, R0, 0x2, R14 ;  /* 0x0000000200187825 */ /* 0x000fe200078e020e */
[----:B------:R0:W-:Y:S01]  /*9b640*/  @P1 STG.E.U16 [R6.64], R4 ;  /* 0x0000000406001986 */ /* 0x0001e2000c101506 */
[----:B------:R-:W-:-:S02]  /*9b650*/  PRMT R29, R27, 0x7632, R29 ;  /* 0x000076321b1d7816 */ /* 0x000fc4000000001d */
[----:B------:R-:W-:Y:S01]  /*9b660*/  IMAD.WIDE R26, R0, 0x2, R12 ;  /* 0x00000002001a7825 */ /* 0x000fe200078e020c */
[----:B------:R1:W-:Y:S04]  /*9b670*/  @P3 STG.E.U16 [R22.64], R5 ;  /* 0x0000000516003986 */ /* 0x0003e8000c101506 */
[----:B0-----:R-:W3:Y:S04]  /*9b680*/  LDL R4, [R1+0x1b48] ;  /* 0x001b480001047983 */ /* 0x001ee80000100800 */
[----:B------:R-:W4:Y:S04]  /*9b690*/  LDL.LU R6, [R1+0x110] ;  /* 0x0001100001067983 */ /* 0x000f280000300800 */
[----:B------:R-:W5:Y:S04]  /*9b6a0*/  LDL R7, [R1+0x1b4c] ;  /* 0x001b4c0001077983 */ /* 0x000f680000100800 */
[----:B-1----:R-:W3:Y:S04]  /*9b6b0*/  LDL R22, [R1+0x1b64] ;  /* 0x001b640001167983 */ /* 0x002ee80000100800 */
[----:B------:R-:W3:Y:S04]  /*9b6c0*/  LDL.LU R23, [R1+0x100] ;  /* 0x0001000001177983 */ /* 0x000ee80000300800 */
[----:B------:R-:W3:Y:S04]  /*9b6d0*/  LDL R17, [R1+0x1e0] ;  /* 0x0001e00001117983 */ /* 0x000ee80000100800 */
[----:B------:R-:W-:Y:S04]  /*9b6e0*/  @P6 STG.E.U16 [R24.64], R28 ;  /* 0x0000001c18006986 */ /* 0x000fe8000c101506 */
[----:B------:R-:W-:Y:S01]  /*9b6f0*/  @P5 STG.E.U16 [R26.64], R29 ;  /* 0x0000001d1a005986 */ /* 0x000fe2000c101506 */
[----:B--2---:R-:W-:-:S03]  /*9b700*/  ISETP.LT.AND P1, PT, R3, c[0x0][0x178], !P4 ;  /* 0x00005e0003007a0c */ /* 0x004fc60006721270 */
[----:B------:R-:W2:Y:S04]  /*9b710*/  LDL R3, [R1+0x7e0] ;  /* 0x0007e00001037983 */ /* 0x000ea80000100800 */
[----:B------:R0:W-:Y:S04]  /*9b720*/  STL [R1+0x370c], R28 ;  /* 0x00370c1c01007387 */ /* 0x0001e80000100800 */
[----:B0-----:R-:W2:Y:S04]  /*9b730*/  LDL R28, [R1+0x1b54] ;  /* 0x001b5400011c7983 */ /* 0x001ea80000100800 */
[----:B------:R0:W-:Y:S04]  /*9b740*/  STL [R1+0x3710], R29 ;  /* 0x0037101d01007387 */ /* 0x0001e80000100800 */
[----:B0-----:R-:W2:Y:S04]  /*9b750*/  LDL R29, [R1+0x1b50] ;  /* 0x001b5000011d7983 */ /* 0x001ea80000100800 */
[----:B------:R-:W3:Y:S01]  /*9b760*/  LDL.LU R27, [R1+0x1b0] ;  /* 0x0001b000011b7983 */ /* 0x000ee20000300800 */
[----:B--2---:R-:W-:-:S03]  /*9b770*/  ISETP.LT.AND P5, PT, R29, c[0x0][0x178], !P2 ;  /* 0x00005e001d007a0c */ /* 0x004fc600057a1270 */
[----:B------:R0:W-:Y:S04]  /*9b780*/  STL [R1+0x3714], R29 ;  /* 0x0037141d01007387 */ /* 0x0001e80000100800 */
[----:B0-----:R-:W2:Y:S01]  /*9b790*/  LDL R29, [R1+0x1b4c] ;  /* 0x001b4c00011d7983 */ /* 0x001ea20000100800 */
[----:B---3--:R-:W-:Y:S02]  /*9b7a0*/  ISETP.LT.AND P4, PT, R22, c[0x0][0x178], !P4 ;  /* 0x00005e0016007a0c */ /* 0x008fe40006781270 */
[----:B------:R-:W-:Y:S02]  /*9b7b0*/  ISETP.LT.AND P6, PT, R4, c[0x0][0x178], !P2 ;  /* 0x00005e0004007a0c */ /* 0x000fe400057c1270 */
[----:B-----5:R-:W-:Y:S01]  /*9b7c0*/  ISETP.LT.AND P3, PT, R7, c[0x0][0x178], !P2 ;  /* 0x00005e0007007a0c */ /* 0x020fe20005761270 */
[----:B--2---:R0:W-:Y:S04]  /*9b7d0*/  STL [R1+0x3718], R29 ;  /* 0x0037181d01007387 */ /* 0x0041e80000100800 */
[----:B0-----:R-:W2:Y:S01]  /*9b7e0*/  LDL R29, [R1+0x180] ;  /* 0x00018000011d7983 */ /* 0x001ea20000100800 */
[----:B----4-:R-:W-:Y:S01]  /*9b7f0*/  PRMT R26, R6, 0x7632, R26 ;  /* 0x00007632061a7816 */ /* 0x010fe2000000001a */
[C---:B------:R-:W-:Y:S01]  /*9b800*/  IMAD.WIDE R6, R0.reuse, 0x2, R10 ;  /* 0x0000000200067825 */ /* 0x040fe200078e020a */
[----:B------:R-:W-:-:S02]  /*9b810*/  IADD3 R4, R0, c[0x0][0x198], RZ ;  /* 0x0000660000047a10 */ /* 0x000fc40007ffe0ff */
[----:B------:R-:W-:Y:S01]  /*9b820*/  PRMT R5, R23, 0x7632, R5 ;  /* 0x0000763217057816 */ /* 0x000fe20000000005 */
[----:B------:R-:W-:Y:S01]  /*9b830*/  IMAD.WIDE R24, R0, 0x2, R8 ;  /* 0x0000000200187825 */ /* 0x000fe200078e0208 */
[----:B------:R0:W-:Y:S03]  /*9b840*/  @P1 STG.E.U16 [R6.64], R26 ;  /* 0x0000001a06001986 */ /* 0x0001e6000c101506 */
[C---:B------:R-:W-:Y:S01]  /*9b850*/  IMAD.WIDE R22, R4.reuse, 0x2, R20 ;  /* 0x0000000204167825 */ /* 0x040fe200078e0214 */
[----:B------:R-:W-:Y:S04]  /*9b860*/  @P4 STG.E.U16 [R24.64], R5 ;  /* 0x0000000518004986 */ /* 0x000fe8000c101506 */
[----:B------:R-:W-:Y:S01]  /*9b870*/  @P6 STG.E.U16 [R22.64], R3 ;  /* 0x0000000316006986 */ /* 0x000fe2000c101506 */
[----:B0-----:R-:W-:-:S05]  /*9b880*/  IMAD.WIDE R6, R4, 0x2, R18 ;  /* 0x0000000204067825 */ /* 0x001fca00078e0212 */
[----:B------:R-:W-:Y:S04]  /*9b890*/  @P3 STG.E.U16 [R6.64], R17 ;  /* 0x0000001106003986 */ /* 0x000fe8000c101506 */
[----:B--2---:R0:W-:Y:S04]  /*9b8a0*/  STL [R1+0x371c], R29 ;  /* 0x00371c1d01007387 */ /* 0x0041e80000100800 */
[----:B------:R-:W2:Y:S04]  /*9b8b0*/  LDL R0, [R1+0x1b48] ;  /* 0x001b480001007983 */ /* 0x000ea80000100800 */
[----:B0-----:R-:W3:Y:S04]  /*9b8c0*/  LDL R29, [R1+0x190] ;  /* 0x00019000011d7983 */ /* 0x001ee80000100800 */
[----:B------:R-:W4:Y:S04]  /*9b8d0*/  LDL.LU R26, [R1+0x1c0] ;  /* 0x0001c000011a7983 */ /* 0x000f280000300800 */
[----:B------:R-:W5:Y:S04]  /*9b8e0*/  LDL R5, [R1+0x1d0] ;  /* 0x0001d00001057983 */ /* 0x000f680000100800 */
[----:B------:R-:W2:Y:S04]  /*9b8f0*/  LDL.LU R24, [R1+0x2fe0] ;  /* 0x002fe00001187983 */ /* 0x000ea80000300800 */
[----:B------:R-:W2:Y:S04]  /*9b900*/  LDL R25, [R1+0x1b64] ;  /* 0x001b640001197983 */ /* 0x000ea80000100800 */
[----:B------:R-:W2:Y:S04]  /*9b910*/  LDL.LU R3, [R1+0x3724] ;  /* 0x0037240001037983 */ /* 0x000ea80000300800 */
[----:B------:R-:W2:Y:S04]  /*9b920*/  LDL R23, [R1+0x1b58] ;  /* 0x001b580001177983 */ /* 0x000ea80000100800 */
[----:B------:R-:W3:Y:S04]  /*9b930*/  LDL.LU R17, [R1+0x3720] ;  /* 0x0037200001117983 */ /* 0x000ee80000300800 */
[----:B------:R-:W3:Y:S04]  /*9b940*/  LDL R7, [R1+0x1b5c] ;  /* 0x001b5c0001077983 */ /* 0x000ee80000100800 */
[----:B------:R-:W4:Y:S01]  /*9b950*/  LDL R6, [R1+0x1b60] ;  /* 0x001b600001067983 */ /* 0x000f220000100800 */
[----:B------:R-:W-:-:S02]  /*9b960*/  ISETP.LT.AND P1, PT, R28, c[0x0][0x178], !P2 ;  /* 0x00005e001c007a0c */ /* 0x000fc40005721270 */
[----:B--2---:R-:W-:Y:S01]  /*9b970*/  ISETP.LT.AND P4, PT, R23, c[0x0][0x178], !P2 ;  /* 0x00005e0017007a0c */ /* 0x004fe20005781270 */
[----:B------:R-:W-:Y:S01]  /*9b980*/  IMAD.WIDE R22, R4, 0x2, R2 ;  /* 0x0000000204167825 */ /* 0x000fe200078e0202 */
[----:B---3--:R-:W-:-:S04]  /*9b990*/  ISETP.LT.AND P6, PT, R7, c[0x0][0x178], !P2 ;  /* 0x00005e0007007a0c */ /* 0x008fc800057c1270 */
[----:B-----5:R-:W-:Y:S01]  /*9b9a0*/  @P5 STG.E.U16 [R22.64], R5 ;  /* 0x0000000516005986 */ /* 0x020fe2000c101506 */
[----:B----4-:R-:W-:Y:S01]  /*9b9b0*/  ISETP.LT.AND P3, PT, R6, c[0x0][0x178], !P2 ;  /* 0x00005e0006007a0c */ /* 0x010fe20005761270 */
[----:B------:R-:W-:Y:S01]  /*9b9c0*/  IMAD.WIDE R6, R4, 0x2, R16 ;  /* 0x0000000204067825 */ /* 0x000fe200078e0210 */
[----:B------:R-:W-:Y:S02]  /*9b9d0*/  ISETP.GE.AND P5, PT, R24, c[0x0][0x17c], PT ;  /* 0x00005f0018007a0c */ /* 0x000fe40003fa6270 */
[----:B------:R-:W-:Y:S01]  /*9b9e0*/  ISETP.LT.AND P2, PT, R25, c[0x0][0x178], !P2 ;  /* 0x00005e0019007a0c */ /* 0x000fe20005741270 */
[C---:B------:R-:W-:Y:S01]  /*9b9f0*/  IMAD.WIDE R24, R4.reuse, 0x2, R14 ;  /* 0x0000000204187825 */ /* 0x040fe200078e020e */
[----:B------:R0:W-:Y:S04]  /*9ba00*/  @P1 STG.E.U16 [R6.64], R26 ;  /* 0x0000001a06001986 */ /* 0x0001e8000c101506 */
[----:B------:R1:W-:Y:S01]  /*9ba10*/  @P4 STG.E.U16 [R24.64], R27 ;  /* 0x0000001b18004986 */ /* 0x0003e2000c101506 */
[----:B0-----:R-:W-:-:S03]  /*9ba20*/  IMAD.WIDE R6, R4, 0x2, R12 ;  /* 0x0000000204067825 */ /* 0x001fc600078e020c */
[----:B-1----:R-:W2:Y:S04]  /*9ba30*/  LDL.LU R24, [R1+0x1e0] ;  /* 0x0001e00001187983 */ /* 0x002ea80000300800 */
[----:B------:R-:W3:Y:S04]  /*9ba40*/  LDL.LU R25, [R1+0x1d0] ;  /* 0x0001d00001197983 */ /* 0x000ee80000300800 */
[----:B------:R0:W-:Y:S04]  /*9ba50*/  @P6 STG.E.U16 [R6.64], R29 ;  /* 0x0000001d06006986 */ /* 0x0001e8000c101506 */
[----:B0-----:R-:W4:Y:S01]  /*9ba60*/  LDL.LU R29, [R1+0x371c] ;  /* 0x00371c00011d7983 */ /* 0x001f220000300800 */
[----:B------:R-:W5:Y:S01]  /*9ba70*/  LDL R6, [R1+0x1a0] ;  /* 0x0001a00001067983 */ /* 0x000f620000100800 */
[----:B------:R-:W-:Y:S01]  /*9ba80*/  ISETP.LT.AND P1, PT, R0, c[0x0][0x178], !P5 ;  /* 0x00005e0000007a0c */ /* 0x000fe20006f21270 */
[C---:B------:R-:W-:Y:S01]  /*9ba90*/  IMAD.WIDE R22, R4.reuse, 0x2, R10 ;  /* 0x0000000204167825 */ /* 0x040fe200078e020a */
[----:B------:R-:W-:-:S03]  /*9baa0*/  IADD3 R0, R4, c[0x0][0x198], RZ ;  /* 0x0000660004007a10 */ /* 0x000fc60007ffe0ff */
[----:B------:R-:W-:Y:S01]  /*9bab0*/  IMAD.WIDE R4, R4, 0x2, R8 ;  /* 0x0000000204047825 */ /* 0x000fe200078e0208 */
[----:B------:R-:W2:Y:S04]  /*9bac0*/  LDL.LU R7, [R1+0x7e0] ;  /* 0x0007e00001077983 */ /* 0x000ea80000300800 */
[----:B-----5:R0:W-:Y:S01]  /*9bad0*/  @P3 STG.E.U16 [R22.64], R6 ;  /* 0x0000000616003986 */ /* 0x0201e2000c101506 */
[----:B----4-:R1:W-:Y:S03]  /*9bae0*/  @P2 STG.E.U16 [R4.64], R29 ;  /* 0x0000001d04002986 */ /* 0x0103e6000c101506 */
[----:B0-----:R-:W4:Y:S01]  /*9baf0*/  LDL R23, [R1+0x1b58] ;  /* 0x001b580001177983 */ /* 0x001f220000100800 */
[----:B-1----:R-:W5:Y:S02]  /*9bb00*/  LDL.LU R29, [R1+0x3718] ;  /* 0x00371800011d7983 */ /* 0x002f640000300800 */
[----:B-----5:R-:W-:-:S02]  /*9bb10*/  ISETP.LT.AND P4, PT, R29, c[0x0][0x178], !P5 ;  /* 0x00005e001d007a0c */ /* 0x020fc40006f81270 */
[----:B------:R-:W5:Y:S01]  /*9bb20*/  LDL.LU R29, [R1+0x3714] ;  /* 0x00371400011d7983 */ /* 0x000f620000300800 */
[----:B------:R-:W-:Y:S02]  /*9bb30*/  ISETP.LT.AND P2, PT, R28, c[0x0][0x178], !P5 ;  /* 0x00005e001c007a0c */ /* 0x000fe40006f41270 */
[----:B--2---:R-:W-:Y:S01]  /*9bb40*/  PRMT R22, R7, 0x7632, R22 ;  /* 0x0000763207167816 */ /* 0x004fe20000000016 */
[----:B------:R-:W-:Y:S01]  /*9bb50*/  IMAD.WIDE R6, R0, 0x2, R20 ;  /* 0x0000000200067825 */ /* 0x000fe200078e0214 */
[----:B-----5:R-:W-:Y:S02]  /*9bb60*/  ISETP.LT.AND P3, PT, R29, c[0x0][0x178], !P5 ;  /* 0x00005e001d007a0c */ /* 0x020fe40006f61270 */
[----:B------:R-:W2:Y:S01]  /*9bb70*/  LDL.LU R29, [R1+0x3710] ;  /* 0x00371000011d7983 */ /* 0x000ea20000300800 */
[----:B------:R-:W5:Y:S03]  /*9bb80*/  LDL.LU R28, [R1+0x370c] ;  /* 0x00370c00011c7983 */ /* 0x000f660000300800 */
[----:B------:R0:W-:Y:S01]  /*9bb90*/  @P1 STG.E.U16 [R6.64], R22 ;  /* 0x0000001606001986 */ /* 0x0001e2000c101506 */
[----:B------:R-:W-:-:S02]  /*9bba0*/  PRMT R4, R24, 0x7632, R4 ;  /* 0x0000763218047816 */ /* 0x000fc40000000004 */
[----:B---3--:R-:W-:Y:S02]  /*9bbb0*/  PRMT R5, R25, 0x7632, R5 ;  /* 0x0000763219057816 */ /* 0x008fe40000000005 */
[----:B----4-:R-:W-:Y:S01]  /*9bbc0*/  ISETP.LT.AND P1, PT, R23, c[0x0][0x178], !P5 ;  /* 0x00005e0017007a0c */ /* 0x010fe20006f21270 */
[C---:B------:R-:W-:Y:S01]  /*9bbd0*/  IMAD.WIDE R24, R0.reuse, 0x2, R16 ;  /* 0x0000000200187825 */ /* 0x040fe200078e0210 */
[----:B------:R1:W-:Y:S03]  /*9bbe0*/  STL [R1+0x3708], R17 ;  /* 0x0037081101007387 */ /* 0x0003e60000100800 */
[----:B0-----:R-:W-:-:S04]  /*9bbf0*/  IMAD.WIDE R6, R0, 0x2, R18 ;  /* 0x0000000200067825 */ /* 0x001fc800078e0212 */
[----:B------:R-:W-:Y:S01]  /*9bc00*/  IMAD.WIDE R22, R0, 0x2, R2 ;  /* 0x0000000200167825 */ /* 0x000fe200078e0202 */
[----:B-1----:R-:W3:Y:S03]  /*9bc10*/  LDL R17, [R1+0x1b48] ;  /* 0x001b480001117983 */ /* 0x002ee60000100800 */
[----:B------:R0:W-:Y:S01]  /*9bc20*/  STL [R1+0x3704], R15 ;  /* 0x0037040f01007387 */ /* 0x0001e20000100800 */
[----:B------:R1:W-:Y:S01]  /*9bc30*/  @P4 STG.E.U16 [R6.64], R4 ;  /* 0x0000000406004986 */ /* 0x0003e2000c101506 */
[----:B------:R4:W-:Y:S01]  /*9bc40*/  @P3 STG.E.U16 [R22.64], R5 ;  /* 0x0000000516003986 */ /* 0x0009e2000c101506 */
[----:B--2---:R-:W-:Y:S02]  /*9bc50*/  PRMT R29, R27, 0x7632, R29 ;  /* 0x000076321b1d7816 */ /* 0x004fe4000000001d */
[----:B-----5:R-:W-:Y:S01]  /*9bc60*/  PRMT R28, R26, 0x7632, R28 ;  /* 0x000076321a1c7816 */ /* 0x020fe2000000001c */
[----:B------:R-:W-:-:S02]  /*9bc70*/  IMAD.WIDE R26, R0, 0x2, R14 ;  /* 0x00000002001a7825 */ /* 0x000fc400078e020e */
[----:B0-----:R-:W2:Y:S02]  /*9bc80*/  LDL R15, [R1+0x1b4c] ;  /* 0x001b4c00010f7983 */ /* 0x001ea40000100800 */
[----:B-1----:R-:W5:Y:S02]  /*9bc90*/  LDL.LU R4, [R1+0x190] ;  /* 0x0001900001047983 */ /* 0x002f640000300800 */
[----:B------:R-:W3:Y:S02]  /*9bca0*/  LDL.LU R6, [R1+0x1a0] ;  /* 0x0001a00001067983 */ /* 0x000ee40000300800 */
[----:B------:R-:W3:Y:S01]  /*9bcb0*/  LDL.LU R7, [R1+0x180] ;  /* 0x0001800001077983 */ /* 0x000ee20000300800 */
[----:B----4-:R-:W4:Y:S04]  /*9bcc0*/  LDL R5, [R1+0x1b5c] ;  /* 0x001b5c0001057983 */ /* 0x010f280000100800 */
[----:B------:R-:W3:Y:S04]  /*9bcd0*/  LDL R22, [R1+0x1b60] ;  /* 0x001b600001167983 */ /* 0x000ee80000100800 */
[----:B------:R-:W5:Y:S04]  /*9bce0*/  LDL R23, [R1+0x1b64] ;  /* 0x001b640001177983 */ /* 0x000f680000100800 */
[----:B------:R-:W-:Y:S01]  /*9bcf0*/  @P2 STG.E.U16 [R24.64], R28 ;  /* 0x0000001c18002986 */ /* 0x000fe2000c101506 */
[----:B------:R0:W-:Y:S03]  /*9bd00*/  STL [R1+0x36b8], R28 ;  /* 0x0036b81c01007387 */ /* 0x0001e60000100800 */
[----:B0-----:R-:W5:Y:S01]  /*9bd10*/  LDL R28, [R1+0x1b50] ;  /* 0x001b5000011c7983 */ /* 0x001f620000100800 */
[----:B------:R0:W-:Y:S03]  /*9bd20*/  @P1 STG.E.U16 [R26.64], R29 ;  /* 0x0000001d1a001986 */ /* 0x0001e6000c101506 */
[----:B0-----:R-:W5:Y:S01]  /*9bd30*/  LDL.LU R27, [R1+0x800] ;  /* 0x00080000011b7983 */ /* 0x001f620000300800 */
[----:B------:R0:W-:Y:S03]  /*9bd40*/  STL [R1+0x36b4], R29 ;  /* 0x0036b41d01007387 */ /* 0x0001e60000100800 */
[----:B0-----:R-:W5:Y:S01]  /*9bd50*/  LDL R29, [R1+0x1b54] ;  /* 0x001b5400011d7983 */ /* 0x001f620000100800 */
[----:B--2---:R-:W-:-:S02]  /*9bd60*/  ISETP.LT.AND P4, PT, R15, c[0x0][0x178], !P0 ;  /* 0x00005e000f007a0c */ /* 0x004fc40004781270 */
[----:B----4-:R-:W-:Y:S02]  /*9bd70*/  ISETP.LT.AND P2, PT, R5, c[0x0][0x178], !P5 ;  /* 0x00005e0005007a0c */ /* 0x010fe40006f41270 */
[----:B---3--:R-:W-:Y:S02]  /*9bd80*/  ISETP.LT.AND P1, PT, R22, c[0x0][0x178], !P5 ;  /* 0x00005e0016007a0c */ /* 0x008fe40006f21270 */
[----:B-----5:R-:W-:Y:S01]  /*9bd90*/  ISETP.LT.AND P3, PT, R23, c[0x0][0x178], !P5 ;  /* 0x00005e0017007a0c */ /* 0x020fe20006f61270 */
[----:B------:R-:W-:Y:S02]  /*9bda0*/  ISETP.LT.AND P5, PT, R17, c[0x0][0x178], !P0 ;  /* 0x00005e0011007a0c */ /* 0x000fe400047a1270 */
[----:B------:R-:W2:Y:S01]  /*9bdb0*/  LDL.LU R17, [R1+0x2fe4] ;  /* 0x002fe40001117983 */ /* 0x000ea20000300800 */
[----:B------:R-:W3:Y:S01]  /*9bdc0*/  LDL R15, [R1+0x240] ;  /* 0x00024000010f7983 */ /* 0x000ee20000100800 */
[----:B------:R-:W-:Y:S02]  /*9bdd0*/  ISETP.LT.AND P6, PT, R28, c[0x0][0x178], !P0 ;  /* 0x00005e001c007a0c */ /* 0x000fe400047c1270 */
[----:B------:R0:W-:Y:S04]  /*9bde0*/  STL [R1+0x36f4], R28 ;  /* 0x0036f41c01007387 */ /* 0x0001e80000100800 */
[----:B0-----:R-:W4:Y:S04]  /*9bdf0*/  LDL R28, [R1+0x1f0] ;  /* 0x0001f000011c7983 */ /* 0x001f280000100800 */
[----:B----4-:R0:W-:Y:S04]  /*9be00*/  STL [R1+0x36f8], R28 ;  /* 0x0036f81c01007387 */ /* 0x0101e80000100800 */
[----:B0-----:R-:W4:Y:S01]  /*9be10*/  LDL R28, [R1+0x1b4c] ;  /* 0x001b4c00011c7983 */ /* 0x001f220000100800 */
[----:B------:R-:W-:-:S02]  /*9be20*/  PRMT R24, R4, 0x7632, R24 ;  /* 0x0000763204187816 */ /* 0x000fc40000000018 */
[----:B------:R-:W-:Y:S02]  /*9be30*/  PRMT R25, R6, 0x7632, R25 ;  /* 0x0000763206197816 */ /* 0x000fe40000000019 */
[----:B------:R-:W-:Y:S01]  /*9be40*/  PRMT R26, R7, 0x7632, R26 ;  /* 0x00007632071a7816 */ /* 0x000fe2000000001a */
[----:B------:R-:W-:-:S04]  /*9be50*/  IMAD.WIDE R4, R0, 0x2, R12 ;  /* 0x0000000200047825 */ /* 0x000fc800078e020c */
[----:B------:R-:W-:-:S04]  /*9be60*/  IMAD.WIDE R6, R0, 0x2, R10 ;  /* 0x0000000200067825 */ /* 0x000fc800078e020a */
[C---:B------:R-:W-:Y:S01]  /*9be70*/  IMAD.WIDE R22, R0.reuse, 0x2, R8 ;  /* 0x0000000200167825 */ /* 0x040fe200078e0208 */
[----:B----4-:R0:W-:Y:S04]  /*9be80*/  STL [R1+0x36fc], R28 ;  /* 0x0036fc1c01007387 */ /* 0x0101e80000100800 */
[----:B0-----:R-:W4:Y:S01]  /*9be90*/  LDL R28, [R1+0x200] ;  /* 0x00020000011c7983 */ /* 0x001f220000100800 */
[----:B------:R-:W-:-:S03]  /*9bea0*/  IADD3 R0, R0, c[0x0][0x198], RZ ;  /* 0x0000660000007a10 */ /* 0x000fc60007ffe0ff */
[----:B------:R0:W-:Y:S01]  /*9beb0*/  @P2 STG.E.U16 [R4.64], R24 ;  /* 0x0000001804002986 */ /* 0x0001e2000c101506 */
[----:B------:R-:W-:Y:S02]  /*9bec0*/  @P1 STG.E.U16 [R6.64], R25 ;  /* 0x0000001906001986 */ /* 0x000fe4000c101506 */
[----:B------:R-:W-:Y:S01]  /*9bed0*/  @P3 STG.E.U16 [R22.64], R26 ;  /* 0x0000001a16003986 */ /* 0x000fe2000c101506 */
[----:B--2---:R-:W-:Y:S01]  /*9bee0*/  ISETP.GE.AND P2, PT, R17, c[0x0][0x17c], PT ;  /* 0x00005f0011007a0c */ /* 0x004fe20003f46270 */
[----:B0-----:R-:W-:-:S05]  /*9bef0*/  IMAD.WIDE R4, R0, 0x2, R20 ;  /* 0x0000000200047825 */ /* 0x001fca00078e0214 */
[----:B------:R-:W-:Y:S04]  /*9bf00*/  @P5 STG.E.U16 [R4.64], R27 ;  /* 0x0000001b04005986 */ /* 0x000fe8000c101506 */
[----:B----4-:R0:W-:Y:S01]  /*9bf10*/  STL [R1+0x3700], R28 ;  /* 0x0037001c01007387 */ /* 0x0101e20000100800 */
[----:B------:R-:W2:Y:S03]  /*9bf20*/  LDL R24, [R1+0x220] ;  /* 0x0002200001187983 */ /* 0x000ea60000100800 */
[----:B0-----:R-:W4:Y:S01]  /*9bf30*/  LDL R28, [R1+0x210] ;  /* 0x00021000011c7983 */ /* 0x001f220000100800 */
[----:B------:R-:W5:Y:S02]  /*9bf40*/  LDL.LU R25, [R1+0x2fe8] ;  /* 0x002fe80001197983 */ /* 0x000f640000300800 */
[----:B------:R-:W2:Y:S02]  /*9bf50*/  LDL R23, [R1+0x1b58] ;  /* 0x001b580001177983 */ /* 0x000ea40000100800 */
[----:B------:R-:W3:Y:S01]  /*9bf60*/  LDL R26, [R1+0x1b48] ;  /* 0x001b4800011a7983 */ /* 0x000ee20000100800 */
[----:B------:R-:W3:Y:S01]  /*9bf70*/  LDL.LU R17, [R1+0x3708] ;  /* 0x0037080001117983 */ /* 0x000ee20000300800 */
[----:B------:R-:W3:Y:S02]  /*9bf80*/  LDL R5, [R1+0x7f0] ;  /* 0x0007f00001057983 */ /* 0x000ee40000100800 */
[----:B------:R-:W-:Y:S01]  /*9bf90*/  IMAD.WIDE R6, R0, 0x2, R18 ;  /* 0x0000000200067825 */ /* 0x000fe200078e0212 */
[----:B------:R-:W-:-:S02]  /*9bfa0*/  ISETP.LT.AND P1, PT, R29, c[0x0][0x178], !P0 ;  /* 0x00005e001d007a0c */ /* 0x000fc40004721270 */
[----:B--2---:R-:W-:Y:S01]  /*9bfb0*/  ISETP.LT.AND P3, PT, R23, c[0x0][0x178], !P0 ;  /* 0x00005e0017007a0c */ /* 0x004fe20004761270 */
[C---:B------:R-:W-:Y:S01]  /*9bfc0*/  IMAD.WIDE R22, R0.reuse, 0x2, R2 ;  /* 0x0000000200167825 */ /* 0x040fe200078e0202 */
[----:B---3--:R0:W-:Y:S04]  /*9bfd0*/  @P4 STG.E.U16 [R6.64], R5 ;  /* 0x0000000506004986 */ /* 0x0081e8000c101506 */
[----:B------:R1:W-:Y:S01]  /*9bfe0*/  @P6 STG.E.U16 [R22.64], R15 ;  /* 0x0000000f16006986 */ /* 0x0003e2000c101506 */
[----:B0-----:R-:W2:Y:S04]  /*9bff0*/  LDL R7, [R1+0x1b5c] ;  /* 0x001b5c0001077983 */ /* 0x001ea80000100800 */
[----:B------:R-:W3:Y:S01]  /*9c000*/  LDL R6, [R1+0x1b60] ;  /* 0x001b600001067983 */ /* 0x000ee20000100800 */
[----:B-1----:R-:W4:Y:S02]  /*9c010*/  LDL.LU R15, [R1+0x3704] ;  /* 0x00370400010f7983 */ /* 0x002f240000300800 */
[----:B------:R-:W5:Y:S02]  /*9c020*/  LDL R22, [R1+0x230] ;  /* 0x0002300001167983 */ /* 0x000f640000100800 */
[----:B------:R-:W5:Y:S02]  /*9c030*/  LDL R23, [R1+0x1b64] ;  /* 0x001b640001177983 */ /* 0x000f640000100800 */
[----:B------:R-:W-:Y:S01]  /*9c040*/  IMAD.WIDE R4, R0, 0x2, R16 ;  /* 0x0000000200047825 */ /* 0x000fe200078e0210 */
[----:B--2---:R-:W-:-:S02]  /*9c050*/  ISETP.LT.AND P5, PT, R7, c[0x0][0x178], !P0 ;  /* 0x00005e0007007a0c */ /* 0x004fc400047a1270 */
[----:B---3--:R-:W-:Y:S01]  /*9c060*/  ISETP.LT.AND P4, PT, R6, c[0x0][0x178], !P0 ;  /* 0x00005e0006007a0c */ /* 0x008fe20004781270 */
[----:B----4-:R-:W-:Y:S01]  /*9c070*/  IMAD.WIDE R6, R0, 0x2, R14 ;  /* 0x0000000200067825 */ /* 0x010fe200078e020e */
[----:B-----5:R0:W-:Y:S01]  /*9c080*/  @P1 STG.E.U16 [R4.64], R22 ;  /* 0x0000001604001986 */ /* 0x0201e2000c101506 */
[----:B------:R-:W-:-:S03]  /*9c090*/  ISETP.LT.AND P0, PT, R23, c[0x0][0x178], !P0 ;  /* 0x00005e0017007a0c */ /* 0x000fc60004701270 */
[----:B------:R-:W-:Y:S01]  /*9c0a0*/  @P3 STG.E.U16 [R6.64], R24 ;  /* 0x0000001806003986 */ /* 0x000fe2000c101506 */
[----:B0-----:R-:W-:-:S05]  /*9c0b0*/  IMAD.WIDE R22, R0, 0x2, R12 ;  /* 0x0000000200167825 */ /* 0x001fca00078e020c */
[----:B------:R0:W-:Y:S04]  /*9c0c0*/  @P5 STG.E.U16 [R22.64], R28 ;  /* 0x0000001c16005986 */ /* 0x0001e8000c101506 */
[----:B0-----:R-:W2:Y:S01]  /*9c0d0*/  LDL.LU R28, [R1+0x3700] ;  /* 0x00370000011c7983 */ /* 0x001ea20000300800 */
[----:B------:R-:W-:-:S04]  /*9c0e0*/  IMAD.WIDE R4, R0, 0x2, R10 ;  /* 0x0000000200047825 */ /* 0x000fc800078e020a */
[----:B------:R-:W3:Y:S02]  /*9c0f0*/  LDL.LU R22, [R1+0x230] ;  /* 0x0002300001167983 */ /* 0x000ee40000300800 */
[----:B------:R-:W4:Y:S01]  /*9c100*/  LDL R23, [R1+0x1b5c] ;  /* 0x001b5c0001177983 */ /* 0x000f220000100800 */
[----:B--2---:R0:W-:Y:S04]  /*9c110*/  @P4 STG.E.U16 [R4.64], R28 ;  /* 0x0000001c04004986 */ /* 0x0041e8000c101506 */
[----:B0-----:R-:W2:Y:S01]  /*9c120*/  LDL.LU R28, [R1+0x36fc] ;  /* 0x0036fc00011c7983 */ /* 0x001ea20000300800 */
[----:B------:R-:W5:Y:S02]  /*9c130*/  LDL.LU R4, [R1+0x240] ;  /* 0x0002400001047983 */ /* 0x000f640000300800 */
[----:B------:R-:W3:Y:S01]  /*9c140*/  LDL R5, [R1+0x1b58] ;  /* 0x001b580001057983 */ /* 0x000ee20000100800 */
[----:B------:R-:W-:Y:S01]  /*9c150*/  ISETP.GE.AND P1, PT, R25, c[0x0][0x17c], PT ;  /* 0x00005f0019007a0c */ /* 0x000fe20003f26270 */
[----:B------:R-:W-:Y:S01]  /*9c160*/  IMAD.WIDE R24, R0, 0x2, R8 ;  /* 0x0000000200187825 */ /* 0x000fe200078e0208 */
[----:B--2---:R-:W-:-:S02]  /*9c170*/  ISETP.LT.AND P4, PT, R28, c[0x0][0x178], !P2 ;  /* 0x00005e001c007a0c */ /* 0x004fc40005781270 */
[----:B------:R-:W2:Y:S01]  /*9c180*/  LDL.LU R28, [R1+0x36f8] ;  /* 0x0036f800011c7983 */ /* 0x000ea20000300800 */
[----:B------:R-:W-:Y:S02]  /*9c190*/  ISETP.LT.AND P6, PT, R26, c[0x0][0x178], !P2 ;  /* 0x00005e001a007a0c */ /* 0x000fe400057c1270 */
[----:B------:R-:W-:Y:S02]  /*9c1a0*/  IADD3 R6, R0, c[0x0][0x198], RZ ;  /* 0x0000660000067a10 */ /* 0x000fe40007ffe0ff */
[----:B------:R-:W-:Y:S01]  /*9c1b0*/  PRMT R7, R27, 0x7632, R7 ;  /* 0x000076321b077816 */ /* 0x000fe20000000007 */
[----:B--2---:R0:W-:Y:S04]  /*9c1c0*/  @P0 STG.E.U16 [R24.64], R28 ;  /* 0x0000001c18000986 */ /* 0x0041e8000c101506 */
[----:B0-----:R-:W2:Y:S01]  /*9c1d0*/  LDL.LU R28, [R1+0x36f4] ;  /* 0x0036f400011c7983 */ /* 0x001ea20000300800 */
[----:B------:R-:W2:Y:S02]  /*9c1e0*/  LDL.LU R25, [R1+0x7f0] ;  /* 0x0007f00001197983 */ /* 0x000ea40000300800 */
[----:B------:R-:W-:Y:S01]  /*9c1f0*/  IMAD.WIDE R26, R6, 0x2, R20 ;  /* 0x00000002061a7825 */ /* 0x000fe200078e0214 */
[----:B------:R-:W-:-:S04]  /*9c200*/  ISETP.LT.AND P5, PT, R29, c[0x0][0x178], !P2 ;  /* 0x00005e001d007a0c */ /* 0x000fc800057a1270 */
[----:B------:R5:W-:Y:S01]  /*9c210*/  @P6 STG.E.U16 [R26.64], R7 ;  /* 0x000000071a006986 */ /* 0x000be2000c101506 */
[----:B---3--:R-:W-:Y:S02]  /*9c220*/  PRMT R0, R22, 0x7632, R0 ;  /* 0x0000763216007816 */ /* 0x008fe40000000000 */
[----:B----4-:R-:W-:Y:S01]  /*9c230*/  ISETP.LT.AND P3, PT, R23, c[0x0][0x178], !P2 ;  /* 0x00005e0017007a0c */ /* 0x010fe20005761270 */
[----:B------:R-:W-:Y:S01]  /*9c240*/  IMAD.WIDE R22, R6, 0x2, R2 ;  /* 0x0000000206167825 */ /* 0x000fe200078e0202 */
[----:B------:R-:W-:Y:S01]  /*9c250*/  ISETP.LT.AND P0, PT, R5, c[0x0][0x178], !P2 ;  /* 0x00005e0005007a0c */ /* 0x000fe20005701270 */
[----:B------:R0:W-:Y:S01]  /*9c260*/  STL [R1+0x36f0], R29 ;  /* 0x0036f01d01007387 */ /* 0x0001e20000100800 */
[----:B-----5:R-:W-:Y:S01]  /*9c270*/  PRMT R7, R4, 0x7632, R7 ;  /* 0x0000763204077816 */ /* 0x020fe20000000007 */
[----:B------:R-:W-:Y:S02]  /*9c280*/  IMAD.WIDE R4, R6, 0x2, R16 ;  /* 0x0000000206047825 */ /* 0x000fe400078e0210 */
[----:B0-----:R-:W3:Y:S01]  /*9c290*/  LDL R29, [R1+0x1b60] ;  /* 0x001b6000011d7983 */ /* 0x001ee20000100800 */
[----:B--2---:R-:W-:-:S02]  /*9c2a0*/  ISETP.LT.AND P6, PT, R28, c[0x0][0x178], !P2 ;  /* 0x00005e001c007a0c */ /* 0x004fc400057c1270 */
[----:B------:R-:W-:Y:S01]  /*9c2b0*/  PRMT R26, R25, 0x7632, R26 ;  /* 0x00007632191a7816 */ /* 0x000fe2000000001a */
[----:B------:R-:W-:-:S05]  /*9c2c0*/  IMAD.WIDE R24, R6, 0x2, R18 ;  /* 0x0000000206187825 */ /* 0x000fca00078e0212 */
[----:B------:R0:W-:Y:S05]  /*9c2d0*/  @P4 STG.E.U16 [R24.64], R26 ;  /* 0x0000001a18004986 */ /* 0x0001ea000c101506 */
[----:B------:R1:W-:Y:S01]  /*9c2e0*/  @P6 STG.E.U16 [R22.64], R7 ;  /* 0x0000000716006986 */ /* 0x0003e2000c101506 */
[----:B------:R2:W-:Y:S03]  /*9c2f0*/  @P5 STG.E.U16 [R4.64], R0 ;  /* 0x0000000004005986 */ /* 0x0005e6000c101506 */
[----:B0-----:R-:W4:Y:S04]  /*9c300*/  LDL.LU R25, [R1+0x220] ;  /* 0x0002200001197983 */ /* 0x001f280000300800 */
[----:B-1----:R-:W5:Y:S01]  /*9c310*/  LDL R7, [R1+0x1b4c] ;  /* 0x001b4c0001077983 */ /* 0x002f620000100800 */
[----:B------:R-:W3:Y:S02]  /*9c320*/  LDL.LU R22, [R1+0x200] ;  /* 0x0002000001167983 */ /* 0x000ee40000300800 */
[----:B------:R-:W3:Y:S02]  /*9c330*/  LDL.LU R23, [R1+0x1f0] ;  /* 0x0001f00001177983 */ /* 0x000ee40000300800 */
[----:B--2---:R-:W2:Y:S01]  /*9c340*/  LDL.LU R5, [R1+0x210] ;  /* 0x0002100001057983 */ /* 0x004ea20000300800 */
[----:B----4-:R-:W-:Y:S01]  /*9c350*/  PRMT R26, R25, 0x7632, R26 ;  /* 0x00007632191a7816 */ /* 0x010fe2000000001a */
[----:B------:R-:W-:Y:S01]  /*9c360*/  IMAD.WIDE R24, R6, 0x2, R14 ;  /* 0x0000000206187825 */ /* 0x000fe200078e020e */
[----:B--2---:R-:W-:-:S03]  /*9c370*/  PRMT R0, R5, 0x7632, R0 ;  /* 0x0000763205007816 */ /* 0x004fc60000000000 */
[C---:B------:R-:W-:Y:S01]  /*9c380*/  IMAD.WIDE R4, R6.reuse, 0x2, R12 ;  /* 0x0000000206047825 */ /* 0x040fe200078e020c */
[----:B------:R0:W-:Y:S01]  /*9c390*/  @P0 STG.E.U16 [R24.64], R26 ;  /* 0x0000001a18000986 */ /* 0x0001e2000c101506 */
[----:B---3--:R-:W-:Y:S02]  /*9c3a0*/  ISETP.LT.AND P0, PT, R29, c[0x0][0x178], !P2 ;  /* 0x00005e001d007a0c */ /* 0x008fe40005701270 */
[----:B------:R-:W2:Y:S01]  /*9c3b0*/  LDL R29, [R1+0x830] ;  /* 0x00083000011d7983 */ /* 0x000ea20000100800 */
[----:B------:R1:W-:Y:S01]  /*9c3c0*/  @P3 STG.E.U16 [R4.64], R0 ;  /* 0x0000000004003986 */ /* 0x0003e2000c101506 */
[----:B-----5:R-:W-:Y:S02]  /*9c3d0*/  ISETP.LT.AND P3, PT, R7, c[0x0][0x178], !P1 ;  /* 0x00005e0007007a0c */ /* 0x020fe40004f61270 */
[----:B------:R-:W-:Y:S01]  /*9c3e0*/  PRMT R27, R23, 0x7632, R27 ;  /* 0x00007632171b7816 */ /* 0x000fe2000000001b */
[----:B0-----:R-:W3:Y:S04]  /*9c3f0*/  LDL R24, [R1+0x1b64] ;  /* 0x001b640001187983 */ /* 0x001ee80000100800 */
[----:B------:R-:W4:Y:S01]  /*9c400*/  LDL R25, [R1+0x1b48] ;  /* 0x001b480001197983 */ /* 0x000f220000100800 */
[C---:B-1----:R-:W-:Y:S01]  /*9c410*/  IADD3 R0, R6.reuse, c[0x0][0x198], RZ ;  /* 0x0000660006007a10 */ /* 0x042fe20007ffe0ff */
[----:B------:R-:W-:-:S04]  /*9c420*/  IMAD.WIDE R4, R6, 0x2, R10 ;  /* 0x0000000206047825 */ /* 0x000fc800078e020a */
[----:B------:R-:W-:Y:S01]  /*9c430*/  IMAD.WIDE R6, R6, 0x2, R8 ;  /* 0x0000000206067825 */ /* 0x000fe200078e0208 */
[----:B------:R0:W-:Y:S01]  /*9c440*/  STL [R1+0x36ec], R9 ;  /* 0x0036ec0901007387 */ /* 0x0001e20000100800 */
[----:B------:R-:W-:Y:S02]  /*9c450*/  PRMT R26, R22, 0x7632, R26 ;  /* 0x00007632161a7816 */ /* 0x000fe4000000001a */
[----:B------:R-:W-:Y:S01]  /*9c460*/  IMAD.WIDE R22, R0, 0x2, R20 ;  /* 0x0000000200167825 */ /* 0x000fe200078e0214 */
[----:B0-----:R-:W5:Y:S03]  /*9c470*/  LDL R9, [R1+0x290] ;  /* 0x0002900001097983 */ /* 0x001f660000100800 */
[----:B------:R0:W-:Y:S02]  /*9c480*/  STL [R1+0x36e0], R20 ;  /* 0x0036e01401007387 */ /* 0x0001e40000100800 */
[----:B0-----:R-:W2:Y:S04]  /*9c490*/  LDL R20, [R1+0x260] ;  /* 0x0002600001147983 */ /* 0x001ea80000100800 */
[----:B--2---:R0:W-:Y:S04]  /*9c4a0*/  STL [R1+0x36e4], R20 ;  /* 0x0036e41401007387 */ /* 0x0041e80000100800 */
[----:B0-----:R-:W2:Y:S04]  /*9c4b0*/  LDL R20, [R1+0x270] ;  /* 0x0002700001147983 */ /* 0x001ea80000100800 */
[----:B------:R-:W-:Y:S01]  /*9c4c0*/  @P0 STG.E.U16 [R4.64], R26 ;  /* 0x0000001a04000986 */ /* 0x000fe2000c101506 */
[----:B---3--:R-:W-:-:S02]  /*9c4d0*/  ISETP.LT.AND P2, PT, R24, c[0x0][0x178], !P2 ;  /* 0x00005e0018007a0c */ /* 0x008fc40005741270 */
[----:B----4-:R-:W-:Y:S01]  /*9c4e0*/  ISETP.LT.AND P4, PT, R25, c[0x0][0x178], !P1 ;  /* 0x00005e0019007a0c */ /* 0x010fe20004f81270 */
[----:B--2---:R0:W-:Y:S04]  /*9c4f0*/  STL [R1+0x36e8], R20 ;  /* 0x0036e81401007387 */ /* 0x0041e80000100800 */
[----:B0-----:R-:W2:Y:S01]  /*9c500*/  LDL R20, [R1+0x280] ;  /* 0x0002800001147983 */ /* 0x001ea20000100800 */
[----:B------:R0:W-:Y:S02]  /*9c510*/  STL [R1+0x36dc], R21 ;  /* 0x0036dc1501007387 */ /* 0x0001e40000100800 */
[----:B------:R-:W3:Y:S03]  /*9c520*/  LDL R4, [R1+0x820] ;  /* 0x0008200001047983 */ /* 0x000ee60000100800 */
[----:B------:R1:W-:Y:S01]  /*9c530*/  @P2 STG.E.U16 [R6.64], R27 ;  /* 0x0000001b06002986 */ /* 0x0003e2000c101506 */
[----:B------:R-:W4:Y:S02]  /*9c540*/  LDL R5, [R1+0x1b58] ;  /* 0x001b580001057983 */ /* 0x000f240000100800 */
[----:B------:R-:W-:-:S04]  /*9c550*/  IMAD.WIDE R24, R0, 0x2, R18 ;  /* 0x0000000200187825 */ /* 0x000fc800078e0212 */
[----:B------:R-:W-:Y:S01]  /*9c560*/  @P4 STG.E.U16 [R22.64], R29 ;  /* 0x0000001d16004986 */ /* 0x000fe2000c101506 */
[----:B0-----:R-:W2:Y:S04]  /*9c570*/  LDL R21, [R1+0x1b48] ;  /* 0x001b480001157983 */ /* 0x001ea80000100800 */
[----:B-1----:R-:W2:Y:S01]  /*9c580*/  LDL R6, [R1+0x810] ;  /* 0x0008100001067983 */ /* 0x002ea20000100800 */
[----:B------:R-:W2:Y:S02]  /*9c590*/  LDL.LU R7, [R1+0x2ff0] ;  /* 0x002ff00001077983 */ /* 0x000ea40000300800 */
[----:B------:R0:W-:Y:S02]  /*9c5a0*/  STL [R1+0x36d0], R27 ;  /* 0x0036d01b01007387 */ /* 0x0001e40000100800 */
[----:B0-----:R-:W2:Y:S01]  /*9c5b0*/  LDL R27, [R1+0x1b64] ;  /* 0x001b6400011b7983 */ /* 0x001ea20000100800 */
[----:B------:R-:W5:Y:S02]  /*9c5c0*/  LDL.LU R29, [R1+0x36f0] ;  /* 0x0036f000011d7983 */ /* 0x000f640000300800 */
[----:B------:R-:W5:Y:S02]  /*9c5d0*/  LDL R22, [R1+0x1b60] ;  /* 0x001b600001167983 */ /* 0x000f640000100800 */
[----:B------:R-:W5:Y:S01]  /*9c5e0*/  LDL.LU R23, [R1+0x2fec] ;  /* 0x002fec0001177983 */ /* 0x000f620000300800 */
[----:B---3--:R0:W-:Y:S04]  /*9c5f0*/  @P3 STG.E.U16 [R24.64], R4 ;  /* 0x0000000418003986 */ /* 0x0081e8000c101506 */
[----:B0-----:R-:W3:Y:S01]  /*9c600*/  LDL R25, [R1+0x1b5c] ;  /* 0x001b5c0001197983 */ /* 0x001ee20000100800 */
[----:B------:R-:W-:-:S02]  /*9c610*/  ISETP.LT.AND P6, PT, R28, c[0x0][0x178], !P1 ;  /* 0x00005e001c007a0c */ /* 0x000fc40004fc1270 */
[----:B----4-:R-:W-:Y:S01]  /*9c620*/  ISETP.LT.AND P5, PT, R5, c[0x0][0x178], !P1 ;  /* 0x00005e0005007a0c */ /* 0x010fe20004fa1270 */
[----:B--2---:R0:W-:Y:S01]  /*9c630*/  STL [R1+0x36d4], R27 ;  /* 0x0036d41b01007387 */ /* 0x0041e20000100800 */
[----:B-----5:R-:W-:Y:S02]  /*9c640*/  ISETP.LT.AND P2, PT, R29, c[0x0][0x178], !P1 ;  /* 0x00005e001d007a0c */ /* 0x020fe40004f41270 */
[----:B------:R-:W-:Y:S02]  /*9c650*/  ISETP.LT.AND P3, PT, R22, c[0x0][0x178], !P1 ;  /* 0x00005e0016007a0c */ /* 0x000fe40004f61270 */
[----:B---3--:R-:W-:Y:S01]  /*9c660*/  ISETP.LT.AND P4, PT, R25, c[0x0][0x178], !P1 ;  /* 0x00005e0019007a0c */ /* 0x008fe20004f81270 */
[----:B------:R-:W-:Y:S02]  /*9c670*/  ISETP.LT.AND P1, PT, R27, c[0x0][0x178], !P1 ;  /* 0x00005e001b007a0c */ /* 0x000fe40004f21270 */
[----:B0-----:R-:W2:Y:S01]  /*9c680*/  LDL R27, [R1+0x1b60] ;  /* 0x001b6000011b7983 */ /* 0x001ea20000100800 */
[----:B------:R-:W-:Y:S01]  /*9c690*/  IMAD.WIDE R4, R0, 0x2, R2 ;  /* 0x0000000200047825 */ /* 0x000fe200078e0202 */
[----:B------:R-:W-:-:S03]  /*9c6a0*/  ISETP.GE.AND P0, PT, R23, c[0x0][0x17c], PT ;  /* 0x00005f0017007a0c */ /* 0x000fc60003f06270 */
[----:B------:R-:W-:-:S04]  /*9c6b0*/  IMAD.WIDE R24, R0, 0x2, R16 ;  /* 0x0000000200187825 */ /* 0x000fc800078e0210 */
[C---:B------:R-:W-:Y:S01]  /*9c6c0*/  IMAD.WIDE R22, R0.reuse, 0x2, R14 ;  /* 0x0000000200167825 */ /* 0x040fe200078e020e */
[----:B------:R-:W-:Y:S03]  /*9c6d0*/  @P6 STG.E.U16 [R4.64], R6 ;  /* 0x0000000604006986 */ /* 0x000fe6000c101506 */
[----:B------:R-:W-:Y:S02]  /*9c6e0*/  @P2 STG.E.U16 [R24.64], R9 ;  /* 0x0000000918002986 */ /* 0x000fe4000c101506 */
[----:B------:R-:W-:Y:S01]  /*9c6f0*/  @P5 STG.E.U16 [R22.64], R20 ;  /* 0x0000001416005986 */ /* 0x000fe2000c101506 */
[----:B--2---:R0:W-:Y:S04]  /*9c700*/  STL [R1+0x36d8], R27 ;  /* 0x0036d81b01007387 */ /* 0x0041e80000100800 */
[----:B0-----:R-:W2:Y:S01]  /*9c710*/  LDL R27, [R1+0x1b5c] ;  /* 0x001b5c00011b7983 */ /* 0x001ea20000100800 */
[----:B------:R-:W3:Y:S02]  /*9c720*/  LDL.LU R9, [R1+0x36ec] ;  /* 0x0036ec0001097983 */ /* 0x000ee40000300800 */
[----:B------:R-:W4:Y:S01]  /*9c730*/  LDL.LU R20, [R1+0x36e8] ;  /* 0x0036e80001147983 */ /* 0x000f220000300800 */
[----:B------:R-:W-:Y:S01]  /*9c740*/  ISETP.GE.AND P6, PT, R7, c[0x0][0x17c], PT ;  /* 0x00005f0007007a0c */ /* 0x000fe20003fc6270 */
[C---:B------:R-:W-:Y:S01]  /*9c750*/  IMAD.WIDE R6, R0.reuse, 0x2, R12 ;  /* 0x0000000200067825 */ /* 0x040fe200078e020c */
[----:B------:R-:W5:Y:S03]  /*9c760*/  LDL.LU R22, [R1+0x830] ;  /* 0x0008300001167983 */ /* 0x000f660000300800 */
[----:B------:R-:W2:Y:S01]  /*9c770*/  LDL.LU R23, [R1+0x820] ;  /* 0x0008200001177983 */ /* 0x000ea20000300800 */
[----:B----4-:R0:W-:Y:S04]  /*9c780*/  @P4 STG.E.U16 [R6.64], R20 ;  /* 0x0000001406004986 */ /* 0x0101e8000c101506 */
[----:B0-----:R-:W4:Y:S01]  /*9c790*/  LDL.LU R20, [R1+0x36e4] ;  /* 0x0036e40001147983 */ /* 0x001f220000300800 */
[----:B------:R-:W-:-:S04]  /*9c7a0*/  IMAD.WIDE R4, R0, 0x2, R10 ;  /* 0x0000000200047825 */ /* 0x000fc800078e020a */
[----:B------:R-:W2:Y:S02]  /*9c7b0*/  LDL.LU R6, [R1+0x810] ;  /* 0x0008100001067983 */ /* 0x000ea40000300800 */
[----:B------:R-:W2:Y:S01]  /*9c7c0*/  LDL R7, [R1+0x1b58] ;  /* 0x001b580001077983 */ /* 0x000ea20000100800 */
[----:B----4-:R0:W-:Y:S01]  /*9c7d0*/  @P3 STG.E.U16 [R4.64], R20 ;  /* 0x0000001404003986 */ /* 0x0101e2000c101506 */
[----:B------:R-:W-:-:S03]  /*9c7e0*/  ISETP.LT.AND P3, PT, R21, c[0x0][0x178], !P6 ;  /* 0x00005e0015007a0c */ /* 0x000fc60007761270 */
[----:B0-----:R-:W4:Y:S01]  /*9c7f0*/  LDL.LU R20, [R1+0x36e0] ;  /* 0x0036e00001147983 */ /* 0x001f220000300800 */
[----:B------:R-:W2:Y:S02]  /*9c800*/  LDL R4, [R1+0x250] ;  /* 0x0002500001047983 */ /* 0x000ea40000100800 */
[----:B------:R-:W4:Y:S02]  /*9c810*/  LDL R5, [R1+0x1b4c] ;  /* 0x001b4c0001057983 */ /* 0x000f240000100800 */
[----:B------:R-:W4:Y:S02]  /*9c820*/  LDL.LU R21, [R1+0x36dc] ;  /* 0x0036dc0001157983 */ /* 0x000f240000300800 */
[C---:B---3--:R-:W-:Y:S01]  /*9c830*/  IMAD.WIDE R24, R0.reuse, 0x2, R8 ;  /* 0x0000000200187825 */ /* 0x048fe200078e0208 */
[----:B------:R-:W-:Y:S02]  /*9c840*/  IADD3 R0, R0, c[0x0][0x198], RZ ;  /* 0x0000660000007a10 */ /* 0x000fe40007ffe0ff */
[----:B-----5:R-:W-:Y:S01]  /*9c850*/  PRMT R26, R22, 0x7632, R26 ;  /* 0x00007632161a7816 */ /* 0x020fe2000000001a */
[----:B------:R-:W-:Y:S04]  /*9c860*/  STL [R1+0x36cc], R3 ;  /* 0x0036cc0301007387 */ /* 0x000fe80000100800 */
[----:B--2---:R0:W-:Y:S01]  /*9c870*/  @P1 STG.E.U16 [R24.64], R4 ;  /* 0x0000000418001986 */ /* 0x0041e2000c101506 */
[----:B----4-:R-:W-:-:S02]  /*9c880*/  ISETP.LT.AND P5, PT, R5, c[0x0][0x178], !P6 ;  /* 0x00005e0005007a0c */ /* 0x010fc400077a1270 */
[----:B0-----:R-:W-:Y:S01]  /*9c890*/  PRMT R25, R23, 0x7632, R25 ;  /* 0x0000763217197816 */ /* 0x001fe20000000019 */
[----:B------:R-:W-:-:S04]  /*9c8a0*/  IMAD.WIDE R22, R0, 0x2, R20 ;  /* 0x0000000200167825 */ /* 0x000fc800078e0214 */
[----:B------:R-:W-:Y:S02]  /*9c8b0*/  IMAD.WIDE R4, R0, 0x2, R2 ;  /* 0x0000000200047825 */ /* 0x000fe400078e0202 */
[----:B------:R-:W2:Y:S04]  /*9c8c0*/  LDL R3, [R1+0x1b4c] ;  /* 0x001b4c0001037983 */ /* 0x000ea80000100800 */
[----:B------:R0:W-:Y:S04]  /*9c8d0*/  @P3 STG.E.U16 [R22.64], R26 ;  /* 0x0000001a16003986 */ /* 0x0001e8000c101506 */
[----:B0-----:R-:W3:Y:S01]  /*9c8e0*/  LDL.LU R23, [R1+0x290] ;  /* 0x0002900001177983 */ /* 0x001ee20000300800 */
[----:B------:R-:W-:-:S02]  /*9c8f0*/  ISETP.LT.AND P4, PT, R28, c[0x0][0x178], !P6 ;  /* 0x00005e001c007a0c */ /* 0x000fc40007781270 */
[----:B------:R-:W-:Y:S02]  /*9c900*/  ISETP.LT.AND P1, PT, R29, c[0x0][0x178], !P6 ;  /* 0x00005e001d007a0c */ /* 0x000fe40007721270 */
[----:B------:R-:W-:Y:S02]  /*9c910*/  PRMT R24, R6, 0x7632, R24 ;  /* 0x0000763206187816 */ /* 0x000fe40000000018 */
[----:B------:R-:W-:Y:S01]  /*9c920*/  ISETP.LT.AND P2, PT, R7, c[0x0][0x178], !P6 ;  /* 0x00005e0007007a0c */ /* 0x000fe20007741270 */
[----:B------:R-:W-:-:S05]  /*9c930*/  IMAD.WIDE R6, R0, 0x2, R18 ;  /* 0x0000000200067825 */ /* 0x000fca00078e0212 */
[----:B------:R0:W-:Y:S04]  /*9c940*/  @P5 STG.E.U16 [R6.64], R25 ;  /* 0x0000001906005986 */ /* 0x0001e8000c101506 */
[----:B------:R1:W-:Y:S04]  /*9c950*/  @P4 STG.E.U16 [R4.64], R24 ;  /* 0x0000001804004986 */ /* 0x0003e8000c101506 */
[----:B0-----:R-:W4:Y:S04]  /*9c960*/  LDL R7, [R1+0x1b48] ;  /* 0x001b480001077983 */ /* 0x001f280000100800 */
[----:B-1----:R-:W5:Y:S01]  /*9c970*/  LDL.LU R5, [R1+0x280] ;  /* 0x0002800001057983 */ /* 0x002f620000300800 */
[----:B------:R-:W2:Y:S01]  /*9c980*/  LDL.LU R24, [R1+0x250] ;  /* 0x0002500001187983 */ /* 0x000ea20000300800 */
[----:B---3--:R-:W-:Y:S01]  /*9c990*/  PRMT R26, R23, 0x7632, R26 ;  /* 0x00007632171a7816 */ /* 0x008fe2000000001a */
[----:B------:R-:W-:-:S05]  /*9c9a0*/  IMAD.WIDE R22, R0, 0x2, R16 ;  /* 0x0000000200167825 */ /* 0x000fca00078e0210 */
[----:B------:R0:W-:Y:S01]  /*9c9b0*/  @P1 STG.E.U16 [R22.64], R26 ;  /* 0x0000001a16001986 */ /* 0x0001e2000c101506 */
[----:B------:R-:W-:-:S03]  /*9c9c0*/  ISETP.LT.AND P1, PT, R27, c[0x0][0x178], !P6 ;  /* 0x00005e001b007a0c */ /* 0x000fc60007721270 */
[----:B0-----:R-:W3:Y:S01]  /*9c9d0*/  LDL.LU R22, [R1+0x270] ;  /* 0x0002700001167983 */ /* 0x001ee20000300800 */
[----:B------:R-:W2:Y:S02]  /*9c9e0*/  LDL.LU R23, [R1+0x260] ;  /* 0x0002600001177983 */ /* 0x000ea40000300800 */
[----:B------:R-:W2:Y:S02]  /*9c9f0*/  LDL.LU R27, [R1+0x36d8] ;  /* 0x0036d800011b7983 */ /* 0x000ea40000300800 */
[----:B--2---:R-:W-:Y:S02]  /*9ca00*/  ISETP.LT.AND P3, PT, R27, c[0x0][0x178], !P6 ;  /* 0x00005e001b007a0c */ /* 0x004fe40007761270 */
[----:B------:R-:W2:Y:S01]  /*9ca10*/  LDL.LU R27, [R1+0x36d4] ;  /* 0x0036d400011b7983 */ /* 0x000ea20000300800 */
[----:B-----5:R-:W-:Y:S01]  /*9ca20*/  PRMT R6, R5, 0x7632, R6 ;  /* 0x0000763205067816 */ /* 0x020fe20000000006 */
[----:B------:R-:W-:Y:S01]  /*9ca30*/  IMAD.WIDE R4, R0, 0x2, R14 ;  /* 0x0000000200047825 */ /* 0x000fe200078e020e */
[----:B--2---:R-:W-:-:S02]  /*9ca40*/  ISETP.LT.AND P6, PT, R27, c[0x0][0x178], !P6 ;  /* 0x00005e001b007a0c */ /* 0x004fc400077c1270 */
[----:B------:R-:W2:Y:S01]  /*9ca50*/  LDL.LU R27, [R1+0x36d0] ;  /* 0x0036d000011b7983 */ /* 0x000ea20000300800 */
[----:B---3--:R-:W-:Y:S02]  /*9ca60*/  PRMT R25, R22, 0x7632, R25 ;  /* 0x0000763216197816 */ /* 0x008fe40000000019 */
[----:B------:R-:W-:Y:S01]  /*9ca70*/  PRMT R26, R23, 0x7632, R26 ;  /* 0x00007632171a7816 */ /* 0x000fe2000000001a */
[----:B------:R0:W-:Y:S01]  /*9ca80*/  @P2 STG.E.U16 [R4.64], R6 ;  /* 0x0000000604002986 */ /* 0x0001e2000c101506 */
[----:B----4-:R-:W-:Y:S01]  /*9ca90*/  ISETP.LT.AND P4, PT, R7, c[0x0][0x178], !P0 ;  /* 0x00005e0007007a0c */ /* 0x010fe20004781270 */
[----:B------:R-:W-:-:S04]  /*9caa0*/  IMAD.WIDE R22, R0, 0x2, R12 ;  /* 0x0000000200167825 */ /* 0x000fc800078e020c */
[----:B------:R1:W-:Y:S01]  /*9cab0*/  STL [R1+0x36c8], R13 ;  /* 0x0036c80d01007387 */ /* 0x0003e20000100800 */
[----:B------:R-:W-:Y:S01]  /*9cac0*/  ISETP.LT.AND P2, PT, R3, c[0x0][0x178], !P0 ;  /* 0x00005e0003007a0c */ /* 0x000fe20004741270 */
[----:B------:R-:W-:Y:S01]  /*9cad0*/  @P1 STG.E.U16 [R22.64], R25 ;  /* 0x0000001916001986 */ /* 0x000fe2000c101506 */
[----:B0-----:R-:W-:-:S03]  /*9cae0*/  IMAD.WIDE R6, R0, 0x2, R10 ;  /* 0x0000000200067825 */ /* 0x001fc600078e020a */
[----:B-1----:R-:W3:Y:S01]  /*9caf0*/  LDL R13, [R1+0x154] ;  /* 0x00015400010d7983 */ /* 0x002ee20000100800 */
[----:B------:R-:W-:-:S04]  /*9cb00*/  IMAD.WIDE R4, R0, 0x2, R8 ;  /* 0x0000000200047825 */ /* 0x000fc800078e0208 */
[----:B------:R0:W-:Y:S01]  /*9cb10*/  STL [R1+0x36c4], R11 ;  /* 0x0036c40b01007387 */ /* 0x0001e20000100800 */
[----:B------:R1:W-:Y:S01]  /*9cb20*/  @P3 STG.E.U16 [R6.64], R26 ;  /* 0x0000001a06003986 */ /* 0x0003e2000c101506 */
[----:B------:R-:W-:-:S03]  /*9cb30*/  ISETP.LT.AND P5, PT, R28, c[0x0][0x178], !P0 ;  /* 0x00005e001c007a0c */ /* 0x000fc600047a1270 */
[----:B0-----:R-:W4:Y:S01]  /*9cb40*/  LDL R11, [R1+0x144] ;  /* 0x00014400010b7983 */ /* 0x001f220000100800 */
[----:B------:R-:W5:Y:S02]  /*9cb50*/  LDL.LU R3, [R1+0x2ff4] ;  /* 0x002ff40001037983 */ /* 0x000f640000300800 */
[----:B------:R-:W3:Y:S02]  /*9cb60*/  LDL R22, [R1+0x174] ;  /* 0x0001740001167983 */ /* 0x000ee40000100800 */
[----:B------:R-:W4:Y:S01]  /*9cb70*/  LDL R23, [R1+0x1b5c] ;  /* 0x001b5c0001177983 */ /* 0x000f220000100800 */
[----:B--2---:R-:W-:Y:S01]  /*9cb80*/  PRMT R27, R24, 0x7632, R27 ;  /* 0x00007632181b7816 */ /* 0x004fe2000000001b */
[----:B------:R-:W-:Y:S02]  /*9cb90*/  IADD3 R24, R0, c[0x0][0x198], RZ ;  /* 0x0000660000187a10 */ /* 0x000fe40007ffe0ff */
[----:B------:R-:W2:Y:S01]  /*9cba0*/  LDL R0, [R1+0x1b4c] ;  /* 0x001b4c0001007983 */ /* 0x000ea20000100800 */
[----:B-1----:R-:W2:Y:S03]  /*9cbb0*/  LDL.LU R26, [R1+0x124] ;  /* 0x00012400011a7983 */ /* 0x002ea60000300800 */
[----:B------:R0:W-:Y:S04]  /*9cbc0*/  @P6 STG.E.U16 [R4.64], R27 ;  /* 0x0000001b04006986 */ /* 0x0001e8000c101506 */
[----:B0-----:R-:W2:Y:S01]  /*9cbd0*/  LDL R5, [R1+0x1b58] ;  /* 0x001b580001057983 */ /* 0x001ea20000100800 */
[----:B------:R-:W2:Y:S02]  /*9cbe0*/  LDL.LU R27, [R1+0x134] ;  /* 0x00013400011b7983 */ /* 0x000ea40000300800 */
[----:B------:R-:W2:Y:S02]  /*9cbf0*/  LDL R28, [R1+0x104] ;  /* 0x00010400011c7983 */ /* 0x000ea40000100800 */
[----:B------:R-:W-:Y:S01]  /*9cc00*/  IMAD.WIDE R6, R24, 0x2, R20 ;  /* 0x0000000218067825 */ /* 0x000fe200078e0214 */
[----:B------:R-:W-:-:S02]  /*9cc10*/  ISETP.LT.AND P6, PT, R29, c[0x0][0x178], !P0 ;  /* 0x00005e001d007a0c */ /* 0x000fc400047c1270 */
[----:B-----5:R-:W-:Y:S02]  /*9cc20*/  ISETP.GE.AND P1, PT, R3, c[0x0][0x17c], PT ;  /* 0x00005f0003007a0c */ /* 0x020fe40003f26270 */
[----:B---3--:R-:W-:Y:S04]  /*9cc30*/  @P4 STG.E.U16 [R6.64], R22 ;  /* 0x0000001606004986 */ /* 0x008fe8000c101506 */
[----:B--2---:R0:W-:Y:S04]  /*9cc40*/  STL [R1+0x36c0], R28 ;  /* 0x0036c01c01007387 */ /* 0x0041e80000100800 */
[----:B0-----:R-:W2:Y:S01]  /*9cc50*/  LDL R28, [R1+0x114] ;  /* 0x00011400011c7983 */ /* 0x001ea20000100800 */
[----:B------:R0:W-:Y:S03]  /*9cc60*/  STL [R1+0x36bc], R29 ;  /* 0x0036bc1d01007387 */ /* 0x0001e60000100800 */
[----:B0-----:R-:W3:Y:S01]  /*9cc70*/  LDL.LU R29, [R1+0x164] ;  /* 0x00016400011d7983 */ /* 0x001ee20000300800 */
[----:B------:R-:W5:Y:S02]  /*9cc80*/  LDL.LU R3, [R1+0x36cc] ;  /* 0x0036cc0001037983 */ /* 0x000f640000300800 */
[----:B------:R-:W2:Y:S01]  /*9cc90*/  LDL.LU R7, [R1+0x2ff8] ;  /* 0x002ff80001077983 */ /* 0x000ea20000300800 */
[----:B------:R-:W-:Y:S01]  /*9cca0*/  ISETP.LT.AND P3, PT, R5, c[0x0][0x178], !P0 ;  /* 0x00005e0005007a0c */ /* 0x000fe20004761270 */
[----:B------:R-:W-:Y:S01]  /*9ccb0*/  IMAD.WIDE R4, R24, 0x2, R18 ;  /* 0x0000000218047825 */ /* 0x000fe200078e0212 */
[----:B----4-:R-:W-:-:S03]  /*9ccc0*/  ISETP.LT.AND P4, PT, R23, c[0x0][0x178], !P0 ;  /* 0x00005e0017007a0c */ /* 0x010fc60004781270 */
[C---:B-----5:R-:W-:Y:S01]  /*9ccd0*/  IMAD.WIDE R22, R24.reuse, 0x2, R2 ;  /* 0x0000000218167825 */ /* 0x060fe200078e0202 */
[----:B---3--:R0:W-:Y:S01]  /*9cce0*/  @P2 STG.E.U16 [R4.64], R29 ;  /* 0x0000001d04002986 */ /* 0x0081e2000c101506 */
[----:B--2---:R-:W-:Y:S02]  /*9ccf0*/  ISETP.GE.AND P2, PT, R7, c[0x0][0x17c], PT ;  /* 0x00005f0007007a0c */ /* 0x004fe40003f46270 */
[C---:B------:R-:W-:Y:S01]  /*9cd00*/  IMAD.WIDE R6, R24.reuse, 0x2, R16 ;  /* 0x0000000218067825 */ /* 0x040fe200078e0210 */
[----:B------:R1:W-:Y:S04]  /*9cd10*/  @P5 STG.E.U16 [R22.64], R13 ;  /* 0x0000000d16005986 */ /* 0x0003e8000c101506 */
[----:B------:R2:W-:Y:S02]  /*9cd20*/  @P6 STG.E.U16 [R6.64], R11 ;  /* 0x0000000b06006986 */ /* 0x0005e4000c101506 */
[C---:B0-----:R-:W-:Y:S01]  /*9cd30*/  IMAD.WIDE R4, R24.reuse, 0x2, R14 ;  /* 0x0000000218047825 */ /* 0x041fe200078e020e */
[----:B-1----:R-:W3:Y:S03]  /*9cd40*/  LDL.LU R13, [R1+0x36c8] ;  /* 0x0036c800010d7983 */ /* 0x002ee60000300800 */
[----:B------:R-:W4:Y:S02]  /*9cd50*/  LDL R23, [R1+0x1b60] ;  /* 0x001b600001177983 */ /* 0x000f240000100800 */
[----:B--2---:R-:W2:Y:S02]  /*9cd60*/  LDL.LU R11, [R1+0x36c4] ;  /* 0x0036c400010b7983 */ /* 0x004ea40000300800 */
[----:B------:R-:W5:Y:S01]  /*9cd70*/  LDL.LU R6, [R1+0x2ffc] ;  /* 0x002ffc0001067983 */ /* 0x000f620000300800 */
[----:B------:R-:W2:Y:S04]  /*9cd80*/  LDL.LU R7, [R1+0x174] ;  /* 0x0001740001077983 */ /* 0x000ea80000300800 */
[----:B------:R0:W-:Y:S04]  /*9cd90*/  @P3 STG.E.U16 [R4.64], R27 ;  /* 0x0000001b04003986 */ /* 0x0001e8000c101506 */
[----:B0-----:R-:W2:Y:S04]  /*9cda0*/  LDL R4, [R1+0x1b64] ;  /* 0x001b640001047983 */ /* 0x001ea80000100800 */
[----:B------:R-:W5:Y:S01]  /*9cdb0*/  LDL R5, [R1+0x1b48] ;  /* 0x001b480001057983 */ /* 0x000f620000100800 */
[----:B----4-:R-:W-:Y:S01]  /*9cdc0*/  ISETP.LT.AND P5, PT, R23, c[0x0][0x178], !P0 ;  /* 0x00005e0017007a0c */ /* 0x010fe200047a1270 */
[----:B---3--:R-:W-:-:S05]  /*9cdd0*/  IMAD.WIDE R22, R24, 0x2, R12 ;  /* 0x0000000218167825 */ /* 0x008fca00078e020c */
[----:B------:R-:W-:Y:S01]  /*9cde0*/  @P4 STG.E.U16 [R22.64], R26 ;  /* 0x0000001a16004986 */ /* 0x000fe2000c101506 */
[----:B--2---:R-:W-:Y:S02]  /*9cdf0*/  ISETP.LT.AND P3, PT, R4, c[0x0][0x178], !P0 ;  /* 0x00005e0004007a0c */ /* 0x004fe40004761270 */
[----:B-----5:R-:W-:Y:S01]  /*9ce00*/  ISETP.LT.AND P6, PT, R5, c[0x0][0x178], !P2 ;  /* 0x00005e0005007a0c */ /* 0x020fe200057c1270 */
[----:B------:R-:W-:-:S05]  /*9ce10*/  IMAD.WIDE R4, R24, 0x2, R10 ;  /* 0x0000000218047825 */ /* 0x000fca00078e020a */
[----:B------:R0:W-:Y:S04]  /*9ce20*/  @P5 STG.E.U16 [R4.64], R28 ;  /* 0x0000001c04005986 */ /* 0x0001e8000c101506 */
[----:B0-----:R-:W2:Y:S01]  /*9ce30*/  LDL.LU R28, [R1+0x36c0] ;  /* 0x0036c000011c7983 */ /* 0x001ea20000300800 */
[----:B------:R-:W-:Y:S01]  /*9ce40*/  ISETP.LT.AND P4, PT, R0, c[0x0][0x178], !P2 ;  /* 0x00005e0000007a0c */ /* 0x000fe20005781270 */
[C---:B------:R-:W-:Y:S02]  /*9ce50*/  IADD3 R0, R24.reuse, c[0x0][0x198], RZ ;  /* 0x0000660018007a10 */ /* 0x040fe40007ffe0ff */
[----:B------:R-:W-:Y:S01]  /*9ce60*/  IMAD.WIDE R22, R24, 0x2, R8 ;  /* 0x0000000218167825 */ /* 0x000fe200078e0208 */
[----:B------:R-:W-:Y:S02]  /*9ce70*/  ISETP.GE.AND P0, PT, R6, c[0x0][0x17c], PT ;  /* 0x00005f0006007a0c */ /* 0x000fe40003f06270 */
[----:B------:R-:W-:-:S02]  /*9ce80*/  PRMT R25, R7, 0x7632, R25 ;  /* 0x0000763207197816 */ /* 0x000fc40000000019 */
[----:B------:R-:W-:Y:S01]  /*9ce90*/  PRMT R24, R29, 0x7632, R24 ;  /* 0x000076321d187816 */ /* 0x000fe20000000018 */
[C---:B------:R-:W-:Y:S01]  /*9cea0*/  IMAD.WIDE R6, R0.reuse, 0x2, R20 ;  /* 0x0000000200067825 */ /* 0x040fe200078e0214 */
[----:B------:R-:W3:Y:S04]  /*9ceb0*/  LDL.LU R29, [R1+0x36bc] ;  /* 0x0036bc00011d7983 */ /* 0x000ee80000300800 */
[----:B--2---:R0:W-:Y:S01]  /*9cec0*/  @P3 STG.E.U16 [R22.64], R28 ;  /* 0x0000001c16003986 */ /* 0x0041e2000c101506 */
[----:B------:R1:W-:Y:S03]  /*9ced0*/  @P6 STG.E.U16 [R6.64], R25 ;  /* 0x0000001906006986 */ /* 0x0003e6000c101506 */
[----:B0-----:R-:W2:Y:S01]  /*9cee0*/  LDL.LU R28, [R1+0x36b8] ;  /* 0x0036b800011c7983 */ /* 0x001ea20000300800 */
[----:B------:R-:W4:Y:S02]  /*9cef0*/  LDL.LU R22, [R1+0x154] ;  /* 0x0001540001167983 */ /* 0x000f240000300800 */
[----:B------:R-:W5:Y:S02]  /*9cf00*/  LDL.LU R23, [R1+0x144] ;  /* 0x0001440001177983 */ /* 0x000f640000300800 */
[----:B-1----:R-:W2:Y:S01]  /*9cf10*/  LDL R6, [R1+0x1b58] ;  /* 0x001b580001067983 */ /* 0x002ea20000100800 */
[----:B------:R-:W4:Y:S04]  /*9cf20*/  LDL R7, [R1+0x1b5c] ;  /* 0x001b5c0001077983 */ /* 0x000f280000100800 */
[----:B------:R-:W5:Y:S01]  /*9cf30*/  LDL R25, [R1+0x1b50] ;  /* 0x001b500001197983 */ /* 0x000f620000100800 */
[----:B------:R-:W-:Y:S01]  /*9cf40*/  IMAD.WIDE R4, R0, 0x2, R18 ;  /* 0x0000000200047825 */ /* 0x000fe200078e0212 */
[----:B---3--:R-:W-:-:S02]  /*9cf50*/  ISETP.LT.AND P6, PT, R29, c[0x0][0x178], !P2 ;  /* 0x00005e001d007a0c */ /* 0x008fc400057c1270 */
[----:B------:R-:W3:Y:S04]  /*9cf60*/  LDL.LU R29, [R1+0x36b4] ;  /* 0x0036b400011d7983 */ /* 0x000ee80000300800 */
[----:B------:R-:W-:Y:S01]  /*9cf70*/  @P4 STG.E.U16 [R4.64], R24 ;  /* 0x0000001804004986 */ /* 0x000fe2000c101506 */
[----:B------:R0:W-:Y:S01]  /*9cf80*/  STL [R1+0x36b0], R3 ;  /* 0x0036b00301007387 */ /* 0x0001e20000100800 */
[----:B--2---:R-:W-:Y:S02]  /*9cf90*/  ISETP.LT.AND P4, PT, R6, c[0x0][0x178], !P2 ;  /* 0x00005e0006007a0c */ /* 0x004fe40005781270 */
[----:B----4-:R-:W-:Y:S01]  /*9cfa0*/  ISETP.LT.AND P5, PT, R7, c[0x0][0x178], !P2 ;  /* 0x00005e0007007a0c */ /* 0x010fe200057a1270 */
[----:B------:R-:W-:Y:S02]  /*9cfb0*/  IMAD.WIDE R6, R0, 0x2, R2 ;  /* 0x0000000200067825 */ /* 0x000fe400078e0202 */
[----:B0-----:R-:W2:Y:S01]  /*9cfc0*/  LDL R3, [R1+0x1b60] ;  /* 0x001b600001037983 */ /* 0x001ea20000100800 */
[----:B-----5:R-:W-:-:S02]  /*9cfd0*/  ISETP.LT.AND P3, PT, R25, c[0x0][0x178], !P2 ;  /* 0x00005e0019007a0c */ /* 0x020fc40005761270 */
[----:B------:R-:W-:Y:S02]  /*9cfe0*/  PRMT R4, R22, 0x7632, R4 ;  /* 0x0000763216047816 */ /* 0x000fe40000000004 */
[----:B------:R-:W-:Y:S01]  /*9cff0*/  PRMT R5, R23, 0x7632, R5 ;  /* 0x0000763217057816 */ /* 0x000fe20000000005 */
[C---:B------:R-:W-:Y:S01]  /*9d000*/  IMAD.WIDE R22, R0.reuse, 0x2, R16 ;  /* 0x0000000200167825 */ /* 0x040fe200078e0210 */
[----:B------:R-:W-:Y:S01]  /*9d010*/  STL [R1+0x36ac], R17 ;  /* 0x0036ac1101007387 */ /* 0x000fe20000100800 */
[----:B------:R-:W-:Y:S02]  /*9d020*/  PRMT R28, R27, 0x7632, R28 ;  /* 0x000076321b1c7816 */ /* 0x000fe4000000001c */
[----:B------:R-:W-:Y:S01]  /*9d030*/  IMAD.WIDE R24, R0, 0x2, R14 ;  /* 0x0000000200187825 */ /* 0x000fe200078e020e */
[----:B---3--:R-:W-:-:S03]  /*9d040*/  PRMT R29, R26, 0x7632, R29 ;  /* 0x000076321a1d7816 */ /* 0x008fc6000000001d */
[----:B------:R-:W-:Y:S01]  /*9d050*/  IMAD.WIDE R26, R0, 0x2, R12 ;  /* 0x00000002001a7825 */ /* 0x000fe200078e020c */
[----:B------:R0:W-:Y:S03]  /*9d060*/  @P3 STG.E.U16 [R6.64], R4 ;  /* 0x0000000406003986 */ /* 0x0001e6000c101506 */
[----:B------:R1:W-:Y:S02]  /*9d070*/  @P6 STG.E.U16 [R22.64], R5 ;  /* 0x0000000516006986 */ /* 0x0003e4000c101506 */
[----:B------:R-:W-:Y:S02]  /*9d080*/  @P4 STG.E.U16 [R24.64], R28 ;  /* 0x0000001c18004986 */ /* 0x000fe4000c101506 */
[----:B------:R-:W-:Y:S01]  /*9d090*/  @P5 STG.E.U16 [R26.64], R29 ;  /* 0x0000001d1a005986 */ /* 0x000fe2000c101506 */
[----:B0-----:R-:W3:Y:S01]  /*9d0a0*/  LDL R4, [R1+0x1b48] ;  /* 0x001b480001047983 */ /* 0x001ee20000100800 */
[----:B------:R-:W4:Y:S02]  /*9d0b0*/  LDL.LU R6, [R1+0x114] ;  /* 0x0001140001067983 */ /* 0x000f240000300800 */
[----:B------:R-:W5:Y:S02]  /*9d0c0*/  LDL R7, [R1+0x1b4c] ;  /* 0x001b4c0001077983 */ /* 0x000f640000100800 */
[----:B-1----:R-:W3:Y:S01]  /*9d0d0*/  LDL R22, [R1+0x1b64] ;  /* 0x001b640001167983 */ /* 0x002ee20000100800 */
[----:B------:R-:W3:Y:S01]  /*9d0e0*/  LDL.LU R23, [R1+0x104] ;  /* 0x0001040001177983 */ /* 0x000ee20000300800 */
[----:B------:R-:W3:Y:S01]  /*9d0f0*/  LDL R17, [R1+0x1e4] ;  /* 0x0001e40001117983 */ /* 0x000ee20000100800 */
[----:B--2---:R-:W-:-:S02]  /*9d100*/  ISETP.LT.AND P3, PT, R3, c[0x0][0x178], !P2 ;  /* 0x00005e0003007a0c */ /* 0x004fc40005761270 */
[----:B------:R-:W2:Y:S01]  /*9d110*/  LDL R3, [R1+0x7e4] ;  /* 0x0007e40001037983 */ /* 0x000ea20000100800 */
[----:B------:R0:W-:Y:S03]  /*9d120*/  STL [R1+0x3698], R28 ;  /* 0x0036981c01007387 */ /* 0x0001e60000100800 */
[----:B0-----:R-:W2:Y:S01]  /*9d130*/  LDL R28, [R1+0x1b54] ;  /* 0x001b5400011c7983 */ /* 0x001ea20000100800 */
[----:B------:R0:W-:Y:S03]  /*9d140*/  STL [R1+0x369c], R29 ;  /* 0x00369c1d01007387 */ /* 0x0001e60000100800 */
[----:B0-----:R-:W2:Y:S01]  /*9d150*/  LDL R29, [R1+0x1b50] ;  /* 0x001b5000011d7983 */ /* 0x001ea20000100800 */
[----:B------:R-:W3:Y:S01]  /*9d160*/  LDL.LU R27, [R1+0x1b4] ;  /* 0x0001b400011b7983 */ /* 0x000ee20000300800 */
[----:B--2---:R-:W-:-:S02]  /*9d170*/  ISETP.LT.AND P4, PT, R29, c[0x0][0x178], !P0 ;  /* 0x00005e001d007a0c */ /* 0x004fc40004781270 */
[----:B------:R0:W-:Y:S04]  /*9d180*/  STL [R1+0x36a0], R29 ;  /* 0x0036a01d01007387 */ /* 0x0001e80000100800 */
[----:B0-----:R-:W2:Y:S01]  /*9d190*/  LDL R29, [R1+0x1b4c] ;  /* 0x001b4c00011d7983 */ /* 0x001ea20000100800 */
[----:B---3--:R-:W-:Y:S02]  /*9d1a0*/  ISETP.LT.AND P2, PT, R22, c[0x0][0x178], !P2 ;  /* 0x00005e0016007a0c */ /* 0x008fe40005741270 */
[----:B------:R-:W-:Y:S02]  /*9d1b0*/  ISETP.LT.AND P6, PT, R4, c[0x0][0x178], !P0 ;  /* 0x00005e0004007a0c */ /* 0x000fe400047c1270 */
[----:B-----5:R-:W-:Y:S02]  /*9d1c0*/  ISETP.LT.AND P5, PT, R7, c[0x0][0x178], !P0 ;  /* 0x00005e0007007a0c */ /* 0x020fe400047a1270 */
[----:B----4-:R-:W-:Y:S01]  /*9d1d0*/  PRMT R26, R6, 0x7632, R26 ;  /* 0x00007632061a7816 */ /* 0x010fe2000000001a */
[----:B--2---:R0:W-:Y:S04]  /*9d1e0*/  STL [R1+0x36a4], R29 ;  /* 0x0036a41d01007387 */ /* 0x0041e80000100800 */
[----:B0-----:R-:W2:Y:S01]  /*9d1f0*/  LDL R29, [R1+0x184] ;  /* 0x00018400011d7983 */ /* 0x001ea20000100800 */
[C---:B------:R-:W-:Y:S01]  /*9d200*/  IADD3 R4, R0.reuse, c[0x0][0x198], RZ ;  /* 0x0000660000047a10 */ /* 0x040fe20007ffe0ff */
[----:B------:R-:W-:Y:S01]  /*9d210*/  IMAD.WIDE R6, R0, 0x2, R10 ;  /* 0x0000000200067825 */ /* 0x000fe200078e020a */
[----:B------:R-:W-:-:S03]  /*9d220*/  PRMT R5, R23, 0x7632, R5 ;  /* 0x0000763217057816 */ /* 0x000fc60000000005 */
[----:B------:R-:W-:-:S04]  /*9d230*/  IMAD.WIDE R24, R0, 0x2, R8 ;  /* 0x0000000200187825 */ /* 0x000fc800078e0208 */
[C---:B------:R-:W-:Y:S01]  /*9d240*/  IMAD.WIDE R22, R4.reuse, 0x2, R20 ;  /* 0x0000000204167825 */ /* 0x040fe200078e0214 */
[----:B------:R0:W-:Y:S03]  /*9d250*/  @P3 STG.E.U16 [R6.64], R26 ;  /* 0x0000001a06003986 */ /* 0x0001e6000c101506 */
[----:B------:R-:W-:Y:S02]  /*9d260*/  @P2 STG.E.U16 [R24.64], R5 ;  /* 0x0000000518002986 */ /* 0x000fe4000c101506 */
[----:B------:R-:W-:Y:S02]  /*9d270*/  @P6 STG.E.U16 [R22.64], R3 ;  /* 0x0000000316006986 */ /* 0x000fe4000c101506 */
[----:B0-----:R-:W-:-:S05]  /*9d280*/  IMAD.WIDE R6, R4, 0x2, R18 ;  /* 0x0000000204067825 */ /* 0x001fca00078e0212 */
[----:B------:R-:W-:Y:S04]  /*9d290*/  @P5 STG.E.U16 [R6.64], R17 ;  /* 0x0000001106005986 */ /* 0x000fe8000c101506 */
[----:B--2---:R0:W-:Y:S01]  /*9d2a0*/  STL [R1+0x36a8], R29 ;  /* 0x0036a81d01007387 */ /* 0x0041e20000100800 */
[----:B------:R-:W2:Y:S03]  /*9d2b0*/  LDL R0, [R1+0x1b48] ;  /* 0x001b480001007983 */ /* 0x000ea60000100800 */
[----:B0-----:R-:W3:Y:S01]  /*9d2c0*/  LDL R29, [R1+0x194] ;  /* 0x00019400011d7983 */ /* 0x001ee20000100800 */
[----:B------:R-:W4:Y:S02]  /*9d2d0*/  LDL.LU R26, [R1+0x1c4] ;  /* 0x0001c400011a7983 */ /* 0x000f240000300800 */
[----:B------:R-:W5:Y:S02]  /*9d2e0*/  LDL R5, [R1+0x1d4] ;  /* 0x0001d40001057983 */ /* 0x000f640000100800 */
[----:B------:R-:W2:Y:S01]  /*9d2f0*/  LDL.LU R24, [R1+0x3000] ;  /* 0x0030000001187983 */ /* 0x000ea20000300800 */
[----:B------:R-:W2:Y:S01]  /*9d300*/  LDL R25, [R1+0x1b64] ;  /* 0x001b640001197983 */ /* 0x000ea20000100800 */
[----:B------:R-:W2:Y:S02]  /*9d310*/  LDL.LU R3, [R1+0x36b0] ;  /* 0x0036b00001037983 */ /* 0x000ea40000300800 */
[----:B------:R-:W2:Y:S02]  /*9d320*/  LDL R23, [R1+0x1b58] ;  /* 0x001b580001177983 */ /* 0x000ea40000100800 */
[----:B------:R-:W3:Y:S01]  /*9d330*/  LDL.LU R17, [R1+0x36ac] ;  /* 0x0036ac0001117983 */ /* 0x000ee20000300800 */
[----:B------:R-:W3:Y:S04]  /*9d340*/  LDL R7, [R1+0x1b5c] ;  /* 0x001b5c0001077983 */ /* 0x000ee80000100800 */
[----:B------:R-:W4:Y:S01]  /*9d350*/  LDL R6, [R1+0x1b60] ;  /* 0x001b600001067983 */ /* 0x000f220000100800 */
[----:B------:R-:W-:-:S02]  /*9d360*/  ISETP.LT.AND P3, PT, R28, c[0x0][0x178], !P0 ;  /* 0x00005e001c007a0c */ /* 0x000fc40004761270 */
[----:B--2---:R-:W-:Y:S01]  /*9d370*/  ISETP.LT.AND P2, PT, R23, c[0x0][0x178], !P0 ;  /* 0x00005e0017007a0c */ /* 0x004fe20004741270 */
[----:B------:R-:W-:Y:S01]  /*9d380*/  IMAD.WIDE R22, R4, 0x2, R2 ;  /* 0x0000000204167825 */ /* 0x000fe200078e0202 */
[----:B---3--:R-:W-:Y:S02]  /*9d390*/  ISETP.LT.AND P6, PT, R7, c[0x0][0x178], !P0 ;  /* 0x00005e0007007a0c */ /* 0x008fe400047c1270 */
[----:B----4-:R-:W-:Y:S01]  /*9d3a0*/  ISETP.LT.AND P5, PT, R6, c[0x0][0x178], !P0 ;  /* 0x00005e0006007a0c */ /* 0x010fe200047a1270 */
[----:B------:R-:W-:Y:S01]  /*9d3b0*/  IMAD.WIDE R6, R4, 0x2, R16 ;  /* 0x0000000204067825 */ /* 0x000fe200078e0210 */
[----:B------:R-:W-:Y:S01]  /*9d3c0*/  ISETP.LT.AND P0, PT, R25, c[0x0][0x178], !P0 ;  /* 0x00005e0019007a0c */ /* 0x000fe20004701270 */
[----:B-----5:R-:W-:Y:S01]  /*9d3d0*/  @P4 STG.E.U16 [R22.64], R5 ;  /* 0x0000000516004986 */ /* 0x020fe2000c101506 */
[----:B------:R-:W-:Y:S01]  /*9d3e0*/  ISETP.GE.AND P4, PT, R24, c[0x0][0x17c], PT ;  /* 0x00005f0018007a0c */ /* 0x000fe20003f86270 */
[----:B------:R-:W-:-:S04]  /*9d3f0*/  IMAD.WIDE R24, R4, 0x2, R14 ;  /* 0x0000000204187825 */ /* 0x000fc800078e020e */
[----:B------:R0:W-:Y:S01]  /*9d400*/  @P3 STG.E.U16 [R6.64], R26 ;  /* 0x0000001a06003986 */ /* 0x0001e2000c101506 */
[----:B------:R1:W-:Y:S01]  /*9d410*/  @P2 STG.E.U16 [R24.64], R27 ;  /* 0x0000001b18002986 */ /* 0x0003e2000c101506 */
[----:B0-----:R-:W-:-:S03]  /*9d420*/  IMAD.WIDE R6, R4, 0x2, R12 ;  /* 0x0000000204067825 */ /* 0x001fc600078e020c */
[----:B-1----:R-:W2:Y:S01]  /*9d430*/  LDL.LU R24, [R1+0x1e4] ;  /* 0x0001e40001187983 */ /* 0x002ea20000300800 */
[----:B------:R-:W3:Y:S03]  /*9d440*/  LDL.LU R25, [R1+0x1d4] ;  /* 0x0001d40001197983 */ /* 0x000ee60000300800 */
        /* <DEDUP_REMOVED lines=37> */
[----:B------:R-:W2:Y:S02]  /*9d6a0*/  LDL.LU R6, [R1+0x1a4] ;  /* 0x0001a40001067983 */ /* 0x000ea40000300800 */
[----:B------:R-:W2:Y:S01]  /*9d6b0*/  LDL.LU R7, [R1+0x184] ;  /* 0x0001840001077983 */ /* 0x000ea20000300800 */
[----:B----4-:R-:W4:Y:S04]  /*9d6c0*/  LDL R5, [R1+0x1b5c] ;  /* 0x001b5c0001057983 */ /* 0x010f280000100800 */
[----:B------:R-:W2:Y:S04]  /*9d6d0*/  LDL R22, [R1+0x1b60] ;  /* 0x001b600001167983 */ /* 0x000ea80000100800 */
[----:B------:R-:W5:Y:S04]  /*9d6e0*/  LDL R23, [R1+0x1b64] ;  /* 0x001b640001177983 */ /* 0x000f680000100800 */
[----:B------:R-:W-:Y:S01]  /*9d6f0*/  @P2 STG.E.U16 [R24.64], R28 ;  /* 0x0000001c18002986 */ /* 0x000fe2000c101506 */
[----:B------:R0:W-:Y:S03]  /*9d700*/  STL [R1+0x3644], R28 ;  /* 0x0036441c01007387 */ /* 0x0001e60000100800 */
[----:B0-----:R-:W5:Y:S01]  /*9d710*/  LDL R28, [R1+0x1b50] ;  /* 0x001b5000011c7983 */ /* 0x001f620000100800 */
[----:B------:R0:W-:Y:S01]  /*9d720*/  @P0 STG.E.U16 [R26.64], R29 ;  /* 0x0000001d1a000986 */ /* 0x0001e2000c101506 */
[----:B---3--:R-:W-:-:S02]  /*9d730*/  ISETP.LT.AND P5, PT, R17, c[0x0][0x178], !P1 ;  /* 0x00005e0011007a0c */ /* 0x008fc40004fa1270 */
[----:B0-----:R-:W3:Y:S01]  /*9d740*/  LDL.LU R27, [R1+0x804] ;  /* 0x00080400011b7983 */ /* 0x001ee20000300800 */
[----:B------:R0:W-:Y:S03]  /*9d750*/  STL [R1+0x3640], R29 ;  /* 0x0036401d01007387 */ /* 0x0001e60000100800 */
[----:B0-----:R-:W3:Y:S01]  /*9d760*/  LDL R29, [R1+0x1b54] ;  /* 0x001b5400011d7983 */ /* 0x001ee20000100800 */
[----:B------:R-:W3:Y:S01]  /*9d770*/  LDL.LU R17, [R1+0x3004] ;  /* 0x0030040001117983 */ /* 0x000ee20000300800 */
[----:B----4-:R-:W-:Y:S02]  /*9d780*/  ISETP.LT.AND P2, PT, R5, c[0x0][0x178], !P4 ;  /* 0x00005e0005007a0c */ /* 0x010fe40006741270 */
[----:B--2---:R-:W-:Y:S02]  /*9d790*/  ISETP.LT.AND P0, PT, R22, c[0x0][0x178], !P4 ;  /* 0x00005e0016007a0c */ /* 0x004fe40006701270 */
[----:B-----5:R-:W-:Y:S01]  /*9d7a0*/  ISETP.LT.AND P3, PT, R23, c[0x0][0x178], !P4 ;  /* 0x00005e0017007a0c */ /* 0x020fe20006761270 */
[----:B------:R-:W-:-:S02]  /*9d7b0*/  ISETP.LT.AND P4, PT, R15, c[0x0][0x178], !P1 ;  /* 0x00005e000f007a0c */ /* 0x000fc40004f81270 */
[----:B------:R-:W2:Y:S01]  /*9d7c0*/  LDL R15, [R1+0x244] ;  /* 0x00024400010f7983 */ /* 0x000ea20000100800 */
[----:B------:R-:W-:-:S03]  /*9d7d0*/  ISETP.LT.AND P6, PT, R28, c[0x0][0x178], !P1 ;  /* 0x00005e001c007a0c */ /* 0x000fc60004fc1270 */
        /* <DEDUP_REMOVED lines=16> */
[----:B---3--:R-:W-:Y:S01]  /*9d8e0*/  ISETP.GE.AND P0, PT, R17, c[0x0][0x17c], PT ;  /* 0x00005f0011007a0c */ /* 0x008fe20003f06270 */
[----:B0-----:R-:W-:-:S05]  /*9d8f0*/  IMAD.WIDE R4, R0, 0x2, R20 ;  /* 0x0000000200047825 */ /* 0x001fca00078e0214 */
[----:B------:R-:W-:Y:S04]  /*9d900*/  @P5 STG.E.U16 [R4.64], R27 ;  /* 0x0000001b04005986 */ /* 0x000fe8000c101506 */
[----:B----4-:R0:W-:Y:S01]  /*9d910*/  STL [R1+0x368c], R28 ;  /* 0x00368c1c01007387 */ /* 0x0101e20000100800 */
[----:B------:R-:W3:Y:S03]  /*9d920*/  LDL R24, [R1+0x224] ;  /* 0x0002240001187983 */ /* 0x000ee60000100800 */
        /* <DEDUP_REMOVED lines=353> */
[----:B--2---:R-:W-:Y:S02]  /*9ef40*/  PRMT R22, R7, 0x7632, R22 ;  /* 0x0000763207167816 */ /* 0x004fe40000000016 */
[----:B-----5:R-:W-:Y:S02]  /*9ef50*/  ISETP.LT.AND P5, PT, R29, c[0x0][0x178], !P4 ;  /* 0x00005e001d007a0c */ /* 0x020fe400067a1270 */
[----:B------:R-:W2:Y:S01]  /*9ef60*/  LDL.LU R29, [R1+0x3628] ;  /* 0x00362800011d7983 */ /* 0x000ea20000300800 */
[----:B------:R-:W3:Y:S02]  /*9ef70*/  LDL.LU R28, [R1+0x3624] ;  /* 0x00362400011c7983 */ /* 0x000ee40000300800 */
[----:B------:R-:W-:Y:S01]  /*9ef80*/  IMAD.WIDE R6, R0, 0x2, R20 ;  /* 0x0000000200067825 */ /* 0x000fe200078e0214 */
[----:B------:R-:W-:Y:S01]  /*9ef90*/  PRMT R5, R24, 0x7632, R5 ;  /* 0x0000763218057816 */ /* 0x000fe20000000005 */
[----:B------:R-:W-:Y:S04]  /*9efa0*/  STL [R1+0x361c], R16 ;  /* 0x00361c1001007387 */ /* 0x000fe80000100800 */
[----:B------:R0:W-:Y:S01]  /*9efb0*/  @P3 STG.E.U16 [R6.64], R22 ;  /* 0x0000001606003986 */ /* 0x0001e2000c101506 */
[----:B------:R-:W-:-:S02]  /*9efc0*/  PRMT R4, R27, 0x7632, R4 ;  /* 0x000076321b047816 */ /* 0x000fc40000000004 */
[----:B----4-:R-:W-:Y:S01]  /*9efd0*/  ISETP.LT.AND P0, PT, R23, c[0x0][0x178], !P4 ;  /* 0x00005e0017007a0c */ /* 0x010fe20006701270 */
[----:B0-----:R-:W-:-:S04]  /*9efe0*/  IMAD.WIDE R6, R0, 0x2, R18 ;  /* 0x0000000200067825 */ /* 0x001fc800078e0212 */
[C---:B------:R-:W-:Y:S01]  /*9eff0*/  IMAD.WIDE R22, R0.reuse, 0x2, R2 ;  /* 0x0000000200167825 */ /* 0x040fe200078e0202 */
[----:B------:R-:W-:Y:S01]  /*9f000*/  @P6 STG.E.U16 [R6.64], R5 ;  /* 0x0000000506006986 */ /* 0x000fe2000c101506 */
[----:B---3--:R-:W-:Y:S02]  /*9f010*/  PRMT R28, R25, 0x7632, R28 ;  /* 0x00007632191c7816 */ /* 0x008fe4000000001c */
[----:B------:R-:W-:Y:S02]  /*9f020*/  IMAD.WIDE R24, R0, 0x2, R16 ;  /* 0x0000000200187825 */ /* 0x000fe400078e0210 */
[----:B------:R-:W3:Y:S02]  /*9f030*/  LDL R16, [R1+0x1b4c] ;  /* 0x001b4c0001107983 */ /* 0x000ee40000100800 */
[----:B------:R0:W-:Y:S01]  /*9f040*/  STL [R1+0x3618], R17 ;  /* 0x0036181101007387 */ /* 0x0001e20000100800 */
[----:B--2---:R-:W-:Y:S01]  /*9f050*/  PRMT R29, R26, 0x7632, R29 ;  /* 0x000076321a1d7816 */ /* 0x004fe2000000001d */
[C---:B------:R-:W-:Y:S01]  /*9f060*/  IMAD.WIDE R26, R0.reuse, 0x2, R14 ;  /* 0x00000002001a7825 */ /* 0x040fe200078e020e */
[----:B------:R-:W-:Y:S04]  /*9f070*/  @P5 STG.E.U16 [R22.64], R28 ;  /* 0x0000001c16005986 */ /* 0x000fe8000c101506 */
[----:B0-----:R-:W2:Y:S01]  /*9f080*/  LDL.LU R17, [R1+0x188] ;  /* 0x0001880001117983 */ /* 0x001ea20000300800 */
[----:B------:R0:W-:Y:S02]  /*9f090*/  STL [R1+0x3620], R15 ;  /* 0x0036200f01007387 */ /* 0x0001e40000100800 */
[----:B------:R-:W4:Y:S02]  /*9f0a0*/  LDL R6, [R1+0x1b48] ;  /* 0x001b480001067983 */ /* 0x000f240000100800 */
[----:B------:R1:W-:Y:S01]  /*9f0b0*/  @P2 STG.E.U16 [R24.64], R29 ;  /* 0x0000001d18002986 */ /* 0x0003e2000c101506 */
[----:B0-----:R-:W5:Y:S01]  /*9f0c0*/  LDL R15, [R1+0x1b5c] ;  /* 0x001b5c00010f7983 */ /* 0x001f620000100800 */
[----:B------:R-:W5:Y:S02]  /*9f0d0*/  LDL.LU R7, [R1+0x1a8] ;  /* 0x0001a80001077983 */ /* 0x000f640000300800 */
[----:B------:R-:W5:Y:S02]  /*9f0e0*/  LDL R22, [R1+0x1b60] ;  /* 0x001b600001167983 */ /* 0x000f640000100800 */
[----:B------:R-:W5:Y:S01]  /*9f0f0*/  LDL R23, [R1+0x1b64] ;  /* 0x001b640001177983 */ /* 0x000f620000100800 */
[----:B-1----:R-:W5:Y:S04]  /*9f100*/  LDL.LU R25, [R1+0x198] ;  /* 0x0001980001197983 */ /* 0x002f680000300800 */
[----:B------:R0:W-:Y:S01]  /*9f110*/  @P0 STG.E.U16 [R26.64], R4 ;  /* 0x000000041a000986 */ /* 0x0001e2000c101506 */
[----:B------:R-:W-:-:S05]  /*9f120*/  IADD3 R29, R0, c[0x0][0x198], RZ ;  /* 0x00006600001d7a10 */ /* 0x000fca0007ffe0ff */
[----:B0-----:R-:W-:Y:S01]  /*9f130*/  IMAD.WIDE R26, R29, 0x2, R20 ;  /* 0x000000021d1a7825 */ /* 0x001fe200078e0214 */
[----:B---3--:R-:W-:Y:S02]  /*9f140*/  ISETP.LT.AND P3, PT, R16, c[0x0][0x178], !P1 ;  /* 0x00005e0010007a0c */ /* 0x008fe40004f61270 */
[----:B------:R-:W3:Y:S01]  /*9f150*/  LDL.LU R16, [R1+0x3024] ;  /* 0x0030240001107983 */ /* 0x000ee20000300800 */
[----:B--2---:R-:W-:Y:S02]  /*9f160*/  PRMT R28, R17, 0x7632, R28 ;  /* 0x00007632111c7816 */ /* 0x004fe4000000001c */
[----:B----4-:R-:W-:Y:S01]  /*9f170*/  ISETP.LT.AND P6, PT, R6, c[0x0][0x178], !P1 ;  /* 0x00005e0006007a0c */ /* 0x010fe20004fc1270 */
[----:B------:R-:W2:Y:S01]  /*9f180*/  LDL R17, [R1+0x7f8] ;  /* 0x0007f80001117983 */ /* 0x000ea20000100800 */
[----:B------:R0:W-:Y:S01]  /*9f190*/  STL [R1+0x3614], R10 ;  /* 0x0036140a01007387 */ /* 0x0001e20000100800 */
[----:B-----5:R-:W-:Y:S02]  /*9f1a0*/  ISETP.LT.AND P2, PT, R15, c[0x0][0x178], !P4 ;  /* 0x00005e000f007a0c */ /* 0x020fe40006741270 */
[----:B------:R-:W-:Y:S01]  /*9f1b0*/  PRMT R4, R7, 0x7632, R4 ;  /* 0x0000763207047816 */ /* 0x000fe20000000004 */
[----:B------:R-:W-:Y:S01]  /*9f1c0*/  IMAD.WIDE R6, R0, 0x2, R10 ;  /* 0x0000000200067825 */ /* 0x000fe200078e020a */
[----:B------:R-:W-:Y:S01]  /*9f1d0*/  ISETP.LT.AND P5, PT, R22, c[0x0][0x178], !P4 ;  /* 0x00005e0016007a0c */ /* 0x000fe200067a1270 */
[----:B0-----:R-:W4:Y:S01]  /*9f1e0*/  LDL R10, [R1+0x1b54] ;  /* 0x001b5400010a7983 */ /* 0x001f220000100800 */
[----:B------:R-:W-:Y:S01]  /*9f1f0*/  ISETP.LT.AND P4, PT, R23, c[0x0][0x178], !P4 ;  /* 0x00005e0017007a0c */ /* 0x000fe20006781270 */
[----:B------:R0:W-:Y:S01]  /*9f200*/  STL [R1+0x3610], R11 ;  /* 0x0036100b01007387 */ /* 0x0001e20000100800 */
[----:B------:R-:W-:Y:S01]  /*9f210*/  PRMT R5, R25, 0x7632, R5 ;  /* 0x0000763219057816 */ /* 0x000fe20000000005 */
[----:B------:R-:W-:-:S04]  /*9f220*/  IMAD.WIDE R22, R0, 0x2, R12 ;  /* 0x0000000200167825 */ /* 0x000fc800078e020c */
[----:B------:R-:W-:Y:S01]  /*9f230*/  IMAD.WIDE R24, R0, 0x2, R8 ;  /* 0x0000000200187825 */ /* 0x000fe200078e0208 */
[----:B0-----:R-:W5:Y:S03]  /*9f240*/  LDL R11, [R1+0x238] ;  /* 0x00023800010b7983 */ /* 0x001f660000100800 */
[----:B------:R0:W-:Y:S02]  /*9f250*/  STL [R1+0x360c], R9 ;  /* 0x00360c0901007387 */ /* 0x0001e40000100800 */
[----:B------:R-:W2:Y:S01]  /*9f260*/  LDL R0, [R1+0x208] ;  /* 0x0002080001007983 */ /* 0x000ea20000100800 */
[----:B------:R-:W-:Y:S04]  /*9f270*/  @P2 STG.E.U16 [R22.64], R5 ;  /* 0x0000000516002986 */ /* 0x000fe8000c101506 */
[----:B0-----:R-:W2:Y:S01]  /*9f280*/  LDL R9, [R1+0x228] ;  /* 0x0002280001097983 */ /* 0x001ea20000100800 */
[----:B------:R0:W-:Y:S03]  /*9f290*/  STL [R1+0x3608], R20 ;  /* 0x0036081401007387 */ /* 0x0001e60000100800 */
[----:B0-----:R-:W2:Y:S01]  /*9f2a0*/  LDL R20, [R1+0x1b50] ;  /* 0x001b500001147983 */ /* 0x001ea20000100800 */
[----:B------:R0:W-:Y:S02]  /*9f2b0*/  STL [R1+0x3604], R21 ;  /* 0x0036041501007387 */ /* 0x0001e40000100800 */
[----:B------:R-:W2:Y:S02]  /*9f2c0*/  LDL R5, [R1+0x808] ;  /* 0x0008080001057983 */ /* 0x000ea40000100800 */
[----:B------:R-:W5:Y:S01]  /*9f2d0*/  LDL R22, [R1+0x1b60] ;  /* 0x001b600001167983 */ /* 0x000f620000100800 */
[----:B------:R-:W5:Y:S04]  /*9f2e0*/  LDL R23, [R1+0x248] ;  /* 0x0002480001177983 */ /* 0x000f680000100800 */
[----:B0-----:R-:W5:Y:S04]  /*9f2f0*/  LDL R21, [R1+0x1b58] ;  /* 0x001b580001157983 */ /* 0x001f680000100800 */
[----:B------:R-:W-:Y:S01]  /*9f300*/  @P5 STG.E.U16 [R6.64], R4 ;  /* 0x0000000406005986 */ /* 0x000fe2000c101506 */
[----:B------:R-:W-:Y:S02]  /*9f310*/  @P4 STG.E.U16 [R24.64], R28 ;  /* 0x0000001c18004986 */ /* 0x000fe4000c101506 */
[----:B------:R0:W-:Y:S02]  /*9f320*/  STL [R1+0x35b4], R28 ;  /* 0x0035b41c01007387 */ /* 0x0001e40000100800 */
[----:B0-----:R-:W5:Y:S01]  /*9f330*/  LDL R28, [R1+0x1b4c] ;  /* 0x001b4c00011c7983 */ /* 0x001f620000100800 */
[----:B------:R-:W-:Y:S01]  /*9f340*/  STL [R1+0x35c8], R27 ;  /* 0x0035c81b01007387 */ /* 0x000fe20000100800 */
[----:B---3--:R-:W-:-:S02]  /*9f350*/  ISETP.GE.AND P2, PT, R16, c[0x0][0x17c], PT ;  /* 0x00005f0010007a0c */ /* 0x008fc40003f46270 */
[----:B----4-:R-:W-:Y:S01]  /*9f360*/  ISETP.LT.AND P4, PT, R10, c[0x0][0x178], !P1 ;  /* 0x00005e000a007a0c */ /* 0x010fe20004f81270 */
[----:B--2---:R0:W-:Y:S01]  /*9f370*/  @P6 STG.E.U16 [R26.64], R5 ;  /* 0x000000051a006986 */ /* 0x0041e2000c101506 */
[----:B------:R-:W-:Y:S02]  /*9f380*/  ISETP.LT.AND P6, PT, R15, c[0x0][0x178], !P1 ;  /* 0x00005e000f007a0c */ /* 0x000fe40004fc1270 */
[----:B-----5:R-:W-:Y:S01]  /*9f390*/  ISETP.LT.AND P5, PT, R21, c[0x0][0x178], !P1 ;  /* 0x00005e0015007a0c */ /* 0x020fe20004fa1270 */
[C---:B0-----:R-:W-:Y:S01]  /*9f3a0*/  IMAD.WIDE R4, R29.reuse, 0x2, R18 ;  /* 0x000000021d047825 */ /* 0x041fe200078e0212 */
[----:B------:R-:W2:Y:S03]  /*9f3b0*/  LDL R27, [R1+0x1b64] ;  /* 0x001b6400011b7983 */ /* 0x000ea60000100800 */
[----:B------:R-:W3:Y:S02]  /*9f3c0*/  LDL.LU R10, [R1+0x3028] ;  /* 0x00302800010a7983 */ /* 0x000ee40000300800 */
[----:B------:R-:W4:Y:S02]  /*9f3d0*/  LDL R21, [R1+0x1f8] ;  /* 0x0001f80001157983 */ /* 0x000f240000100800 */
[----:B------:R-:W5:Y:S01]  /*9f3e0*/  LDL.LU R15, [R1+0x3620] ;  /* 0x00362000010f7983 */ /* 0x000f620000300800 */
[----:B------:R-:W4:Y:S04]  /*9f3f0*/  LDL.LU R16, [R1+0x361c] ;  /* 0x00361c0001107983 */ /* 0x000f280000300800 */
[----:B------:R0:W-:Y:S04]  /*9f400*/  @P3 STG.E.U16 [R4.64], R17 ;  /* 0x0000001104003986 */ /* 0x0001e8000c101506 */
[----:B0-----:R-:W4:Y:S01]  /*9f410*/  LDL.LU R17, [R1+0x3618] ;  /* 0x0036180001117983 */ /* 0x001f220000300800 */
[----:B------:R-:W-:Y:S01]  /*9f420*/  ISETP.LT.AND P0, PT, R20, c[0x0][0x178], !P1 ;  /* 0x00005e0014007a0c */ /* 0x000fe20004f01270 */
[----:B------:R-:W-:Y:S01]  /*9f430*/  IMAD.WIDE R6, R29, 0x2, R2 ;  /* 0x000000021d067825 */ /* 0x000fe200078e0202 */
[----:B------:R-:W-:-:S11]  /*9f440*/  ISETP.LT.AND P3, PT, R22, c[0x0][0x178], !P1 ;  /* 0x00005e0016007a0c */ /* 0x000fd60004f61270 */
[----:B------:R4:W-:Y:S01]  /*9f450*/  @P0 STG.E.U16 [R6.64], R23 ;  /* 0x0000001706000986 */ /* 0x0009e2000c101506 */
[----:B--2---:R-:W-:Y:S02]  /*9f460*/  ISETP.LT.AND P1, PT, R27, c[0x0][0x178], !P1 ;  /* 0x00005e001b007a0c */ /* 0x004fe40004f21270 */
[----:B---3--:R-:W-:Y:S01]  /*9f470*/  ISETP.GE.AND P0, PT, R10, c[0x0][0x17c], PT ;  /* 0x00005f000a007a0c */ /* 0x008fe20003f06270 */
[----:B-----5:R-:W-:-:S04]  /*9f480*/  IMAD.WIDE R4, R29, 0x2, R14 ;  /* 0x000000021d047825 */ /* 0x020fc800078e020e */
[C---:B----4-:R-:W-:Y:S01]  /*9f490*/  IMAD.WIDE R22, R29.reuse, 0x2, R16 ;  /* 0x000000021d167825 */ /* 0x050fe200078e0210 */
[----:B------:R0:W-:Y:S04]  /*9f4a0*/  STL [R1+0x3600], R17 ;  /* 0x0036001101007387 */ /* 0x0001e80000100800 */
[----:B------:R-:W-:Y:S04]  /*9f4b0*/  @P4 STG.E.U16 [R22.64], R11 ;  /* 0x0000000b16004986 */ /* 0x000fe8000c101506 */
[----:B0-----:R-:W2:Y:S01]  /*9f4c0*/  LDL R17, [R1+0x1b58] ;  /* 0x001b580001117983 */ /* 0x001ea20000100800 */
[----:B------:R0:W-:Y:S02]  /*9f4d0*/  STL [R1+0x35fc], R27 ;  /* 0x0035fc1b01007387 */ /* 0x0001e40000100800 */
[----:B------:R1:W-:Y:S01]  /*9f4e0*/  @P5 STG.E.U16 [R4.64], R9 ;  /* 0x0000000904005986 */ /* 0x0003e2000c101506 */
[----:B0-----:R-:W3:Y:S01]  /*9f4f0*/  LDL.LU R27, [R1+0x218] ;  /* 0x00021800011b7983 */ /* 0x001ee20000300800 */
[----:B------:R-:W4:Y:S02]  /*9f500*/  LDL.LU R10, [R1+0x3614] ;  /* 0x00361400010a7983 */ /* 0x000f240000300800 */
[----:B------:R-:W4:Y:S02]  /*9f510*/  LDL.LU R11, [R1+0x3610] ;  /* 0x00361000010b7983 */ /* 0x000f240000300800 */
[----:B-1----:R-:W5:Y:S01]  /*9f520*/  LDL.LU R9, [R1+0x360c] ;  /* 0x00360c0001097983 */ /* 0x002f620000300800 */
[----:B------:R-:W2:Y:S01]  /*9f530*/  LDL R5, [R1+0x1b48] ;  /* 0x001b480001057983 */ /* 0x000ea20000100800 */
[----:B------:R-:W-:-:S04]  /*9f540*/  IMAD.WIDE R6, R29, 0x2, R12 ;  /* 0x000000021d067825 */ /* 0x000fc800078e020c */
[----:B----4-:R-:W-:Y:S01]  /*9f550*/  IMAD.WIDE R22, R29, 0x2, R10 ;  /* 0x000000021d167825 */ /* 0x010fe200078e020a */
[----:B---3--:R0:W-:Y:S01]  /*9f560*/  @P6 STG.E.U16 [R6.64], R27 ;  /* 0x0000001b06006986 */ /* 0x0081e2000c101506 */
[----:B--2---:R-:W-:Y:S02]  /*9f570*/  ISETP.LT.AND P4, PT, R5, c[0x0][0x178], !P0 ;  /* 0x00005e0005007a0c */ /* 0x004fe40004781270 */
[----:B-----5:R-:W-:Y:S01]  /*9f580*/  IMAD.WIDE R4, R29, 0x2, R8 ;  /* 0x000000021d047825 */ /* 0x020fe200078e0208 */
[----:B------:R1:W-:Y:S01]  /*9f590*/  @P3 STG.E.U16 [R22.64], R0 ;  /* 0x0000000016003986 */ /* 0x0003e2000c101506 */
[----:B------:R-:W-:-:S03]  /*9f5a0*/  ISETP.LT.AND P3, PT, R20, c[0x0][0x178], !P0 ;  /* 0x00005e0014007a0c */ /* 0x000fc60004761270 */
[----:B------:R-:W-:Y:S01]  /*9f5b0*/  @P1 STG.E.U16 [R4.64], R21 ;  /* 0x0000001504001986 */ /* 0x000fe2000c101506 */
[----:B0-----:R-:W2:Y:S01]  /*9f5c0*/  LDL.LU R6, [R1+0x248] ;  /* 0x0002480001067983 */ /* 0x001ea20000300800 */
[----:B------:R-:W3:Y:S03]  /*9f5d0*/  LDL R7, [R1+0x1b54] ;  /* 0x001b540001077983 */ /* 0x000ee60000100800 */
[----:B-1----:R-:W4:Y:S01]  /*9f5e0*/  LDL.LU R22, [R1+0x808] ;  /* 0x0008080001167983 */ /* 0x002f220000300800 */
[----:B------:R-:W5:Y:S01]  /*9f5f0*/  LDL.LU R23, [R1+0x7f8] ;  /* 0x0007f80001177983 */ /* 0x000f620000300800 */
[----:B------:R-:W-:Y:S01]  /*9f600*/  IADD3 R0, R29, c[0x0][0x198], RZ ;  /* 0x000066001d007a10 */ /* 0x000fe20007ffe0ff */
[----:B------:R0:W-:Y:S02]  /*9f610*/  STL [R1+0x35b8], R29 ;  /* 0x0035b81d01007387 */ /* 0x0001e40000100800 */
[----:B0-----:R-:W5:Y:S01]  /*9f620*/  LDL R29, [R1+0x1b48] ;  /* 0x001b4800011d7983 */ /* 0x001f620000100800 */
[----:B------:R-:W5:Y:S02]  /*9f630*/  LDL.LU R20, [R1+0x3608] ;  /* 0x0036080001147983 */ /* 0x000f640000300800 */
[----:B------:R-:W5:Y:S01]  /*9f640*/  LDL.LU R21, [R1+0x3604] ;  /* 0x0036040001157983 */ /* 0x000f620000300800 */
[----:B------:R-:W-:-:S02]  /*9f650*/  ISETP.LT.AND P5, PT, R28, c[0x0][0x178], !P0 ;  /* 0x00005e001c007a0c */ /* 0x000fc400047a1270 */
[----:B------:R-:W-:Y:S02]  /*9f660*/  ISETP.LT.AND P1, PT, R17, c[0x0][0x178], !P0 ;  /* 0x00005e0011007a0c */ /* 0x000fe40004721270 */
[----:B--2---:R-:W-:Y:S02]  /*9f670*/  PRMT R26, R6, 0x7632, R26 ;  /* 0x00007632061a7816 */ /* 0x004fe4000000001a */
[----:B---3--:R-:W-:Y:S02]  /*9f680*/  ISETP.LT.AND P6, PT, R7, c[0x0][0x178], !P0 ;  /* 0x00005e0007007a0c */ /* 0x008fe400047c1270 */
[----:B----4-:R-:W-:Y:S02]  /*9f690*/  PRMT R24, R22, 0x7632, R24 ;  /* 0x0000763216187816 */ /* 0x010fe40000000018 */
[----:B-----5:R-:W-:Y:S01]  /*9f6a0*/  PRMT R25, R23, 0x7632, R25 ;  /* 0x0000763217197816 */ /* 0x020fe20000000019 */
[----:B------:R-:W-:-:S04]  /*9f6b0*/  IMAD.WIDE R6, R0, 0x2, R18 ;  /* 0x0000000200067825 */ /* 0x000fc800078e0212 */
[----:B------:R-:W-:-:S05]  /*9f6c0*/  IMAD.WIDE R4, R0, 0x2, R20 ;  /* 0x0000000200047825 */ /* 0x000fca00078e0214 */
[----:B------:R0:W-:Y:S01]  /*9f6d0*/  @P4 STG.E.U16 [R4.64], R24 ;  /* 0x0000001804004986 */ /* 0x0001e2000c101506 */
[----:B------:R1:W-:Y:S03]  /*9f6e0*/  @P5 STG.E.U16 [R6.64], R25 ;  /* 0x0000001906005986 */ /* 0x0003e6000c101506 */
[----:B0-----:R-:W2:Y:S01]  /*9f6f0*/  LDL R4, [R1+0x1b5c] ;  /* 0x001b5c0001047983 */ /* 0x001ea20000100800 */
[----:B------:R-:W3:Y:S02]  /*9f700*/  LDL.LU R5, [R1+0x238] ;  /* 0x0002380001057983 */ /* 0x000ee40000300800 */
[----:B------:R-:W4:Y:S02]  /*9f710*/  LDL.LU R17, [R1+0x3600] ;  /* 0x0036000001117983 */ /* 0x000f240000300800 */
[----:B-1----:R-:W5:Y:S02]  /*9f720*/  LDL.LU R7, [R1+0x228] ;  /* 0x0002280001077983 */ /* 0x002f640000300800 */
[----:B------:R-:W-:-:S05]  /*9f730*/  IMAD.WIDE R22, R0, 0x2, R2 ;  /* 0x0000000200167825 */ /* 0x000fca00078e0202 */
[----:B------:R0:W-:Y:S02]  /*9f740*/  @P3 STG.E.U16 [R22.64], R26 ;  /* 0x0000001a16003986 */ /* 0x0001e4000c101506 */
[----:B0-----:R-:W-:Y:S02]  /*9f750*/  PRMT R26, R27, 0x7632, R26 ;  /* 0x000076321b1a7816 */ /* 0x001fe4000000001a */
[----:B------:R-:W4:Y:S01]  /*9f760*/  LDL.LU R27, [R1+0x35fc] ;  /* 0x0035fc00011b7983 */ /* 0x000f220000300800 */
[----:B------:R0:W-:Y:S01]  /*9f770*/  STL [R1+0x35f8], R15 ;  /* 0x0035f80f01007387 */ /* 0x0001e20000100800 */
[----:B-----5:R-:W-:Y:S01]  /*9f780*/  PRMT R25, R7, 0x7632, R25 ;  /* 0x0000763207197816 */ /* 0x020fe20000000019 */
[----:B------:R-:W-:Y:S02]  /*9f790*/  IMAD.WIDE R6, R0, 0x2, R14 ;  /* 0x0000000200067825 */ /* 0x000fe400078e020e */
[----:B0-----:R-:W5:Y:S01]  /*9f7a0*/  LDL R15, [R1+0x1b60] ;  /* 0x001b6000010f7983 */ /* 0x001f620000100800 */
[----:B--2---:R-:W-:-:S02]  /*9f7b0*/  ISETP.LT.AND P4, PT, R4, c[0x0][0x178], !P0 ;  /* 0x00005e0004007a0c */ /* 0x004fc40004781270 */
[----:B---3--:R-:W-:Y:S01]  /*9f7c0*/  PRMT R24, R5, 0x7632, R24 ;  /* 0x0000763205187816 */ /* 0x008fe20000000018 */
[----:B----4-:R-:W-:-:S04]  /*9f7d0*/  IMAD.WIDE R4, R0, 0x2, R16 ;  /* 0x0000000200047825 */ /* 0x010fc800078e0210 */
[----:B------:R-:W-:Y:S01]  /*9f7e0*/  IMAD.WIDE R22, R0, 0x2, R12 ;  /* 0x0000000200167825 */ /* 0x000fe200078e020c */
[----:B------:R0:W-:Y:S03]  /*9f7f0*/  @P6 STG.E.U16 [R4.64], R24 ;  /* 0x0000001804006986 */ /* 0x0001e6000c101506 */
[----:B------:R1:W-:Y:S01]  /*9f800*/  @P1 STG.E.U16 [R6.64], R25 ;  /* 0x0000001906001986 */ /* 0x0003e2000c101506 */
[----:B0-----:R-:W2:Y:S01]  /*9f810*/  LDL.LU R4, [R1+0x1f8] ;  /* 0x0001f80001047983 */ /* 0x001ea20000300800 */
[----:B------:R-:W3:Y:S02]  /*9f820*/  LDL R5, [R1+0x1b50] ;  /* 0x001b500001057983 */ /* 0x000ee40000100800 */
[----:B------:R-:W4:Y:S01]  /*9f830*/  LDL R24, [R1+0x1b58] ;  /* 0x001b580001187983 */ /* 0x000f220000100800 */
[----:B------:R-:W-:Y:S01]  /*9f840*/  @P4 STG.E.U16 [R22.64], R26 ;  /* 0x0000001a16004986 */ /* 0x000fe2000c101506 */
[----:B-----5:R-:W-:-:S03]  /*9f850*/  ISETP.LT.AND P3, PT, R15, c[0x0][0x178], !P0 ;  /* 0x00005e000f007a0c */ /* 0x020fc60004761270 */
[----:B------:R-:W5:Y:S01]  /*9f860*/  LDL R15, [R1+0x838] ;  /* 0x00083800010f7983 */ /* 0x000f620000100800 */
[----:B-1----:R-:W4:Y:S02]  /*9f870*/  LDL.LU R7, [R1+0x208] ;  /* 0x0002080001077983 */ /* 0x002f240000300800 */
[----:B------:R-:W5:Y:S02]  /*9f880*/  LDL R25, [R1+0x1b54] ;  /* 0x001b540001197983 */ /* 0x000f640000100800 */
[----:B------:R0:W-:Y:S02]  /*9f890*/  STL [R1+0x35e0], R26 ;  /* 0x0035e01a01007387 */ /* 0x0001e40000100800 */
[----:B0-----:R-:W5:Y:S01]  /*9f8a0*/  LDL R26, [R1+0x1b5c] ;  /* 0x001b5c00011a7983 */ /* 0x001f620000100800 */
[----:B------:R-:W-:Y:S02]  /*9f8b0*/  ISETP.LT.AND P0, PT, R27, c[0x0][0x178], !P0 ;  /* 0x00005e001b007a0c */ /* 0x000fe40004701270 */
[----:B--2---:R-:W-:-:S02]  /*9f8c0*/  PRMT R23, R4, 0x7632, R23 ;  /* 0x0000763204177816 */ /* 0x004fc40000000017 */
[----:B---3--:R-:W-:Y:S01]  /*9f8d0*/  ISETP.LT.AND P4, PT, R5, c[0x0][0x178], !P2 ;  /* 0x00005e0005007a0c */ /* 0x008fe20005781270 */
[----:B------:R-:W-:Y:S01]  /*9f8e0*/  IMAD.WIDE R4, R0, 0x2, R10 ;  /* 0x0000000200047825 */ /* 0x000fe200078e020a */
[----:B----4-:R-:W-:-:S03]  /*9f8f0*/  PRMT R22, R7, 0x7632, R22 ;  /* 0x0000763207167816 */ /* 0x010fc60000000016 */
[C---:B------:R-:W-:Y:S01]  /*9f900*/  IMAD.WIDE R6, R0.reuse, 0x2, R8 ;  /* 0x0000000200067825 */ /* 0x040fe200078e0208 */
[----:B------:R-:W-:Y:S01]  /*9f910*/  IADD3 R0, R0, c[0x0][0x198], RZ ;  /* 0x0000660000007a10 */ /* 0x000fe20007ffe0ff */
[----:B------:R-:W-:Y:S03]  /*9f920*/  @P3 STG.E.U16 [R4.64], R22 ;  /* 0x0000001604003986 */ /* 0x000fe6000c101506 */
[----:B------:R0:W-:Y:S01]  /*9f930*/  @P0 STG.E.U16 [R6.64], R23 ;  /* 0x0000001706000986 */ /* 0x0001e2000c101506 */
[----:B-----5:R-:W-:Y:S02]  /*9f940*/  ISETP.LT.AND P6, PT, R25, c[0x0][0x178], !P2 ;  /* 0x00005e0019007a0c */ /* 0x020fe400057c1270 */
[----:B------:R-:W-:Y:S01]  /*9f950*/  ISETP.LT.AND P0, PT, R26, c[0x0][0x178], !P2 ;  /* 0x00005e001a007a0c */ /* 0x000fe20005701270 */
[----:B------:R1:W-:Y:S01]  /*9f960*/  STL [R1+0x35e4], R26 ;  /* 0x0035e41a01007387 */ /* 0x0003e20000100800 */
[----:B------:R-:W-:Y:S01]  /*9f970*/  ISETP.LT.AND P3, PT, R24, c[0x0][0x178], !P2 ;  /* 0x00005e0018007a0c */ /* 0x000fe20005761270 */
[----:B0-----:R-:W-:-:S02]  /*9f980*/  IMAD.WIDE R6, R0, 0x2, R18 ;  /* 0x0000000200067825 */ /* 0x001fc400078e0212 */
[----:B-1----:R-:W2:Y:S02]  /*9f990*/  LDL.LU R26, [R1+0x302c] ;  /* 0x00302c00011a7983 */ /* 0x002ea40000300800 */
[----:B------:R0:W-:Y:S02]  /*9f9a0*/  STL [R1+0x35f4], R18 ;  /* 0x0035f41201007387 */ /* 0x0001e40000100800 */
[----:B------:R-:W-:Y:S01]  /*9f9b0*/  IMAD.WIDE R24, R0, 0x2, R16 ;  /* 0x0000000200187825 */ /* 0x000fe200078e0210 */
[----:B0-----:R-:W3:Y:S03]  /*9f9c0*/  LDL R18, [R1+0x1b50] ;  /* 0x001b500001127983 */ /* 0x001ee60000100800 */
[----:B------:R0:W-:Y:S02]  /*9f9d0*/  STL [R1+0x35f0], R19 ;  /* 0x0035f01301007387 */ /* 0x0001e40000100800 */
[----:B0-----:R-:W4:Y:S01]  /*9f9e0*/  LDL R19, [R1+0x298] ;  /* 0x0002980001137983 */ /* 0x001f220000100800 */
[----:B------:R0:W-:Y:S03]  /*9f9f0*/  STL [R1+0x35ec], R16 ;  /* 0x0035ec1001007387 */ /* 0x0001e60000100800 */
[----:B0-----:R-:W5:Y:S01]  /*9fa00*/  LDL.LU R16, [R1+0x828] ;  /* 0x0008280001107983 */ /* 0x001f620000300800 */
[----:B------:R0:W-:Y:S03]  /*9fa10*/  STL [R1+0x35e8], R17 ;  /* 0x0035e81101007387 */ /* 0x0001e60000100800 */
[----:B0-----:R-:W3:Y:S01]  /*9fa20*/  LDL.LU R17, [R1+0x818] ;  /* 0x0008180001117983 */ /* 0x001ee20000300800 */
[----:B------:R-:W-:-:S02]  /*9fa30*/  ISETP.LT.AND P1, PT, R29, c[0x0][0x178], !P2 ;  /* 0x00005e001d007a0c */ /* 0x000fc40005721270 */
[----:B------:R-:W-:Y:S01]  /*9fa40*/  ISETP.LT.AND P5, PT, R28, c[0x0][0x178], !P2 ;  /* 0x00005e001c007a0c */ /* 0x000fe200057a1270 */
[----:B------:R-:W-:-:S04]  /*9fa50*/  IMAD.WIDE R4, R0, 0x2, R20 ;  /* 0x0000000200047825 */ /* 0x000fc800078e0214 */
[----:B------:R-:W-:-:S06]  /*9fa60*/  IMAD.WIDE R22, R0, 0x2, R2 ;  /* 0x0000000200167825 */ /* 0x000fcc00078e0202 */
[----:B------:R0:W-:Y:S04]  /*9fa70*/  @P1 STG.E.U16 [R4.64], R15 ;  /* 0x0000000f04001986 */ /* 0x0001e8000c101506 */
[----:B0-----:R-:W4:Y:S01]  /*9fa80*/  LDL.LU R15, [R1+0x35f8] ;  /* 0x0035f800010f7983 */ /* 0x001f220000300800 */
[----:B--2---:R-:W-:-:S03]  /*9fa90*/  ISETP.GE.AND P1, PT, R26, c[0x0][0x17c], PT ;  /* 0x00005f001a007a0c */ /* 0x004fc60003f26270 */
[----:B------:R-:W2:Y:S04]  /*9faa0*/  LDL R26, [R1+0x1b54] ;  /* 0x001b5400011a7983 */ /* 0x000ea80000100800 */
[----:B-----5:R-:W-:Y:S04]  /*9fab0*/  @P5 STG.E.U16 [R6.64], R16 ;  /* 0x0000001006005986 */ /* 0x020fe8000c101506 */
[----:B---3--:R0:W-:Y:S01]  /*9fac0*/  @P4 STG.E.U16 [R22.64], R17 ;  /* 0x0000001116004986 */ /* 0x0081e2000c101506 */
[----:B----4-:R1:W-:Y:S03]  /*9fad0*/  @P6 STG.E.U16 [R24.64], R19 ;  /* 0x0000001318006986 */ /* 0x0103e6000c101506 */
[----:B0-----:R-:W3:Y:S01]  /*9fae0*/  LDL R22, [R1+0x278] ;  /* 0x0002780001167983 */ /* 0x001ee20000100800 */
[----:B------:R-:W4:Y:S03]  /*9faf0*/  LDL.LU R23, [R1+0x838] ;  /* 0x0008380001177983 */ /* 0x000f260000300800 */
[----:B-1----:R-:W5:Y:S01]  /*9fb00*/  LDL R25, [R1+0x288] ;  /* 0x0002880001197983 */ /* 0x002f620000100800 */
[----:B------:R-:W2:Y:S03]  /*9fb10*/  LDL R24, [R1+0x1b60] ;  /* 0x001b600001187983 */ /* 0x000ea60000100800 */
[----:B------:R-:W3:Y:S01]  /*9fb20*/  LDL.LU R19, [R1+0x3030] ;  /* 0x0030300001137983 */ /* 0x000ee20000300800 */
[----:B------:R0:W-:Y:S02]  /*9fb30*/  STL [R1+0x35dc], R27 ;  /* 0x0035dc1b01007387 */ /* 0x0001e40000100800 */
[----:B------:R-:W-:-:S05]  /*9fb40*/  IMAD.WIDE R4, R0, 0x2, R14 ;  /* 0x0000000200047825 */ /* 0x000fca00078e020e */
[----:B-----5:R1:W-:Y:S01]  /*9fb50*/  @P3 STG.E.U16 [R4.64], R25 ;  /* 0x0000001904003986 */ /* 0x0203e2000c101506 */
[----:B--2---:R-:W-:Y:S01]  /*9fb60*/  ISETP.LT.AND P5, PT, R24, c[0x0][0x178], !P2 ;  /* 0x00005e0018007a0c */ /* 0x004fe200057a1270 */
[----:B------:R-:W-:Y:S02]  /*9fb70*/  ISETP.LT.AND P2, PT, R27, c[0x0][0x178], !P2 ;  /* 0x00005e001b007a0c */ /* 0x000fe40005741270 */
[----:B0-----:R-:W2:Y:S01]  /*9fb80*/  LDL R27, [R1+0x1b58] ;  /* 0x001b5800011b7983 */ /* 0x001ea20000100800 */
[----:B------:R0:W-:Y:S01]  /*9fb90*/  STL [R1+0x35d8], R21 ;  /* 0x0035d81501007387 */ /* 0x0001e20000100800 */
[----:B-1----:R-:W-:-:S05]  /*9fba0*/  IADD3 R4, R0, c[0x0][0x198], RZ ;  /* 0x0000660000047a10 */ /* 0x002fca0007ffe0ff */
[----:B------:R-:W-:Y:S02]  /*9fbb0*/  IMAD.WIDE R24, R4, 0x2, R20 ;  /* 0x0000000204187825 */ /* 0x000fe400078e0214 */
[----:B0-----:R-:W5:Y:S02]  /*9fbc0*/  LDL.LU R21, [R1+0x268] ;  /* 0x0002680001157983 */ /* 0x001f640000300800 */
[----:B------:R-:W-:Y:S01]  /*9fbd0*/  IMAD.WIDE R6, R0, 0x2, R12 ;  /* 0x0000000200067825 */ /* 0x000fe200078e020c */
[----:B------:R-:W-:Y:S02]  /*9fbe0*/  ISETP.LT.AND P4, PT, R18, c[0x0][0x178], !P1 ;  /* 0x00005e0012007a0c */ /* 0x000fe40004f81270 */
[----:B------:R-:W2:Y:S04]  /*9fbf0*/  LDL.LU R18, [R1+0x35f4] ;  /* 0x0035f40001127983 */ /* 0x000ea80000300800 */
[----:B---3--:R0:W-:Y:S01]  /*9fc00*/  @P0 STG.E.U16 [R6.64], R22 ;  /* 0x0000001606000986 */ /* 0x0081e2000c101506 */
[----:B------:R-:W-:-:S02]  /*9fc10*/  ISETP.GE.AND P0, PT, R19, c[0x0][0x17c], PT ;  /* 0x00005f0013007a0c */ /* 0x000fc40003f06270 */
[----:B------:R-:W2:Y:S02]  /*9fc20*/  LDL.LU R19, [R1+0x35f0] ;  /* 0x0035f00001137983 */ /* 0x000ea40000300800 */
[----:B0-----:R-:W-:-:S05]  /*9fc30*/  IMAD.WIDE R6, R0, 0x2, R10 ;  /* 0x0000000200067825 */ /* 0x001fca00078e020a */
[----:B-----5:R0:W-:Y:S04]  /*9fc40*/  @P5 STG.E.U16 [R6.64], R21 ;  /* 0x0000001506005986 */ /* 0x0201e8000c101506 */
[----:B0-----:R-:W3:Y:S01]  /*9fc50*/  LDL.LU R7, [R1+0x14c] ;  /* 0x00014c0001077983 */ /* 0x001ee20000300800 */
[----:B------:R-:W5:Y:S01]  /*9fc60*/  LDL R6, [R1+0x258] ;  /* 0x0002580001067983 */ /* 0x000f620000100800 */
[----:B------:R-:W-:Y:S02]  /*9fc70*/  ISETP.LT.AND P6, PT, R29, c[0x0][0x178], !P1 ;  /* 0x00005e001d007a0c */ /* 0x000fe40004fc1270 */
[----:B----4-:R-:W-:Y:S01]  /*9fc80*/  PRMT R5, R23, 0x7632, R5 ;  /* 0x0000763217057816 */ /* 0x010fe20000000005 */
[----:B------:R-:W-:Y:S01]  /*9fc90*/  IMAD.WIDE R22, R0, 0x2, R8 ;  /* 0x0000000200167825 */ /* 0x000fe200078e0208 */
[----:B------:R-:W-:-:S02]  /*9fca0*/  PRMT R0, R16, 0x7632, R0 ;  /* 0x0000763210007816 */ /* 0x000fc40000000000 */
[----:B------:R-:W-:Y:S02]  /*9fcb0*/  ISETP.LT.AND P5, PT, R26, c[0x0][0x178], !P1 ;  /* 0x00005e001a007a0c */ /* 0x000fe40004fa1270 */
[----:B------:R-:W-:Y:S01]  /*9fcc0*/  ISETP.LT.AND P3, PT, R28, c[0x0][0x178], !P1 ;  /* 0x00005e001c007a0c */ /* 0x000fe20004f61270 */
[----:B-----5:R-:W-:Y:S04]  /*9fcd0*/  @P2 STG.E.U16 [R22.64], R6 ;  /* 0x0000000616002986 */ /* 0x020fe8000c101506 */
[----:B------:R0:W-:Y:S02]  /*9fce0*/  @P6 STG.E.U16 [R24.64], R5 ;  /* 0x0000000518006986 */ /* 0x0001e4000c101506 */
[----:B0-----:R-:W4:Y:S01]  /*9fcf0*/  LDL R25, [R1+0x1b60] ;  /* 0x001b600001197983 */ /* 0x001f220000100800 */
[----:B------:R-:W5:Y:S01]  /*9fd00*/  LDL.LU R16, [R1+0x35ec] ;  /* 0x0035ec0001107983 */ /* 0x000f620000300800 */
[----:B------:R-:W-:-:S02]  /*9fd10*/  PRMT R5, R17, 0x7632, R5 ;  /* 0x0000763211057816 */ /* 0x000fc40000000005 */
[----:B------:R-:W4:Y:S01]  /*9fd20*/  LDL.LU R17, [R1+0x35e8] ;  /* 0x0035e80001117983 */ /* 0x000f220000300800 */
[----:B------:R-:W4:Y:S02]  /*9fd30*/  LDL.LU R26, [R1+0x35e4] ;  /* 0x0035e400011a7983 */ /* 0x000f240000300800 */
[----:B---3--:R-:W-:Y:S02]  /*9fd40*/  IMAD.MOV.U32 R24, RZ, RZ, R7 ;  /* 0x000000ffff187224 */ /* 0x008fe400078e0007 */
[----:B--2---:R-:W-:Y:S01]  /*9fd50*/  IMAD.WIDE R6, R4, 0x2, R18 ;  /* 0x0000000204067825 */ /* 0x004fe200078e0212 */
[----:B------:R-:W-:-:S03]  /*9fd60*/  ISETP.LT.AND P6, PT, R27, c[0x0][0x178], !P1 ;  /* 0x00005e001b007a0c */ /* 0x000fc60004fc1270 */
[----:B------:R-:W-:Y:S01]  /*9fd70*/  IMAD.WIDE R22, R4, 0x2, R2 ;  /* 0x0000000204167825 */ /* 0x000fe200078e0202 */
[----:B------:R-:W2:Y:S04]  /*9fd80*/  LDL.LU R27, [R1+0x3034] ;  /* 0x00303400011b7983 */ /* 0x000ea80000300800 */
[----:B------:R0:W-:Y:S01]  /*9fd90*/  @P3 STG.E.U16 [R6.64], R0 ;  /* 0x0000000006003986 */ /* 0x0001e2000c101506 */
[----:B------:R1:W-:Y:S03]  /*9fda0*/  @P4 STG.E.U16 [R22.64], R5 ;  /* 0x0000000516004986 */ /* 0x0003e6000c101506 */
[----:B0-----:R-:W3:Y:S01]  /*9fdb0*/  LDL.LU R6, [R1+0x288] ;  /* 0x0002880001067983 */ /* 0x001ee20000300800 */
[----:B------:R-:W5:Y:S01]  /*9fdc0*/  LDL.LU R7, [R1+0x278] ;  /* 0x0002780001077983 */ /* 0x000f620000300800 */
[----:B----4-:R-:W-:-:S02]  /*9fdd0*/  ISETP.LT.AND P3, PT, R26, c[0x0][0x178], !P1 ;  /* 0x00005e001a007a0c */ /* 0x010fc40004f61270 */
[----:B------:R-:W5:Y:S01]  /*9fde0*/  LDL.LU R26, [R1+0x35e0] ;  /* 0x0035e000011a7983 */ /* 0x000f620000300800 */
[----:B-1----:R-:W4:Y:S02]  /*9fdf0*/  LDL.LU R23, [R1+0x298] ;  /* 0x0002980001177983 */ /* 0x002f240000300800 */
[----:B------:R0:W-:Y:S01]  /*9fe00*/  STL [R1+0x35d4], R17 ;  /* 0x0035d41101007387 */ /* 0x0001e20000100800 */
[----:B--2---:R-:W-:Y:S02]  /*9fe10*/  ISETP.GE.AND P4, PT, R27, c[0x0][0x17c], PT ;  /* 0x00005f001b007a0c */ /* 0x004fe40003f86270 */
[----:B---3--:R-:W-:Y:S02]  /*9fe20*/  PRMT R5, R6, 0x7632, R5 ;  /* 0x0000763206057816 */ /* 0x008fe40000000005 */
[----:B-----5:R-:W-:Y:S01]  /*9fe30*/  PRMT R26, R7, 0x7632, R26 ;  /* 0x00007632071a7816 */ /* 0x020fe2000000001a */
[C---:B------:R-:W-:Y:S01]  /*9fe40*/  IMAD.WIDE R6, R4.reuse, 0x2, R16 ;  /* 0x0000000204067825 */ /* 0x040fe200078e0210 */
[----:B----4-:R-:W-:Y:S01]  /*9fe50*/  PRMT R0, R23, 0x7632, R0 ;  /* 0x0000763217007816 */ /* 0x010fe20000000000 */
[----:B0-----:R-:W2:Y:S02]  /*9fe60*/  LDL.LU R17, [R1+0x17c] ;  /* 0x00017c0001117983 */ /* 0x001ea40000300800 */
[----:B------:R-:W-:Y:S02]  /*9fe70*/  STL [R1+0x35d0], R14 ;  /* 0x0035d00e01007387 */ /* 0x000fe40000100800 */
[----:B------:R-:W-:-:S04]  /*9fe80*/  IMAD.WIDE R22, R4, 0x2, R14 ;  /* 0x0000000204167825 */ /* 0x000fc800078e020e */
[----:B------:R0:W-:Y:S02]  /*9fe90*/  STL [R1+0x35cc], R15 ;  /* 0x0035cc0f01007387 */ /* 0x0001e40000100800 */
[----:B0-----:R-:W3:Y:S01]  /*9fea0*/  LDL.LU R15, [R1+0x16c] ;  /* 0x00016c00010f7983 */ /* 0x001ee20000300800 */
[----:B------:R-:W4:Y:S02]  /*9feb0*/  LDL.LU R27, [R1+0x35dc] ;  /* 0x0035dc00011b7983 */ /* 0x000f240000300800 */
[----:B------:R-:W-:Y:S01]  /*9fec0*/  IMAD.MOV.U32 R14, RZ, RZ, R24 ;  /* 0x000000ffff0e7224 */ /* 0x000fe200078e0018 */
[----:B------:R-:W-:Y:S01]  /*9fed0*/  ISETP.LT.AND P2, PT, R25, c[0x0][0x178], !P1 ;  /* 0x00005e0019007a0c */ /* 0x000fe20004f41270 */
[----:B------:R-:W-:Y:S01]  /*9fee0*/  IMAD.WIDE R24, R4, 0x2, R12 ;  /* 0x0000000204187825 */ /* 0x000fe200078e020c */
[----:B------:R0:W-:Y:S03]  /*9fef0*/  @P5 STG.E.U16 [R6.64], R0 ;  /* 0x0000000006005986 */ /* 0x0001e6000c101506 */
[----:B------:R1:W-:Y:S01]  /*9ff00*/  @P6 STG.E.U16 [R22.64], R5 ;  /* 0x0000000516006986 */ /* 0x0003e2000c101506 */
[----:B------:R5:W-:Y:S01]  /*9ff10*/  @P3 STG.E.U16 [R24.64], R26 ;  /* 0x0000001a18003986 */ /* 0x000be2000c101506 */
[----:B0-----:R-:W-:Y:S01]  /*9ff20*/  IMAD.MOV.U32 R7, RZ, RZ, R14 ;  /* 0x000000ffff077224 */ /* 0x001fe200078e000e */
[----:B-1----:R-:W-:-:S02]  /*9ff30*/  PRMT R22, R21, 0x7632, R22 ;  /* 0x0000763215167816 */ /* 0x002fc40000000016 */
[----:B------:R-:W2:Y:S01]  /*9ff40*/  LDL.LU R5, [R1+0x258] ;  /* 0x0002580001057983 */ /* 0x000ea20000300800 */
[----:B------:R-:W3:Y:S02]  /*9ff50*/  LDL R23, [R1+0x1b54] ;  /* 0x001b540001177983 */ /* 0x000ee40000100800 */
[----:B-----5:R-:W-:Y:S02]  /*9ff60*/  IMAD.MOV.U32 R24, RZ, RZ, R7 ;  /* 0x000000ffff187224 */ /* 0x020fe400078e0007 */
[----:B------:R-:W-:-:S05]  /*9ff70*/  IMAD.WIDE R6, R4, 0x2, R10 ;  /* 0x0000000204067825 */ /* 0x000fca00078e020a */
[----:B------:R0:W-:Y:S01]  /*9ff80*/  @P2 STG.E.U16 [R6.64], R22 ;  /* 0x0000001606002986 */ /* 0x0001e2000c101506 */
[----:B----4-:R-:W-:-:S03]  /*9ff90*/  ISETP.LT.AND P1, PT, R27, c[0x0][0x178], !P1 ;  /* 0x00005e001b007a0c */ /* 0x010fc60004f21270 */
[----:B------:R-:W4:Y:S01]  /*9ffa0*/  LDL.LU R27, [R1+0x15c] ;  /* 0x00015c00011b7983 */ /* 0x000f220000300800 */
[----:B------:R-:W5:Y:S02]  /*9ffb0*/  LDL.LU R21, [R1+0x35d8] ;  /* 0x0035d80001157983 */ /* 0x000f640000300800 */
[----:B0-----:R-:W4:Y:S02]  /*9ffc0*/  LDL R7, [R1+0x1b50] ;  /* 0x001b500001077983 */ /* 0x001f240000100800 */
[----:B------:R-:W5:Y:S01]  /*9ffd0*/  LDL R14, [R1+0x1b5c] ;  /* 0x001b5c00010e7983 */ /* 0x000f620000100800 */
[----:B------:R-:W5:Y:S01]  /*9ffe0*/  LDL R25, [R1+0x1b60] ;  /* 0x001b600001197983 */ /* 0x000f620000100800 */
[----:B------:R-:W5:Y:S01]  /*9fff0*/  LDL.LU R22, [R1+0x3038] ;  /* 0x0030380001167983 */ /* 0x000f620000300800 */
[----:B------:R-:W-:Y:S02]  /*a0000*/  ISETP.LT.AND P3, PT, R29, c[0x0][0x178], !P4 ;  /* 0x00005e001d007a0c */ /* 0x000fe40006761270 */
[----:B------:R-:W-:-:S02]  /*a0010*/  IADD3 R26, R4, c[0x0][0x198], RZ ;  /* 0x00006600041a7a10 */ /* 0x000fc40007ffe0ff */
[----:B------:R-:W-:Y:S02]  /*a0020*/  ISETP.LT.AND P5, PT, R28, c[0x0][0x178], !P4 ;  /* 0x00005e001c007a0c */ /* 0x000fe400067a1270 */
[----:B--2---:R-:W-:Y:S01]  /*a0030*/  PRMT R0, R5, 0x7632, R0 ;  /* 0x0000763205007816 */ /* 0x004fe20000000000 */
[----:B------:R-:W-:-:S05]  /*a0040*/  IMAD.WIDE R4, R4, 0x2, R8 ;  /* 0x0000000204047825 */ /* 0x000fca00078e0208 */
[----:B------:R0:W-:Y:S01]  /*a0050*/  @P1 STG.E.U16 [R4.64], R0 ;  /* 0x0000000004001986 */ /* 0x0001e2000c101506 */
[----:B---3--:R-:W-:-:S03]  /*a0060*/  ISETP.LT.AND P1, PT, R23, c[0x0][0x178], !P4 ;  /* 0x00005e0017007a0c */ /* 0x008fc60006721270 */
[----:B0-----:R-:W2:Y:S01]  /*a0070*/  LDL.LU R5, [R1+0x303c] ;  /* 0x00303c0001057983 */ /* 0x001ea20000300800 */
[----:B------:R0:W-:Y:S01]  /*a0080*/  STL [R1+0x35c4], R18 ;  /* 0x0035c41201007387 */ /* 0x0001e20000100800 */
[----:B----4-:R-:W-:Y:S01]  /*a0090*/  ISETP.LT.AND P6, PT, R7, c[0x0][0x178], !P4 ;  /* 0x00005e0007007a0c */ /* 0x010fe200067c1270 */
[----:B-----5:R-:W-:Y:S01]  /*a00a0*/  IMAD.WIDE R6, R26, 0x2, R20 ;  /* 0x000000021a067825 */ /* 0x020fe200078e0214 */
[----:B------:R-:W-:-:S03]  /*a00b0*/  ISETP.GE.AND P2, PT, R22, c[0x0][0x17c], PT ;  /* 0x00005f0016007a0c */ /* 0x000fc60003f46270 */
[----:B------:R-:W-:Y:S02]  /*a00c0*/  IMAD.WIDE R22, R26, 0x2, R18 ;  /* 0x000000021a167825 */ /* 0x000fe400078e0212 */
[----:B0-----:R-:W3:Y:S02]  /*a00d0*/  LDL.LU R18, [R1+0x12c] ;  /* 0x00012c0001127983 */ /* 0x001ee40000300800 */
[----:B------:R0:W-:Y:S02]  /*a00e0*/  STL [R1+0x35c0], R19 ;  /* 0x0035c01301007387 */ /* 0x0001e40000100800 */
[----:B------:R1:W-:Y:S01]  /*a00f0*/  @P3 STG.E.U16 [R6.64], R17 ;  /* 0x0000001106003986 */ /* 0x0003e2000c101506 */
[----:B------:R4:W-:Y:S03]  /*a0100*/  @P5 STG.E.U16 [R22.64], R15 ;  /* 0x0000000f16005986 */ /* 0x0009e6000c101506 */
[----:B0-----:R-:W5:Y:S01]  /*a0110*/  LDL R19, [R1+0x10c] ;  /* 0x00010c0001137983 */ /* 0x001f620000100800 */
[----:B-1----:R-:W-:-:S03]  /*a0120*/  PRMT R7, R17, 0x7632, R7 ;  /* 0x0000763211077816 */ /* 0x002fc60000000007 */
[----:B------:R-:W3:Y:S01]  /*a0130*/  LDL.LU R17, [R1+0x35d4] ;  /* 0x0035d40001117983 */ /* 0x000ee20000300800 */
[----:B----4-:R-:W4:Y:S01]  /*a0140*/  LDL R23, [R1+0x1b58] ;  /* 0x001b580001177983 */ /* 0x010f220000100800 */
[----:B------:R-:W-:Y:S02]  /*a0150*/  PRMT R6, R15, 0x7632, R6 ;  /* 0x000076320f067816 */ /* 0x000fe40000000006 */
[----:B--2---:R-:W-:Y:S01]  /*a0160*/  ISETP.GE.AND P3, PT, R5, c[0x0][0x17c], PT ;  /* 0x00005f0005007a0c */ /* 0x004fe20003f66270 */
[----:B------:R-:W-:-:S05]  /*a0170*/  IMAD.WIDE R4, R26, 0x2, R2 ;  /* 0x000000021a047825 */ /* 0x000fca00078e0202 */
[----:B------:R0:W-:Y:S01]  /*a0180*/  @P6 STG.E.U16 [R4.64], R27 ;  /* 0x0000001b04006986 */ /* 0x0001e2000c101506 */
[----:B------:R-:W-:Y:S02]  /*a0190*/  ISETP.LT.AND P6, PT, R14, c[0x0][0x178], !P4 ;  /* 0x00005e000e007a0c */ /* 0x000fe400067c1270 */
[----:B0-----:R-:W-:Y:S01]  /*a01a0*/  PRMT R5, R27, 0x7632, R5 ;  /* 0x000076321b057816 */ /* 0x001fe20000000005 */
[----:B---3--:R0:W-:Y:S01]  /*a01b0*/  STL [R1+0x35bc], R17 ;  /* 0x0035bc1101007387 */ /* 0x0081e20000100800 */
[----:B----4-:R-:W-:Y:S01]  /*a01c0*/  ISETP.LT.AND P5, PT, R23, c[0x0][0x178], !P4 ;  /* 0x00005e0017007a0c */ /* 0x010fe200067a1270 */
[----:B------:R-:W-:Y:S02]  /*a01d0*/  IMAD.WIDE R22, R26, 0x2, R16 ;  /* 0x000000021a167825 */ /* 0x000fe400078e0210 */
[----:B0-----:R-:W2:Y:S02]  /*a01e0*/  LDL.LU R17, [R1+0x11c] ;  /* 0x00011c0001117983 */ /* 0x001ea40000300800 */
[----:B------:R-:W3:Y:S02]  /*a01f0*/  LDL.LU R4, [R1+0x13c] ;  /* 0x00013c0001047983 */ /* 0x000ee40000300800 */
[----:B------:R-:W4:Y:S02]  /*a0200*/  LDL.LU R14, [R1+0x35d0] ;  /* 0x0035d000010e7983 */ /* 0x000f240000300800 */
[----:B------:R-:W4:Y:S01]  /*a0210*/  LDL.LU R15, [R1+0x35cc] ;  /* 0x0035cc00010f7983 */ /* 0x000f220000300800 */
[----:B------:R-:W2:Y:S04]  /*a0220*/  LDL.LU R27, [R1+0x35c8] ;  /* 0x0035c800011b7983 */ /* 0x000ea80000300800 */
[----:B------:R0:W-:Y:S04]  /*a0230*/  @P1 STG.E.U16 [R22.64], R24 ;  /* 0x0000001816001986 */ /* 0x0001e8000c101506 */
[----:B0-----:R-:W2:Y:S01]  /*a0240*/  LDL R23, [R1+0x1b64] ;  /* 0x001b640001177983 */ /* 0x001ea20000100800 */
[----:B------:R-:W-:Y:S01]  /*a0250*/  IMAD.MOV.U32 R22, RZ, RZ, R24 ;  /* 0x000000ffff167224 */ /* 0x000fe200078e0018 */
[----:B------:R-:W-:-:S04]  /*a0260*/  ISETP.LT.AND P1, PT, R25, c[0x0][0x178], !P4 ;  /* 0x00005e0019007a0c */ /* 0x000fc80006721270 */
[----:B------:R-:W-:Y:S01]  /*a0270*/  PRMT R0, R22, 0x7632, R0 ;  /* 0x0000763216007816 */ /* 0x000fe20000000000 */
[----:B----4-:R-:W-:-:S05]  /*a0280*/  IMAD.WIDE R24, R26, 0x2, R14 ;  /* 0x000000021a187825 */ /* 0x010fca00078e020e */
[----:B---3--:R0:W-:Y:S01]  /*a0290*/  @P5 STG.E.U16 [R24.64], R4 ;  /* 0x0000000418005986 */ /* 0x0081e2000c101506 */
[----:B--2---:R-:W-:Y:S01]  /*a02a0*/  ISETP.LT.AND P4, PT, R23, c[0x0][0x178], !P4 ;  /* 0x00005e0017007a0c */ /* 0x004fe20006781270 */
[----:B------:R-:W-:-:S04]  /*a02b0*/  IMAD.WIDE R22, R26, 0x2, R12 ;  /* 0x000000021a167825 */ /* 0x000fc800078e020c */
[----:B0-----:R-:W-:Y:S01]  /*a02c0*/  IMAD.WIDE R24, R26, 0x2, R10 ;  /* 0x000000021a187825 */ /* 0x001fe200078e020a */
[----:B------:R-:W-:Y:S01]  /*a02d0*/  PRMT R27, R4, 0x7632, R27 ;  /* 0x00007632041b7816 */ /* 0x000fe2000000001b */
[----:B------:R0:W-:Y:S01]  /*a02e0*/  @P6 STG.E.U16 [R22.64], R18 ;  /* 0x0000001216006986 */ /* 0x0001e2000c101506 */
[C---:B------:R-:W-:Y:S02]  /*a02f0*/  IADD3 R4, R26.reuse, c[0x0][0x198], RZ ;  /* 0x000066001a047a10 */ /* 0x040fe40007ffe0ff */
[----:B------:R1:W-:Y:S02]  /*a0300*/  @P1 STG.E.U16 [R24.64], R17 ;  /* 0x0000001118001986 */ /* 0x0003e4000c101506 */
[----:B0-----:R-:W-:Y:S01]  /*a0310*/  IMAD.WIDE R22, R26, 0x2, R8 ;  /* 0x000000021a167825 */ /* 0x001fe200078e0208 */
[----:B------:R-:W-:Y:S01]  /*a0320*/  PRMT R26, R18, 0x7632, R26 ;  /* 0x00007632121a7816 */ /* 0x000fe2000000001a */
[----:B-1----:R-:W2:Y:S02]  /*a0330*/  LDL R25, [R1+0x1b50] ;  /* 0x001b500001197983 */ /* 0x002ea40000100800 */
[----:B------:R-:W3:Y:S02]  /*a0340*/  LDL.LU R18, [R1+0x35c4] ;  /* 0x0035c40001127983 */ /* 0x000ee40000300800 */
[----:B-----5:R0:W-:Y:S04]  /*a0350*/  @P4 STG.E.U16 [R22.64], R19 ;  /* 0x0000001316004986 */ /* 0x0201e8000c101506 */
[----:B0-----:R-:W3:Y:S01]  /*a0360*/  LDL.LU R19, [R1+0x35c0] ;  /* 0x0035c00001137983 */ /* 0x001ee20000300800 */
[----:B------:R-:W4:Y:S01]  /*a0370*/  LDL R23, [R1+0x1b54] ;  /* 0x001b540001177983 */ /* 0x000f220000100800 */
[----:B------:R-:W-:-:S02]  /*a0380*/  ISETP.LT.AND P5, PT, R29, c[0x0][0x178], !P3 ;  /* 0x00005e001d007a0c */ /* 0x000fc40005fa1270 */
[----:B------:R-:W-:Y:S02]  /*a0390*/  ISETP.LT.AND P6, PT, R28, c[0x0][0x178], !P3 ;  /* 0x00005e001c007a0c */ /* 0x000fe40005fc1270 */
[----:B--2---:R-:W-:Y:S01]  /*a03a0*/  ISETP.LT.AND P1, PT, R25, c[0x0][0x178], !P3 ;  /* 0x00005e0019007a0c */ /* 0x004fe20005f21270 */
[----:B------:R-:W-:-:S08]  /*a03b0*/  IMAD.WIDE R24, R4, 0x2, R20 ;  /* 0x0000000204187825 */ /* 0x000fd000078e0214 */
[----:B------:R0:W-:Y:S01]  /*a03c0*/  @P5 STG.E.U16 [R24.64], R7 ;  /* 0x0000000718005986 */ /* 0x0001e2000c101506 */
[----:B----4-:R-:W-:Y:S01]  /*a03d0*/  ISETP.LT.AND P4, PT, R23, c[0x0][0x178], !P3 ;  /* 0x00005e0017007a0c */ /* 0x010fe20005f81270 */
[C---:B---3--:R-:W-:Y:S02]  /*a03e0*/  IMAD.WIDE R22, R4.reuse, 0x2, R18 ;  /* 0x0000000204167825 */ /* 0x048fe400078e0212 */
[----:B0-----:R-:W2:Y:S01]  /*a03f0*/  LDL R25, [R1+0x1b58] ;  /* 0x001b580001197983 */ /* 0x001ea20000100800 */
[----:B------:R-:W-:Y:S02]  /*a0400*/  PRMT R7, R17, 0x7632, R7 ;  /* 0x0000763211077816 */ /* 0x000fe40000000007 */
[----:B------:R-:W3:Y:S01]  /*a0410*/  LDL.LU R17, [R1+0x35bc] ;  /* 0x0035bc0001117983 */ /* 0x000ee20000300800 */
[----:B------:R0:W-:Y:S04]  /*a0420*/  @P6 STG.E.U16 [R22.64], R6 ;  /* 0x0000000616006986 */ /* 0x0001e8000c101506 */
[----:B0-----:R-:W4:Y:S04]  /*a0430*/  LDL R23, [R1+0x1b5c] ;  /* 0x001b5c0001177983 */ /* 0x001f280000100800 */
[----:B------:R-:W5:Y:S01]  /*a0440*/  LDL R6, [R1+0x1b64] ;  /* 0x001b640001067983 */ /* 0x000f620000100800 */
[----:B------:R0:W-:Y:S01]  /*a0450*/  STL [R1+0x35b0], R16 ;  /* 0x0035b01001007387 */ /* 0x0001e20000100800 */
[----:B----4-:R-:W-:Y:S01]  /*a0460*/  ISETP.LT.AND P6, PT, R23, c[0x0][0x178], !P3 ;  /* 0x00005e0017007a0c */ /* 0x010fe20005fc1270 */
[----:B---3--:R-:W-:-:S02]  /*a0470*/  IMAD.WIDE R22, R4, 0x2, R16 ;  /* 0x0000000204167825 */ /* 0x008fc400078e0210 */
[----:B0-----:R-:W3:Y:S02]  /*a0480*/  LDL.LU R16, [R1+0x10c] ;  /* 0x00010c0001107983 */ /* 0x001ee40000300800 */
[----:B------:R0:W-:Y:S02]  /*a0490*/  STL [R1+0x35ac], R17 ;  /* 0x0035ac1101007387 */ /* 0x0001e40000100800 */
[----:B0-----:R-:W4:Y:S01]  /*a04a0*/  LDL R17, [R1+0x1b60] ;  /* 0x001b600001117983 */ /* 0x001f220000100800 */
[----:B--2---:R-:W-:Y:S01]  /*a04b0*/  ISETP.LT.AND P5, PT, R25, c[0x0][0x178], !P3 ;  /* 0x00005e0019007a0c */ /* 0x004fe20005fa1270 */
[----:B------:R-:W-:-:S05]  /*a04c0*/  IMAD.WIDE R24, R4, 0x2, R2 ;  /* 0x0000000204187825 */ /* 0x000fca00078e0202 */
[----:B------:R0:W-:Y:S01]  /*a04d0*/  @P1 STG.E.U16 [R24.64], R5 ;  /* 0x0000000518001986 */ /* 0x0001e2000c101506 */
[----:B------:R1:W-:Y:S01]  /*a04e0*/  @P4 STG.E.U16 [R22.64], R0 ;  /* 0x0000000016004986 */ /* 0x0003e2000c101506 */
[----:B------:R-:W-:Y:S02]  /*a04f0*/  ISETP.LT.AND P4, PT, R29, c[0x0][0x178], !P2 ;  /* 0x00005e001d007a0c */ /* 0x000fe40005781270 */
[----:B------:R-:W2:Y:S01]  /*a0500*/  LDL.LU R29, [R1+0x35b8] ;  /* 0x0035b800011d7983 */ /* 0x000ea20000300800 */
[----:B0-----:R-:W-:-:S04]  /*a0510*/  IMAD.WIDE R24, R4, 0x2, R14 ;  /* 0x0000000204187825 */ /* 0x001fc800078e020e */
[C---:B-1----:R-:W-:Y:S01]  /*a0520*/  IMAD.WIDE R22, R4.reuse, 0x2, R12 ;  /* 0x0000000204167825 */ /* 0x042fe200078e020c */
[----:B------:R0:W-:Y:S04]  /*a0530*/  @P5 STG.E.U16 [R24.64], R27 ;  /* 0x0000001b18005986 */ /* 0x0001e8000c101506 */
[----:B------:R1:W-:Y:S01]  /*a0540*/  @P6 STG.E.U16 [R22.64], R26 ;  /* 0x0000001a16006986 */ /* 0x0003e2000c101506 */
[----:B------:R-:W-:Y:S02]  /*a0550*/  IADD3 R0, R4, c[0x0][0x198], RZ ;  /* 0x0000660004007a10 */ /* 0x000fe40007ffe0ff */
[----:B------:R-:W-:Y:S01]  /*a0560*/  ISETP.LT.AND P5, PT, R28, c[0x0][0x178], !P2 ;  /* 0x00005e001c007a0c */ /* 0x000fe200057a1270 */
[----:B0-----:R-:W-:-:S04]  /*a0570*/  IMAD.WIDE R24, R4, 0x2, R10 ;  /* 0x0000000204187825 */ /* 0x001fc800078e020a */
[----:B-1----:R-:W-:Y:S01]  /*a0580*/  IMAD.WIDE R22, R4, 0x2, R8 ;  /* 0x0000000204167825 */ /* 0x002fe200078e0208 */
[----:B---3--:R-:W-:Y:S02]  /*a0590*/  PRMT R5, R16, 0x7632, R5 ;  /* 0x0000763210057816 */ /* 0x008fe40000000005 */
[----:B------:R-:W3:Y:S01]  /*a05a0*/  LDL.LU R16, [R1+0x1ec] ;  /* 0x0001ec0001107983 */ /* 0x000ee20000300800 */
[----:B------:R-:W2:Y:S01]  /*a05b0*/  LDL R27, [R1+0x1b54] ;  /* 0x001b5400011b7983 */ /* 0x000ea20000100800 */
[----:B----4-:R-:W-:Y:S02]  /*a05c0*/  ISETP.LT.AND P1, PT, R17, c[0x0][0x178], !P3 ;  /* 0x00005e0011007a0c */ /* 0x010fe40005f21270 */
[----:B------:R-:W4:Y:S01]  /*a05d0*/  LDL R17, [R1+0x1b5c] ;  /* 0x001b5c0001117983 */ /* 0x000f220000100800 */
[----:B------:R-:W-:Y:S02]  /*a05e0*/  STL [R1+0x35a4], R10 ;  /* 0x0035a40a01007387 */ /* 0x000fe40000100800 */
[----:B------:R-:W-:Y:S02]  /*a05f0*/  STL [R1+0x35a0], R11 ;  /* 0x0035a00b01007387 */ /* 0x000fe40000100800 */
[----:B------:R0:W-:Y:S01]  /*a0600*/  STL [R1+0x35a8], R11 ;  /* 0x0035a80b01007387 */ /* 0x0001e20000100800 */
[----:B-----5:R-:W-:Y:S01]  /*a0610*/  ISETP.LT.AND P3, PT, R6, c[0x0][0x178], !P3 ;  /* 0x00005e0006007a0c */ /* 0x020fe20005f61270 */
[----:B0-----:R-:W5:Y:S01]  /*a0620*/  LDL.LU R11, [R1+0x1cc] ;  /* 0x0001cc00010b7983 */ /* 0x001f620000300800 */
[----:B------:R-:W2:Y:S02]  /*a0630*/  LDL R26, [R1+0x1b58] ;  /* 0x001b5800011a7983 */ /* 0x000ea40000100800 */
[----:B------:R-:W3:Y:S02]  /*a0640*/  LDL.LU R28, [R1+0x35b4] ;  /* 0x0035b400011c7983 */ /* 0x000ee40000300800 */
[----:B------:R-:W2:Y:S01]  /*a0650*/  LDL.LU R10, [R1+0x1bc] ;  /* 0x0001bc00010a7983 */ /* 0x000ea20000300800 */
[----:B------:R-:W2:Y:S04]  /*a0660*/  LDL.LU R4, [R1+0x7ec] ;  /* 0x0007ec0001047983 */ /* 0x000ea80000300800 */
[----:B------:R0:W-:Y:S04]  /*a0670*/  @P1 STG.E.U16 [R24.64], R7 ;  /* 0x0000000718001986 */ /* 0x0001e8000c101506 */
[----:B0-----:R-:W4:Y:S01]  /*a0680*/  LDL R24, [R1+0x1b50] ;  /* 0x001b500001187983 */ /* 0x001f220000100800 */
[----:B------:R-:W-:-:S04]  /*a0690*/  IMAD.WIDE R6, R0, 0x2, R20 ;  /* 0x0000000200067825 */ /* 0x000fc800078e0214 */
[----:B------:R0:W-:Y:S02]  /*a06a0*/  STL [R1+0x359c], R21 ;  /* 0x00359c1501007387 */ /* 0x0001e40000100800 */
[----:B0-----:R-:W4:Y:S01]  /*a06b0*/  LDL.LU R21, [R1+0x3040] ;  /* 0x0030400001157983 */ /* 0x001f220000300800 */
[----:B------:R0:W-:Y:S03]  /*a06c0*/  @P3 STG.E.U16 [R22.64], R5 ;  /* 0x0000000516003986 */ /* 0x0001e6000c101506 */
[----:B0-----:R-:W5:Y:S01]  /*a06d0*/  LDL R22, [R1+0x1b60] ;  /* 0x001b600001167983 */ /* 0x001f620000100800 */
[----:B---3--:R-:W-:Y:S02]  /*a06e0*/  PRMT R28, R16, 0x7632, R28 ;  /* 0x00007632101c7816 */ /* 0x008fe4000000001c */
[----:B--2---:R-:W-:Y:S01]  /*a06f0*/  PRMT R29, R4, 0x7632, R29 ;  /* 0x00007632041d7816 */ /* 0x004fe2000000001d */
[----:B------:R0:W-:Y:S02]  /*a0700*/  @P4 STG.E.U16 [R6.64], R4 ;  /* 0x0000000406004986 */ /* 0x0001e4000c101506 */
[----:B0-----:R-:W-:-:S05]  /*a0710*/  IMAD.WIDE R6, R0, 0x2, R18 ;  /* 0x0000000200067825 */ /* 0x001fca00078e0212 */
[----:B------:R-:W-:Y:S01]  /*a0720*/  @P5 STG.E.U16 [R6.64], R16 ;  /* 0x0000001006005986 */ /* 0x000fe2000c101506 */
[----:B----4-:R-:W-:-:S03]  /*a0730*/  ISETP.GE.AND P1, PT, R21, c[0x0][0x17c], PT ;  /* 0x00005f0015007a0c */ /* 0x010fc60003f26270 */
[----:B------:R-:W2:Y:S01]  /*a0740*/  LDL R21, [R1+0x1b4c] ;  /* 0x001b4c0001157983 */ /* 0x000ea20000100800 */
[----:B------:R0:W-:Y:S01]  /*a0750*/  STL [R1+0x3594], R29 ;  /* 0x0035941d01007387 */ /* 0x0001e20000100800 */
[----:B------:R-:W-:Y:S02]  /*a0760*/  ISETP.LT.AND P5, PT, R17, c[0x0][0x178], !P2 ;  /* 0x00005e0011007a0c */ /* 0x000fe400057a1270 */
[----:B0-----:R-:W3:Y:S01]  /*a0770*/  LDL.LU R29, [R1+0x18c] ;  /* 0x00018c00011d7983 */ /* 0x001ee20000300800 */
[----:B------:R0:W-:Y:S03]  /*a0780*/  STL [R1+0x3598], R28 ;  /* 0x0035981c01007387 */ /* 0x0001e60000100800 */
[----:B0-----:R-:W4:Y:S01]  /*a0790*/  LDL.LU R28, [R1+0x1ac] ;  /* 0x0001ac00011c7983 */ /* 0x001f220000300800 */
[----:B------:R-:W2:Y:S02]  /*a07a0*/  LDL.LU R16, [R1+0x35b0] ;  /* 0x0035b00001107983 */ /* 0x000ea40000300800 */
[----:B------:R-:W2:Y:S02]  /*a07b0*/  LDL.LU R6, [R1+0x1dc] ;  /* 0x0001dc0001067983 */ /* 0x000ea40000300800 */
[----:B------:R-:W3:Y:S01]  /*a07c0*/  LDL R7, [R1+0x1b64] ;  /* 0x001b640001077983 */ /* 0x000ee20000100800 */
[----:B------:R-:W3:Y:S01]  /*a07d0*/  LDL.LU R17, [R1+0x35ac] ;  /* 0x0035ac0001117983 */ /* 0x000ee20000300800 */
[----:B------:R-:W-:-:S02]  /*a07e0*/  ISETP.LT.AND P6, PT, R24, c[0x0][0x178], !P2 ;  /* 0x00005e0018007a0c */ /* 0x000fc400057c1270 */
[----:B------:R-:W-:Y:S02]  /*a07f0*/  ISETP.LT.AND P4, PT, R27, c[0x0][0x178], !P2 ;  /* 0x00005e001b007a0c */ /* 0x000fe40005781270 */
[----:B------:R-:W-:Y:S01]  /*a0800*/  ISETP.LT.AND P3, PT, R26, c[0x0][0x178], !P2 ;  /* 0x00005e001a007a0c */ /* 0x000fe20005761270 */
[----:B------:R-:W-:Y:S01]  /*a0810*/  IMAD.WIDE R4, R0, 0x2, R2 ;  /* 0x0000000200047825 */ /* 0x000fe200078e0202 */
[----:B-----5:R-:W-:-:S05]  /*a0820*/  PRMT R23, R11, 0x7632, R23 ;  /* 0x000076320b177816 */ /* 0x020fca0000000017 */
[----:B------:R-:W-:Y:S04]  /*a0830*/  STL.S16 [R1], R23 ;  /* 0x0000001701007387 */ /* 0x000fe80000100600 */
[----:B--2---:R0:W-:Y:S01]  /*a0840*/  @P6 STG.E.U16 [R4.64], R6 ;  /* 0x0000000604006986 */ /* 0x0041e2000c101506 */
[----:B------:R-:W-:Y:S02]  /*a0850*/  PRMT R25, R6, 0x7632, R25 ;  /* 0x0000763206197816 */ /* 0x000fe40000000019 */
[----:B---3--:R-:W-:Y:S01]  /*a0860*/  ISETP.LT.AND P6, PT, R7, c[0x0][0x178], !P2 ;  /* 0x00005e0007007a0c */ /* 0x008fe200057c1270 */
[----:B0-----:R-:W-:-:S04]  /*a0870*/  IMAD.WIDE R6, R0, 0x2, R16 ;  /* 0x0000000200067825 */ /* 0x001fc800078e0210 */
[----:B------:R-:W-:Y:S01]  /*a0880*/  IMAD.WIDE R4, R0, 0x2, R14 ;  /* 0x0000000200047825 */ /* 0x000fe200078e020e */
[----:B------:R0:W-:Y:S04]  /*a0890*/  @P4 STG.E.U16 [R6.64], R11 ;  /* 0x0000000b06004986 */ /* 0x0001e8000c101506 */
[----:B------:R1:W-:Y:S01]  /*a08a0*/  @P3 STG.E.U16 [R4.64], R10 ;  /* 0x0000000a04003986 */ /* 0x0003e2000c101506 */
[----:B0-----:R-:W2:Y:S01]  /*a08b0*/  LDL.LU R11, [R1+0x35a8] ;  /* 0x0035a800010b7983 */ /* 0x001ea20000300800 */
[----:B------:R-:W-:Y:S02]  /*a08c0*/  PRMT R6, R10, 0x7632, R6 ;  /* 0x000076320a067816 */ /* 0x000fe40000000006 */
[----:B-1----:R-:W3:Y:S02]  /*a08d0*/  LDL.LU R10, [R1+0x35a4] ;  /* 0x0035a400010a7983 */ /* 0x002ee40000300800 */
[----:B------:R-:W2:Y:S01]  /*a08e0*/  LDL.LU R4, [R1+0x19c] ;  /* 0x00019c0001047983 */ /* 0x000ea20000300800 */
[----:B------:R-:W5:Y:S01]  /*a08f0*/  LDL R5, [R1+0x1b48] ;  /* 0x001b480001057983 */ /* 0x000f620000100800 */
[----:B------:R-:W-:-:S02]  /*a0900*/  ISETP.LT.AND P2, PT, R22, c[0x0][0x178], !P2 ;  /* 0x00005e0016007a0c */ /* 0x000fc40005741270 */
[----:B--2---:R-:W-:-:S05]  /*a0910*/  PRMT R11, R4, 0x7632, R11 ;  /* 0x00007632040b7816 */ /* 0x004fca000000000b */
[----:B------:R0:W-:Y:S04]  /*a0920*/  STL.S16 [R1+0x4], R11 ;  /* 0x0000040b01007387 */ /* 0x0001e80000100600 */
[----:B0-----:R-:W3:Y:S01]  /*a0930*/  LDL.LU R11, [R1+0x35a0] ;  /* 0x0035a000010b7983 */ /* 0x001ee20000300800 */
[----:B------:R-:W-:Y:S01]  /*a0940*/  IMAD.WIDE R22, R0, 0x2, R12 ;  /* 0x0000000200167825 */ /* 0x000fe200078e020c */
[----:B------:R-:W-:-:S04]  /*a0950*/  ISETP.LT.AND P3, PT, R24, c[0x0][0x178], !P1 ;  /* 0x00005e0018007a0c */ /* 0x000fc80004f61270 */
[----:B------:R0:W-:Y:S01]  /*a0960*/  @P5 STG.E.U16 [R22.64], R4 ;  /* 0x0000000416005986 */ /* 0x0001e2000c101506 */
[----:B-----5:R-:W-:Y:S02]  /*a0970*/  ISETP.LT.AND P5, PT, R5, c[0x0][0x178], !P1 ;  /* 0x00005e0005007a0c */ /* 0x020fe40004fa1270 */
[C---:B------:R-:W-:Y:S02]  /*a0980*/  IADD3 R24, R0.reuse, c[0x0][0x198], RZ ;  /* 0x0000660000187a10 */ /* 0x040fe40007ffe0ff */
[----:B------:R-:W-:Y:S02]  /*a0990*/  ISETP.LT.AND P4, PT, R21, c[0x0][0x178], !P1 ;  /* 0x00005e0015007a0c */ /* 0x000fe40004f81270 */
[----:B------:R-:W2:Y:S01]  /*a09a0*/  LDL.LU R21, [R1+0x359c] ;  /* 0x00359c0001157983 */ /* 0x000ea20000300800 */
[----:B------:R-:W-:Y:S02]  /*a09b0*/  STL [R1+0x3590], R19 ;  /* 0x0035901301007387 */ /* 0x000fe40000100800 */
[----:B0-----:R-:W-:Y:S01]  /*a09c0*/  IMAD.WIDE R22, R0, 0x2, R8 ;  /* 0x0000000200167825 */ /* 0x001fe200078e0208 */
[----:B------:R-:W-:-:S03]  /*a09d0*/  PRMT R7, R29, 0x7632, R7 ;  /* 0x000076321d077816 */ /* 0x000fc60000000007 */
[----:B---3--:R-:W-:Y:S01]  /*a09e0*/  IMAD.WIDE R4, R0, 0x2, R10 ;  /* 0x0000000200047825 */ /* 0x008fe200078e020a */
[----:B----4-:R-:W-:-:S04]  /*a09f0*/  PRMT R0, R28, 0x7632, R0 ;  /* 0x000076321c007816 */ /* 0x010fc80000000000 */
[----:B------:R-:W-:Y:S01]  /*a0a00*/  @P2 STG.E.U16 [R4.64], R28 ;  /* 0x0000001c04002986 */ /* 0x000fe2000c101506 */
[----:B------:R0:W-:Y:S02]  /*a0a10*/  @P6 STG.E.U16 [R22.64], R29 ;  /* 0x0000001d16006986 */ /* 0x0001e4000c101506 */
[C---:B0-----:R-:W-:Y:S02]  /*a0a20*/  IMAD.WIDE R22, R24.reuse, 0x2, R18 ;  /* 0x0000000218167825 */ /* 0x041fe400078e0212 */
[----:B------:R-:W3:Y:S02]  /*a0a30*/  LDL.LU.S16 R19, [R1+0x4] ;  /* 0x0000040001137983 */ /* 0x000ee40000300600 */
[----:B------:R-:W4:Y:S02]  /*a0a40*/  LDL.LU R28, [R1+0x3598] ;  /* 0x00359800011c7983 */ /* 0x000f240000300800 */
[----:B------:R-:W5:Y:S02]  /*a0a50*/  LDL.LU R29, [R1+0x3594] ;  /* 0x00359400011d7983 */ /* 0x000f640000300800 */
[----:B--2---:R-:W-:Y:S01]  /*a0a60*/  IMAD.WIDE R4, R24, 0x2, R20 ;  /* 0x0000000218047825 */ /* 0x004fe200078e0214 */
[----:B------:R-:W-:-:S02]  /*a0a70*/  ISETP.LT.AND P6, PT, R26, c[0x0][0x178], !P1 ;  /* 0x00005e001a007a0c */ /* 0x000fc40004fc1270 */
[----:B------:R-:W-:Y:S01]  /*a0a80*/  ISETP.LT.AND P2, PT, R27, c[0x0][0x178], !P1 ;  /* 0x00005e001b007a0c */ /* 0x000fe20004f41270 */
[C---:B------:R-:W-:Y:S01]  /*a0a90*/  IMAD.WIDE R26, R24.reuse, 0x2, R2 ;  /* 0x00000002181a7825 */ /* 0x040fe200078e0202 */
[----:B-----5:R0:W-:Y:S03]  /*a0aa0*/  @P5 STG.E.U16 [R4.64], R29 ;  /* 0x0000001d04005986 */ /* 0x0201e6000c101506 */
[----:B----4-:R-:W-:Y:S02]  /*a0ab0*/  @P4 STG.E.U16 [R22.64], R28 ;  /* 0x0000001c16004986 */ /* 0x010fe4000c101506 */
[----:B------:R-:W-:Y:S01]  /*a0ac0*/  @P3 STG.E.U16 [R26.64], R25 ;  /* 0x000000191a003986 */ /* 0x000fe2000c101506 */
[----:B0-----:R-:W2:Y:S01]  /*a0ad0*/  LDL R5, [R1+0x1b5c] ;  /* 0x001b5c0001057983 */ /* 0x001ea20000100800 */
[----:B------:R0:W-:Y:S03]  /*a0ae0*/  STL [R1+0x3568], R29 ;  /* 0x0035681d01007387 */ /* 0x0001e60000100800 */
[----:B0-----:R-:W4:Y:S01]  /*a0af0*/  LDL R29, [R1+0x1b60] ;  /* 0x001b6000011d7983 */ /* 0x001f220000100800 */
[----:B------:R0:W-:Y:S02]  /*a0b00*/  STL [R1+0x3580], R28 ;  /* 0x0035801c01007387 */ /* 0x0001e40000100800 */
[----:B------:R-:W5:Y:S02]  /*a0b10*/  LDL R25, [R1+0x1b64] ;  /* 0x001b640001197983 */ /* 0x000f640000100800 */
[----:B------:R-:W3:Y:S01]  /*a0b20*/  LDL R26, [R1+0x1b48] ;  /* 0x001b4800011a7983 */ /* 0x000ee20000100800 */
[----:B0-----:R-:W3:Y:S01]  /*a0b30*/  LDL R28, [R1+0x1b4c] ;  /* 0x001b4c00011c7983 */ /* 0x001ee20000100800 */
[----:B------:R-:W5:Y:S02]  /*a0b40*/  LDL.LU.S16 R27, [R1] ;  /* 0x00000000011b7983 */ /* 0x000f640000300600 */
[----:B------:R-:W-:Y:S01]  /*a0b50*/  IMAD.WIDE R22, R24, 0x2, R14 ;  /* 0x0000000218167825 */ /* 0x000fe200078e020e */
[----:B--2---:R-:W-:-:S03]  /*a0b60*/  ISETP.LT.AND P3, PT, R5, c[0x0][0x178], !P1 ;  /* 0x00005e0005007a0c */ /* 0x004fc60004f61270 */
[----:B------:R-:W-:Y:S01]  /*a0b70*/  IMAD.WIDE R4, R24, 0x2, R16 ;  /* 0x0000000218047825 */ /* 0x000fe200078e0210 */
[----:B----4-:R-:W-:Y:S01]  /*a0b80*/  ISETP.LT.AND P4, PT, R29, c[0x0][0x178], !P1 ;  /* 0x00005e001d007a0c */ /* 0x010fe20004f81270 */
[----:B---3--:R0:W-:Y:S04]  /*a0b90*/  STL [R1+0x3584], R28 ;  /* 0x0035841c01007387 */ /* 0x0081e80000100800 */
[----:B-----5:R1:W-:Y:S01]  /*a0ba0*/  @P2 STG.E.U16 [R4.64], R27 ;  /* 0x0000001b04002986 */ /* 0x0203e2000c101506 */
[----:B------:R-:W-:Y:S01]  /*a0bb0*/  ISETP.LT.AND P2, PT, R28, c[0x0][0x178], !P0 ;  /* 0x00005e001c007a0c */ /* 0x000fe20004741270 */
[----:B------:R2:W-:Y:S02]  /*a0bc0*/  @P6 STG.E.U16 [R22.64], R6 ;  /* 0x0000000616006986 */ /* 0x0005e4000c101506 */
[----:B0-----:R-:W3:Y:S01]  /*a0bd0*/  LDL R28, [R1+0x1b50] ;  /* 0x001b5000011c7983 */ /* 0x001ee20000100800 */
[----:B------:R0:W-:Y:S02]  /*a0be0*/  STL [R1+0x358c], R10 ;  /* 0x00358c0a01007387 */ /* 0x0001e40000100800 */
[----:B-1----:R-:W-:-:S04]  /*a0bf0*/  IMAD.WIDE R4, R24, 0x2, R12 ;  /* 0x0000000218047825 */ /* 0x002fc800078e020c */
[----:B--2---:R-:W-:Y:S01]  /*a0c00*/  IMAD.WIDE R22, R24, 0x2, R10 ;  /* 0x0000000218167825 */ /* 0x004fe200078e020a */
[----:B------:R-:W-:Y:S04]  /*a0c10*/  @P3 STG.E.U16 [R4.64], R19 ;  /* 0x0000001304003986 */ /* 0x000fe8000c101506 */
[----:B0-----:R-:W2:Y:S01]  /*a0c20*/  LDL R10, [R1+0x1b58] ;  /* 0x001b5800010a7983 */ /* 0x001ea20000100800 */
[----:B------:R0:W-:Y:S02]  /*a0c30*/  STL [R1+0x3588], R11 ;  /* 0x0035880b01007387 */ /* 0x0001e40000100800 */
[----:B------:R1:W-:Y:S01]  /*a0c40*/  @P4 STG.E.U16 [R22.64], R0 ;  /* 0x0000000016004986 */ /* 0x0003e2000c101506 */
[----:B0-----:R-:W4:Y:S01]  /*a0c50*/  LDL.LU R11, [R1+0x80c] ;  /* 0x00080c00010b7983 */ /* 0x001f220000300800 */
[----:B------:R-:W5:Y:S02]  /*a0c60*/  LDL.LU R19, [R1+0x3590] ;  /* 0x0035900001137983 */ /* 0x000f640000300800 */
[----:B-1----:R-:W5:Y:S01]  /*a0c70*/  LDL R23, [R1+0x1b5c] ;  /* 0x001b5c0001177983 */ /* 0x002f620000100800 */
[----:B------:R-:W-:-:S02]  /*a0c80*/  ISETP.LT.AND P1, PT, R25, c[0x0][0x178], !P1 ;  /* 0x00005e0019007a0c */ /* 0x000fc40004f21270 */
[----:B------:R-:W-:Y:S02]  /*a0c90*/  ISETP.LT.AND P5, PT, R26, c[0x0][0x178], !P0 ;  /* 0x00005e001a007a0c */ /* 0x000fe400047a1270 */
[C---:B------:R-:W-:Y:S01]  /*a0ca0*/  IADD3 R6, R24.reuse, c[0x0][0x198], RZ ;  /* 0x0000660018067a10 */ /* 0x040fe20007ffe0ff */
[----:B------:R-:W-:Y:S01]  /*a0cb0*/  IMAD.WIDE R24, R24, 0x2, R8 ;  /* 0x0000000218187825 */ /* 0x000fe200078e0208 */
[----:B------:R-:W5:Y:S03]  /*a0cc0*/  LDL R5, [R1+0x1b54] ;  /* 0x001b540001057983 */ /* 0x000f660000100800 */
[----:B------:R-:W-:-:S04]  /*a0cd0*/  IMAD.WIDE R26, R6, 0x2, R20 ;  /* 0x00000002061a7825 */ /* 0x000fc800078e0214 */
[----:B------:R0:W-:Y:S01]  /*a0ce0*/  @P1 STG.E.U16 [R24.64], R7 ;  /* 0x0000000718001986 */ /* 0x0001e2000c101506 */
[----:B---3--:R-:W-:-:S03]  /*a0cf0*/  ISETP.LT.AND P3, PT, R28, c[0x0][0x178], !P0 ;  /* 0x00005e001c007a0c */ /* 0x008fc60004761270 */
[----:B------:R-:W3:Y:S01]  /*a0d00*/  LDL R28, [R1+0x21c] ;  /* 0x00021c00011c7983 */ /* 0x000ee20000100800 */
[----:B------:R-:W3:Y:S02]  /*a0d10*/  LDL.LU R0, [R1+0x7fc] ;  /* 0x0007fc0001007983 */ /* 0x000ee40000300800 */
[----:B0-----:R-:W3:Y:S02]  /*a0d20*/  LDL.LU R24, [R1+0x3044] ;  /* 0x0030440001187983 */ /* 0x001ee40000300800 */
[----:B------:R-:W3:Y:S01]  /*a0d30*/  LDL.LU R25, [R1+0x3048] ;  /* 0x0030480001197983 */ /* 0x000ee20000300800 */
[----:B----4-:R0:W-:Y:S01]  /*a0d40*/  @P5 STG.E.U16 [R26.64], R11 ;  /* 0x0000000b1a005986 */ /* 0x0101e2000c101506 */
[----:B--2---:R-:W-:Y:S02]  /*a0d50*/  ISETP.LT.AND P5, PT, R10, c[0x0][0x178], !P0 ;  /* 0x00005e000a007a0c */ /* 0x004fe400047a1270 */
[----:B-----5:R-:W-:Y:S01]  /*a0d60*/  ISETP.LT.AND P6, PT, R23, c[0x0][0x178], !P0 ;  /* 0x00005e0017007a0c */ /* 0x020fe200047c1270 */
[C---:B------:R-:W-:Y:S01]  /*a0d70*/  IMAD.WIDE R22, R6.reuse, 0x2, R2 ;  /* 0x0000000206167825 */ /* 0x040fe200078e0202 */
[----:B0-----:R-:W2:Y:S03]  /*a0d80*/  LDL.LU R26, [R1+0x24c] ;  /* 0x00024c00011a7983 */ /* 0x001ea60000300800 */
[----:B------:R-:W4:Y:S02]  /*a0d90*/  LDL.LU R10, [R1+0x304c] ;  /* 0x00304c00010a7983 */ /* 0x000f240000300800 */
[----:B------:R-:W5:Y:S02]  /*a0da0*/  LDL R27, [R1+0x20c] ;  /* 0x00020c00011b7983 */ /* 0x000f640000100800 */
[----:B------:R-:W2:Y:S01]  /*a0db0*/  LDL R7, [R1+0x1b50] ;  /* 0x001b500001077983 */ /* 0x000ea20000100800 */
[----:B------:R0:W-:Y:S04]  /*a0dc0*/  STL [R1+0x3578], R2 ;  /* 0x0035780201007387 */ /* 0x0001e80000100800 */
[----:B0-----:R-:W2:Y:S01]  /*a0dd0*/  LDL.LU R2, [R1+0x22c] ;  /* 0x00022c0001027983 */ /* 0x001ea20000300800 */
[----:B------:R0:W-:Y:S03]  /*a0de0*/  STL [R1+0x3574], R3 ;  /* 0x0035740301007387 */ /* 0x0001e60000100800 */
[----:B0-----:R-:W2:Y:S01]  /*a0df0*/  LDL R3, [R1+0x1fc] ;  /* 0x0001fc0001037983 */ /* 0x001ea20000100800 */
[----:B------:R-:W-:Y:S01]  /*a0e00*/  ISETP.LT.AND P4, PT, R5, c[0x0][0x178], !P0 ;  /* 0x00005e0005007a0c */ /* 0x000fe20004781270 */
[----:B------:R-:W-:-:S02]  /*a0e10*/  IMAD.WIDE R4, R6, 0x2, R18 ;  /* 0x0000000206047825 */ /* 0x000fc400078e0212 */
[----:B--2---:R0:W-:Y:S04]  /*a0e20*/  STL [R1+0x357c], R3 ;  /* 0x00357c0301007387 */ /* 0x0041e80000100800 */
[----:B0-----:R-:W2:Y:S04]  /*a0e30*/  LDL.LU R3, [R1+0x23c] ;  /* 0x00023c0001037983 */ /* 0x001ea80000300800 */
[----:B---3--:R0:W-:Y:S01]  /*a0e40*/  @P2 STG.E.U16 [R4.64], R0 ;  /* 0x0000000004002986 */ /* 0x0081e2000c101506 */
[----:B------:R1:W-:Y:S01]  /*a0e50*/  @P3 STG.E.U16 [R22.64], R26 ;  /* 0x0000001a16003986 */ /* 0x0003e2000c101506 */
[----:B------:R-:W-:-:S02]  /*a0e60*/  ISETP.GE.AND P1, PT, R24, c[0x0][0x17c], PT ;  /* 0x00005f0018007a0c */ /* 0x000fc40003f26270 */
[----:B------:R-:W-:Y:S01]  /*a0e70*/  ISETP.GE.AND P2, PT, R25, c[0x0][0x17c], PT ;  /* 0x00005f0019007a0c */ /* 0x000fe20003f46270 */
[C---:B------:R-:W-:Y:S01]  /*a0e80*/  IMAD.WIDE R24, R6.reuse, 0x2, R12 ;  /* 0x0000000206187825 */ /* 0x040fe200078e020c */
[----:B------:R3:W-:Y:S03]  /*a0e90*/  STL [R1+0x3570], R17 ;  /* 0x0035701101007387 */ /* 0x0007e60000100800 */
[----:B0-----:R-:W-:-:S04]  /*a0ea0*/  IMAD.WIDE R4, R6, 0x2, R16 ;  /* 0x0000000206047825 */ /* 0x001fc800078e0210 */
[----:B-1----:R-:W-:Y:S01]  /*a0eb0*/  IMAD.WIDE R22, R6, 0x2, R14 ;  /* 0x0000000206167825 */ /* 0x002fe200078e020e */
[----:B---3--:R-:W3:Y:S04]  /*a0ec0*/  LDL R17, [R1+0x1b5c] ;  /* 0x001b5c0001117983 */ /* 0x008ee80000100800 */
[----:B--2---:R0:W-:Y:S01]  /*a0ed0*/  @P4 STG.E.U16 [R4.64], R3 ;  /* 0x0000000304004986 */ /* 0x0041e2000c101506 */
[----:B----4-:R-:W-:Y:S02]  /*a0ee0*/  ISETP.GE.AND P4, PT, R10, c[0x0][0x17c], PT ;  /* 0x00005f000a007a0c */ /* 0x010fe40003f86270 */
[----:B------:R-:W2:Y:S02]  /*a0ef0*/  LDL.LU R10, [R1+0x358c] ;  /* 0x00358c00010a7983 */ /* 0x000ea40000300800 */
[----:B------:R-:W-:Y:S01]  /*a0f00*/  @P5 STG.E.U16 [R22.64], R2 ;  /* 0x0000000216005986 */ /* 0x000fe2000c101506 */
[----:B------:R1:W-:Y:S01]  /*a0f10*/  @P6 STG.E.U16 [R24.64], R28 ;  /* 0x0000001c18006986 */ /* 0x0003e2000c101506 */
[----:B0-----:R-:W-:-:S03]  /*a0f20*/  PRMT R5, R11, 0x7632, R5 ;  /* 0x000076320b057816 */ /* 0x001fc60000000005 */
[----:B------:R-:W4:Y:S01]  /*a0f30*/  LDL.LU R11, [R1+0x3588] ;  /* 0x00358800010b7983 */ /* 0x000f220000300800 */
[----:B-1----:R-:W2:Y:S02]  /*a0f40*/  LDL.LU R28, [R1+0x3584] ;  /* 0x00358400011c7983 */ /* 0x002ea40000300800 */
[----:B------:R-:W2:Y:S01]  /*a0f50*/  LDL R24, [R1+0x1b64] ;  /* 0x001b640001187983 */ /* 0x000ea20000100800 */
[----:B------:R-:W3:Y:S01]  /*a0f60*/  LDL R25, [R1+0x1b48] ;  /* 0x001b480001197983 */ /* 0x000ee20000100800 */
[----:B------:R-:W-:-:S03]  /*a0f70*/  ISETP.LT.AND P3, PT, R29, c[0x0][0x178], !P0 ;  /* 0x00005e001d007a0c */ /* 0x000fc60004761270 */
[----:B----4-:R0:W-:Y:S01]  /*a0f80*/  STL [R1+0x356c], R11 ;  /* 0x00356c0b01007387 */ /* 0x0101e20000100800 */
[----:B--2---:R-:W-:Y:S02]  /*a0f90*/  ISETP.LT.AND P0, PT, R24, c[0x0][0x178], !P0 ;  /* 0x00005e0018007a0c */ /* 0x004fe40004701270 */
[----:B---3--:R-:W-:Y:S01]  /*a0fa0*/  ISETP.LT.AND P6, PT, R25, c[0x0][0x178], !P4 ;  /* 0x00005e0019007a0c */ /* 0x008fe200067c1270 */
[----:B------:R-:W-:Y:S01]  /*a0fb0*/  IMAD.WIDE R24, R6, 0x2, R10 ;  /* 0x0000000206187825 */ /* 0x000fe200078e020a */
[----:B------:R-:W-:Y:S01]  /*a0fc0*/  ISETP.LT.AND P5, PT, R28, c[0x0][0x178], !P4 ;  /* 0x00005e001c007a0c */ /* 0x000fe200067a1270 */
[----:B0-----:R-:W2:Y:S02]  /*a0fd0*/  LDL R11, [R1+0x1b64] ;  /* 0x001b6400010b7983 */ /* 0x001ea40000100800 */
[----:B------:R-:W3:Y:S01]  /*a0fe0*/  LDL.LU R28, [R1+0x3580] ;  /* 0x00358000011c7983 */ /* 0x000ee20000300800 */
[----:B------:R-:W-:Y:S01]  /*a0ff0*/  PRMT R23, R0, 0x7632, R23 ;  /* 0x0000763200177816 */ /* 0x000fe20000000017 */
[----:B-----5:R0:W-:Y:S01]  /*a1000*/  @P3 STG.E.U16 [R24.64], R27 ;  /* 0x0000001b18003986 */ /* 0x0201e2000c101506 */
[----:B------:R-:W-:-:S02]  /*a1010*/  IADD3 R0, R6, c[0x0][0x198], RZ ;  /* 0x0000660006007a10 */ /* 0x000fc40007ffe0ff */
[----:B------:R-:W-:Y:S02]  /*a1020*/  ISETP.LT.AND P3, PT, R7, c[0x0][0x178], !P4 ;  /* 0x00005e0007007a0c */ /* 0x000fe40006761270 */
[----:B---3--:R-:W-:Y:S02]  /*a1030*/  PRMT R28, R3, 0x7632, R28 ;  /* 0x00007632031c7816 */ /* 0x008fe4000000001c */
[----:B------:R-:W3:Y:S01]  /*a1040*/  LDL.LU R3, [R1+0x357c] ;  /* 0x00357c0001037983 */ /* 0x000ee20000300800 */
[----:B------:R-:W-:Y:S01]  /*a1050*/  IMAD.WIDE R6, R6, 0x2, R8 ;  /* 0x0000000206067825 */ /* 0x000fe200078e0208 */
[----:B------:R-:W-:Y:S02]  /*a1060*/  PRMT R22, R26, 0x7632, R22 ;  /* 0x000076321a167816 */ /* 0x000fe40000000016 */
[----:B------:R-:W-:Y:S01]  /*a1070*/  PRMT R4, R2, 0x7632, R4 ;  /* 0x0000763202047816 */ /* 0x000fe20000000004 */
[C---:B0-----:R-:W-:Y:S01]  /*a1080*/  IMAD.WIDE R26, R0.reuse, 0x2, R20 ;  /* 0x00000002001a7825 */ /* 0x041fe200078e0214 */
[----:B------:R-:W4:Y:S03]  /*a1090*/  LDL.LU R2, [R1+0x3578] ;  /* 0x0035780001027983 */ /* 0x000f260000300800 */
[----:B------:R-:W-:Y:S01]  /*a10a0*/  IMAD.WIDE R24, R0, 0x2, R18 ;  /* 0x0000000200187825 */ /* 0x000fe200078e0212 */
[----:B---3--:R0:W-:Y:S03]  /*a10b0*/  @P0 STG.E.U16 [R6.64], R3 ;  /* 0x0000000306000986 */ /* 0x0081e6000c101506 */
[----:B------:R-:W-:Y:S02]  /*a10c0*/  @P6 STG.E.U16 [R26.64], R5 ;  /* 0x000000051a006986 */ /* 0x000fe4000c101506 */
[----:B------:R1:W-:Y:S01]  /*a10d0*/  @P5 STG.E.U16 [R24.64], R23 ;  /* 0x0000001718005986 */ /* 0x0003e2000c101506 */
[----:B------:R-:W-:Y:S01]  /*a10e0*/  ISETP.LT.AND P6, PT, R17, c[0x0][0x178], !P4 ;  /* 0x00005e0011007a0c */ /* 0x000fe200067c1270 */
[----:B0-----:R-:W4:Y:S01]  /*a10f0*/  LDL.LU R3, [R1+0x3574] ;  /* 0x0035740001037983 */ /* 0x001f220000300800 */
[----:B------:R-:W3:Y:S02]  /*a1100*/  LDL R6, [R1+0x1b54] ;  /* 0x001b540001067983 */ /* 0x000ee40000100800 */
[----:B------:R-:W5:Y:S02]  /*a1110*/  LDL R7, [R1+0x1b58] ;  /* 0x001b580001077983 */ /* 0x000f640000100800 */
[----:B-1----:R-:W2:Y:S01]  /*a1120*/  LDL.LU R23, [R1+0x21c] ;  /* 0x00021c0001177983 */ /* 0x002ea20000300800 */
[----:B------:R-:W2:Y:S01]  /*a1130*/  LDL.LU R24, [R1+0x20c] ;  /* 0x00020c0001187983 */ /* 0x000ea20000300800 */
[----:B------:R-:W2:Y:S02]  /*a1140*/  LDL.LU R25, [R1+0x1fc] ;  /* 0x0001fc0001197983 */ /* 0x000ea40000300800 */
[----:B------:R-:W2:Y:S01]  /*a1150*/  LDL.LU R17, [R1+0x3570] ;  /* 0x0035700001117983 */ /* 0x000ea20000300800 */
[----:B---3--:R-:W-:-:S02]  /*a1160*/  ISETP.LT.AND P0, PT, R6, c[0x0][0x178], !P4 ;  /* 0x00005e0006007a0c */ /* 0x008fc40006701270 */
[----:B-----5:R-:W-:Y:S01]  /*a1170*/  ISETP.LT.AND P5, PT, R7, c[0x0][0x178], !P4 ;  /* 0x00005e0007007a0c */ /* 0x020fe200067a1270 */
[----:B----4-:R-:W-:Y:S01]  /*a1180*/  IMAD.WIDE R6, R0, 0x2, R2 ;  /* 0x0000000200067825 */ /* 0x010fe200078e0202 */
[----:B--2---:R-:W-:Y:S02]  /*a1190*/  PRMT R26, R24, 0x7632, R26 ;  /* 0x00007632181a7816 */ /* 0x004fe4000000001a */
[----:B------:R-:W-:Y:S02]  /*a11a0*/  PRMT R27, R25, 0x7632, R27 ;  /* 0x00007632191b7816 */ /* 0x000fe4000000001b */
[----:B------:R0:W-:Y:S01]  /*a11b0*/  @P3 STG.E.U16 [R6.64], R22 ;  /* 0x0000001606003986 */ /* 0x0001e2000c101506 */
[----:B------:R-:W-:Y:S02]  /*a11c0*/  ISETP.LT.AND P3, PT, R29, c[0x0][0x178], !P4 ;  /* 0x00005e001d007a0c */ /* 0x000fe40006761270 */
[----:B------:R-:W2:Y:S02]  /*a11d0*/  LDL.LU R29, [R1+0x82c] ;  /* 0x00082c00011d7983 */ /* 0x000ea40000300800 */
[----:B------:R-:W-:Y:S01]  /*a11e0*/  IMAD.WIDE R24, R0, 0x2, R12 ;  /* 0x0000000200187825 */ /* 0x000fe200078e020c */
[----:B------:R1:W-:Y:S01]  /*a11f0*/  STL [R1+0x3564], R13 ;  /* 0x0035640d01007387 */ /* 0x0003e20000100800 */
[----:B------:R-:W-:-:S02]  /*a1200*/  ISETP.LT.AND P4, PT, R11, c[0x0][0x178], !P4 ;  /* 0x00005e000b007a0c */ /* 0x000fc40006781270 */
[C---:B0-----:R-:W-:Y:S01]  /*a1210*/  IMAD.WIDE R6, R0.reuse, 0x2, R16 ;  /* 0x0000000200067825 */ /* 0x041fe200078e0210 */
[----:B-1----:R-:W3:Y:S03]  /*a1220*/  LDL R13, [R1+0x1b50] ;  /* 0x001b5000010d7983 */ /* 0x002ee60000100800 */
[----:B------:R-:W4:Y:S01]  /*a1230*/  LDL.LU R11, [R1+0x356c] ;  /* 0x00356c00010b7983 */ /* 0x000f220000300800 */
[----:B------:R0:W-:Y:S04]  /*a1240*/  @P0 STG.E.U16 [R6.64], R28 ;  /* 0x0000001c06000986 */ /* 0x0001e8000c101506 */
[----:B0-----:R-:W5:Y:S01]  /*a1250*/  LDL R7, [R1+0x1b48] ;  /* 0x001b480001077983 */ /* 0x001f620000100800 */
[----:B------:R-:W-:Y:S01]  /*a1260*/  PRMT R5, R23, 0x7632, R5 ;  /* 0x0000763217057816 */ /* 0x000fe20000000005 */
[----:B------:R-:W-:-:S05]  /*a1270*/  IMAD.WIDE R22, R0, 0x2, R14 ;  /* 0x0000000200167825 */ /* 0x000fca00078e020e */
[----:B------:R0:W-:Y:S01]  /*a1280*/  @P5 STG.E.U16 [R22.64], R4 ;  /* 0x0000000416005986 */ /* 0x0001e2000c101506 */
[----:B------:R1:W-:Y:S03]  /*a1290*/  @P6 STG.E.U16 [R24.64], R5 ;  /* 0x0000000518006986 */ /* 0x0003e6000c101506 */
[----:B0-----:R-:W2:Y:S01]  /*a12a0*/  LDL R23, [R1+0x1b4c] ;  /* 0x001b4c0001177983 */ /* 0x001ea20000100800 */
[C---:B-1----:R-:W-:Y:S01]  /*a12b0*/  IADD3 R5, R0.reuse, c[0x0][0x198], RZ ;  /* 0x0000660000057a10 */ /* 0x042fe20007ffe0ff */
[C---:B------:R-:W-:Y:S01]  /*a12c0*/  IMAD.WIDE R24, R0.reuse, 0x2, R8 ;  /* 0x0000000200187825 */ /* 0x040fe200078e0208 */
[----:B---3--:R-:W-:Y:S02]  /*a12d0*/  ISETP.LT.AND P5, PT, R13, c[0x0][0x178], !P2 ;  /* 0x00005e000d007a0c */ /* 0x008fe400057a1270 */
[----:B-----5:R-:W-:Y:S01]  /*a12e0*/  ISETP.LT.AND P0, PT, R7, c[0x0][0x178], !P2 ;  /* 0x00005e0007007a0c */ /* 0x020fe20005701270 */
[----:B----4-:R-:W-:-:S02]  /*a12f0*/  IMAD.WIDE R6, R0, 0x2, R10 ;  /* 0x0000000200067825 */ /* 0x010fc400078e020a */
[----:B------:R-:W3:Y:S02]  /*a1300*/  LDL.LU R0, [R1+0x3050] ;  /* 0x0030500001007983 */ /* 0x000ee40000300800 */
[----:B------:R-:W4:Y:S02]  /*a1310*/  LDL.LU R13, [R1+0x29c] ;  /* 0x00029c00010d7983 */ /* 0x000f240000300800 */
[----:B------:R-:W-:Y:S01]  /*a1320*/  STL [R1+0x3560], R21 ;  /* 0x0035601501007387 */ /* 0x000fe20000100800 */
[----:B------:R0:W-:Y:S04]  /*a1330*/  @P3 STG.E.U16 [R6.64], R26 ;  /* 0x0000001a06003986 */ /* 0x0001e8000c101506 */
[----:B0-----:R-:W5:Y:S01]  /*a1340*/  LDL.LU R6, [R1+0x83c] ;  /* 0x00083c0001067983 */ /* 0x001f620000300800 */
[----:B------:R-:W4:Y:S01]  /*a1350*/  LDL R7, [R1+0x1b54] ;  /* 0x001b540001077983 */ /* 0x000f220000100800 */
[----:B--2---:R-:W-:Y:S01]  /*a1360*/  ISETP.LT.AND P6, PT, R23, c[0x0][0x178], !P2 ;  /* 0x00005e0017007a0c */ /* 0x004fe200057c1270 */
[----:B------:R-:W-:Y:S01]  /*a1370*/  IMAD.WIDE R22, R5, 0x2, R20 ;  /* 0x0000000205167825 */ /* 0x000fe200078e0214 */
[----:B------:R0:W-:Y:S04]  /*a1380*/  @P4 STG.E.U16 [R24.64], R27 ;  /* 0x0000001b18004986 */ /* 0x0001e8000c101506 */
[----:B------:R-:W2:Y:S01]  /*a1390*/  LDL R26, [R1+0x1b4c] ;  /* 0x001b4c00011a7983 */ /* 0x000ea20000100800 */
[----:B0-----:R-:W-:-:S02]  /*a13a0*/  PRMT R25, R29, 0x7632, R25 ;  /* 0x000076321d197816 */ /* 0x001fc40000000019 */
[----:B---3--:R-:W-:Y:S02]  /*a13b0*/  ISETP.GE.AND P3, PT, R0, c[0x0][0x17c], PT ;  /* 0x00005f0000007a0c */ /* 0x008fe40003f66270 */
[----:B------:R-:W3:Y:S01]  /*a13c0*/  LDL.LU R0, [R1+0x27c] ;  /* 0x00027c0001007983 */ /* 0x000ee20000300800 */
[----:B------:R-:W2:Y:S01]  /*a13d0*/  LDL.LU R27, [R1+0x28c] ;  /* 0x00028c00011b7983 */ /* 0x000ea20000300800 */
[----:B-----5:R-:W-:Y:S02]  /*a13e0*/  PRMT R24, R6, 0x7632, R24 ;  /* 0x0000763206187816 */ /* 0x020fe40000000018 */
[----:B------:R0:W-:Y:S01]  /*a13f0*/  @P0 STG.E.U16 [R22.64], R6 ;  /* 0x0000000616000986 */ /* 0x0001e2000c101506 */
[----:B----4-:R-:W-:-:S03]  /*a1400*/  ISETP.LT.AND P0, PT, R7, c[0x0][0x178], !P2 ;  /* 0x00005e0007007a0c */ /* 0x010fc60005701270 */
[----:B------:R1:W-:Y:S01]  /*a1410*/  STL [R1+0x3558], R24 ;  /* 0x0035581801007387 */ /* 0x0003e20000100800 */
[----:B0-----:R-:W-:-:S04]  /*a1420*/  IMAD.WIDE R22, R5, 0x2, R18 ;  /* 0x0000000205167825 */ /* 0x001fc800078e0212 */
[----:B------:R-:W-:Y:S01]  /*a1430*/  IMAD.WIDE R6, R5, 0x2, R2 ;  /* 0x0000000205067825 */ /* 0x000fe200078e0202 */
[----:B-1----:R-:W4:Y:S03]  /*a1440*/  LDL.LU R24, [R1+0x26c] ;  /* 0x00026c0001187983 */ /* 0x002f260000300800 */
[----:B------:R0:W-:Y:S01]  /*a1450*/  STL [R1+0x355c], R3 ;  /* 0x00355c0301007387 */ /* 0x0001e20000100800 */
[----:B------:R1:W-:Y:S04]  /*a1460*/  @P6 STG.E.U16 [R22.64], R29 ;  /* 0x0000001d16006986 */ /* 0x0003e8000c101506 */
[----:B0-----:R-:W5:Y:S01]  /*a1470*/  LDL R3, [R1+0x1b58] ;  /* 0x001b580001037983 */ /* 0x001f620000100800 */
[----:B-1----:R-:W2:Y:S02]  /*a1480*/  LDL.LU R29, [R1+0x3568] ;  /* 0x00356800011d7983 */ /* 0x002ea40000300800 */
[----:B------:R-:W2:Y:S02]  /*a1490*/  LDL.LU R23, [R1+0x81c] ;  /* 0x00081c0001177983 */ /* 0x000ea40000300800 */
[----:B--2---:R-:W-:-:S05]  /*a14a0*/  PRMT R29, R23, 0x7632, R29 ;  /* 0x00007632171d7816 */ /* 0x004fca000000001d */
[----:B------:R0:W-:Y:S04]  /*a14b0*/  STL [R1+0x3550], R29 ;  /* 0x0035501d01007387 */ /* 0x0001e80000100800 */
[----:B0-----:R-:W2:Y:S04]  /*a14c0*/  LDL R29, [R1+0x1b64] ;  /* 0x001b6400011d7983 */ /* 0x001ea80000100800 */
[----:B------:R0:W-:Y:S01]  /*a14d0*/  @P5 STG.E.U16 [R6.64], R23 ;  /* 0x0000001706005986 */ /* 0x0001e2000c101506 */
[----:B------:R-:W-:-:S03]  /*a14e0*/  PRMT R28, R13, 0x7632, R28 ;  /* 0x000076320d1c7816 */ /* 0x000fc6000000001c */
[----:B0-----:R-:W3:Y:S01]  /*a14f0*/  LDL R7, [R1+0x1b5c] ;  /* 0x001b5c0001077983 */ /* 0x001ee20000100800 */
[----:B------:R-:W-:-:S05]  /*a1500*/  IMAD.WIDE R22, R5, 0x2, R16 ;  /* 0x0000000205167825 */ /* 0x000fca00078e0210 */
[----:B------:R-:W-:Y:S01]  /*a1510*/  @P0 STG.E.U16 [R22.64], R13 ;  /* 0x0000000d16000986 */ /* 0x000fe2000c101506 */
[----:B--2---:R-:W-:-:S03]  /*a1520*/  ISETP.LT.AND P6, PT, R29, c[0x0][0x178], !P2 ;  /* 0x00005e001d007a0c */ /* 0x004fc600057c1270 */
[----:B------:R0:W-:Y:S04]  /*a1530*/  STL [R1+0x3554], R29 ;  /* 0x0035541d01007387 */ /* 0x0001e80000100800 */
[----:B0-----:R-:W2:Y:S01]  /*a1540*/  LDL R29, [R1+0x1b60] ;  /* 0x001b6000011d7983 */ /* 0x001ea20000100800 */
[----:B------:R-:W2:Y:S01]  /*a1550*/  LDL.LU R13, [R1+0x3564] ;  /* 0x00356400010d7983 */ /* 0x000ea20000300800 */
[----:B-----5:R-:W-:Y:S02]  /*a1560*/  ISETP.LT.AND P4, PT, R3, c[0x0][0x178], !P2 ;  /* 0x00005e0003007a0c */ /* 0x020fe40005781270 */
[----:B---3--:R-:W-:Y:S01]  /*a1570*/  ISETP.LT.AND P5, PT, R7, c[0x0][0x178], !P2 ;  /* 0x00005e0007007a0c */ /* 0x008fe200057a1270 */
[----:B------:R-:W-:Y:S01]  /*a1580*/  IMAD.WIDE R6, R5, 0x2, R14 ;  /* 0x0000000205067825 */ /* 0x000fe200078e020e */
[----:B------:R-:W-:-:S02]  /*a1590*/  PRMT R4, R27, 0x7632, R4 ;  /* 0x000076321b047816 */ /* 0x000fc40000000004 */
[----:B------:R-:W-:Y:S01]  /*a15a0*/  PRMT R21, R0, 0x7632, R21 ;  /* 0x0000763200157816 */ /* 0x000fe20000000015 */
[----:B------:R-:W3:Y:S06]  /*a15b0*/  LDL R23, [R1+0x1b48] ;  /* 0x001b480001177983 */ /* 0x000eec0000100800 */
[----:B------:R-:W-:Y:S01]  /*a15c0*/  @P4 STG.E.U16 [R6.64], R27 ;  /* 0x0000001b06004986 */ /* 0x000fe2000c101506 */
[----:B------:R-:W-:-:S03]  /*a15d0*/  ISETP.LT.AND P4, PT, R26, c[0x0][0x178], !P3 ;  /* 0x00005e001a007a0c */ /* 0x000fc60005f81270 */
[----:B------:R0:W-:Y:S04]  /*a15e0*/  STL.S16 [R1], R21 ;  /* 0x0000001501007387 */ /* 0x0001e80000100600 */
[----:B0-----:R-:W5:Y:S01]  /*a15f0*/  LDL.LU R21, [R1+0x3560] ;  /* 0x0035600001157983 */ /* 0x001f620000300800 */
[----:B--2---:R-:W-:-:S05]  /*a1600*/  IMAD.WIDE R26, R5, 0x2, R12 ;  /* 0x00000002051a7825 */ /* 0x004fca00078e020c */
[----:B------:R0:W-:Y:S04]  /*a1610*/  @P5 STG.E.U16 [R26.64], R0 ;  /* 0x000000001a005986 */ /* 0x0001e8000c101506 */
[----:B0-----:R-:W2:Y:S01]  /*a1620*/  LDL.LU R27, [R1+0x25c] ;  /* 0x00025c00011b7983 */ /* 0x001ea20000300800 */
[----:B------:R-:W-:Y:S01]  /*a1630*/  ISETP.LT.AND P2, PT, R29, c[0x0][0x178], !P2 ;  /* 0x00005e001d007a0c */ /* 0x000fe20005741270 */
[----:B------:R-:W-:Y:S01]  /*a1640*/  IMAD.WIDE R6, R5, 0x2, R10 ;  /* 0x0000000205067825 */ /* 0x000fe200078e020a */
[----:B---3--:R-:W-:-:S03]  /*a1650*/  ISETP.LT.AND P0, PT, R23, c[0x0][0x178], !P3 ;  /* 0x00005e0017007a0c */ /* 0x008fc60005f01270 */
[C---:B------:R-:W-:Y:S01]  /*a1660*/  IMAD.WIDE R22, R5.reuse, 0x2, R8 ;  /* 0x0000000205167825 */ /* 0x040fe200078e0208 */
[----:B------:R-:W-:Y:S02]  /*a1670*/  IADD3 R0, R5, c[0x0][0x198], RZ ;  /* 0x0000660005007a10 */ /* 0x000fe40007ffe0ff */
[----:B------:R-:W-:Y:S01]  /*a1680*/  ISETP.LT.AND P5, PT, R3, c[0x0][0x178], !P3 ;  /* 0x00005e0003007a0c */ /* 0x000fe20005fa1270 */
[----:B----4-:R-:W-:-:S04]  /*a1690*/  PRMT R5, R24, 0x7632, R5 ;  /* 0x0000763218057816 */ /* 0x010fc80000000005 */
[----:B------:R0:W-:Y:S04]  /*a16a0*/  @P2 STG.E.U16 [R6.64], R24 ;  /* 0x0000001806002986 */ /* 0x0001e8000c101506 */
[----:B0-----:R-:W3:Y:S04]  /*a16b0*/  LDL R6, [R1+0x1b54] ;  /* 0x001b540001067983 */ /* 0x001ee80000100800 */
[----:B------:R-:W4:Y:S01]  /*a16c0*/  LDL R7, [R1+0x1b50] ;  /* 0x001b500001077983 */ /* 0x000f220000100800 */
[----:B------:R-:W5:Y:S02]  /*a16d0*/  LDL.LU R3, [R1+0x355c] ;  /* 0x00355c0001037983 */ /* 0x000f640000300800 */
[----:B------:R-:W5:Y:S01]  /*a16e0*/  LDL.LU R24, [R1+0x3558] ;  /* 0x0035580001187983 */ /* 0x000f620000300800 */
[----:B--2---:R0:W-:Y:S01]  /*a16f0*/  @P6 STG.E.U16 [R22.64], R27 ;  /* 0x0000001b16006986 */ /* 0x0041e2000c101506 */
[----:B------:R-:W-:-:S03]  /*a1700*/  PRMT R26, R27, 0x7632, R26 ;  /* 0x000076321b1a7816 */ /* 0x000fc6000000001a */
[----:B0-----:R-:W2:Y:S01]  /*a1710*/  LDL.LU R27, [R1+0x310] ;  /* 0x00031000011b7983 */ /* 0x001ea20000300800 */
[----:B------:R-:W-:Y:S01]  /*a1720*/  IMAD.WIDE R22, R0, 0x2, R18 ;  /* 0x0000000200167825 */ /* 0x000fe200078e0212 */
[----:B---3--:R-:W-:Y:S02]  /*a1730*/  ISETP.LT.AND P6, PT, R6, c[0x0][0x178], !P3 ;  /* 0x00005e0006007a0c */ /* 0x008fe40005fc1270 */
[----:B----4-:R-:W-:Y:S01]  /*a1740*/  ISETP.LT.AND P2, PT, R7, c[0x0][0x178], !P3 ;  /* 0x00005e0007007a0c */ /* 0x010fe20005f41270 */
[----:B-----5:R-:W-:-:S05]  /*a1750*/  IMAD.WIDE R6, R0, 0x2, R20 ;  /* 0x0000000200067825 */ /* 0x020fca00078e0214 */
[----:B------:R-:W-:Y:S01]  /*a1760*/  @P0 STG.E.U16 [R6.64], R24 ;  /* 0x0000001806000986 */ /* 0x000fe2000c101506 */
[----:B------:R0:W-:Y:S01]  /*a1770*/  @P4 STG.E.U16 [R22.64], R25 ;  /* 0x0000001916004986 */ /* 0x0001e2000c101506 */
[----:B------:R-:W-:Y:S01]  /*a1780*/  ISETP.LT.AND P0, PT, R29, c[0x0][0x178], !P3 ;  /* 0x00005e001d007a0c */ /* 0x000fe20005f01270 */
[----:B0-----:R-:W-:Y:S01]  /*a1790*/  IMAD.WIDE R24, R0, 0x2, R14 ;  /* 0x0000000200187825 */ /* 0x001fe200078e020e */
[----:B--2---:R0:W-:Y:S04]  /*a17a0*/  STL [R1+0x354c], R27 ;  /* 0x00354c1b01007387 */ /* 0x0041e80000100800 */
[----:B0-----:R-:W2:Y:S01]  /*a17b0*/  LDL.LU.S16 R27, [R1] ;  /* 0x00000000011b7983 */ /* 0x001ea20000300600 */
[----:B------:R-:W3:Y:S02]  /*a17c0*/  LDL R7, [R1+0x1b5c] ;  /* 0x001b5c0001077983 */ /* 0x000ee40000100800 */
[----:B------:R0:W-:Y:S02]  /*a17d0*/  STL [R1+0x3548], R15 ;  /* 0x0035480f01007387 */ /* 0x0001e40000100800 */
[----:B0-----:R-:W4:Y:S01]  /*a17e0*/  LDL R15, [R1+0x1b48] ;  /* 0x001b4800010f7983 */ /* 0x001f220000100800 */
[----:B------:R-:W5:Y:S01]  /*a17f0*/  LDL.LU R29, [R1+0x3554] ;  /* 0x00355400011d7983 */ /* 0x000f620000300800 */
[----:B---3--:R-:W-:-:S02]  /*a1800*/  ISETP.LT.AND P4, PT, R7, c[0x0][0x178], !P3 ;  /* 0x00005e0007007a0c */ /* 0x008fc40005f81270 */
[----:B-----5:R-:W-:Y:S02]  /*a1810*/  ISETP.LT.AND P3, PT, R29, c[0x0][0x178], !P3 ;  /* 0x00005e001d007a0c */ /* 0x020fe40005f61270 */
[----:B------:R-:W3:Y:S01]  /*a1820*/  LDL.LU R29, [R1+0x3550] ;  /* 0x00355000011d7983 */ /* 0x000ee20000300800 */
[----:B------:R-:W-:-:S04]  /*a1830*/  IMAD.WIDE R6, R0, 0x2, R2 ;  /* 0x0000000200067825 */ /* 0x000fc800078e0202 */
[----:B------:R-:W-:Y:S01]  /*a1840*/  IMAD.WIDE R22, R0, 0x2, R16 ;  /* 0x0000000200167825 */ /* 0x000fe200078e0210 */
[----:B---3--:R0:W-:Y:S04]  /*a1850*/  @P2 STG.E.U16 [R6.64], R29 ;  /* 0x0000001d06002986 */ /* 0x0081e8000c101506 */
[----:B------:R-:W-:Y:S01]  /*a1860*/  @P6 STG.E.U16 [R22.64], R28 ;  /* 0x0000001c16006986 */ /* 0x000fe2000c101506 */
[----:B0-----:R-:W3:Y:S01]  /*a1870*/  LDL R7, [R1+0x1b4c] ;  /* 0x001b4c0001077983 */ /* 0x001ee20000100800 */
[----:B------:R0:W-:Y:S03]  /*a1880*/  STL [R1+0x34f8], R29 ;  /* 0x0034f81d01007387 */ /* 0x0001e60000100800 */
[----:B0-----:R-:W5:Y:S01]  /*a1890*/  LDL R29, [R1+0x1b54] ;  /* 0x001b5400011d7983 */ /* 0x001f620000100800 */
[----:B------:R0:W-:Y:S03]  /*a18a0*/  STL [R1+0x34fc], R28 ;  /* 0x0034fc1c01007387 */ /* 0x0001e60000100800 */
[----:B0-----:R-:W5:Y:S01]  /*a18b0*/  LDL R28, [R1+0x1b50] ;  /* 0x001b5000011c7983 */ /* 0x001f620000100800 */
[----:B------:R-:W-:Y:S01]  /*a18c0*/  @P5 STG.E.U16 [R24.64], R4 ;  /* 0x0000000418005986 */ /* 0x000fe2000c101506 */
[----:B----4-:R-:W-:-:S02]  /*a18d0*/  ISETP.LT.AND P6, PT, R15, c[0x0][0x178], !P1 ;  /* 0x00005e000f007a0c */ /* 0x010fc40004fc1270 */
[----:B------:R-:W4:Y:S01]  /*a18e0*/  LDL R15, [R1+0x2f0] ;  /* 0x0002f000010f7983 */ /* 0x000f220000100800 */
[----:B---3--:R-:W-:Y:S01]  /*a18f0*/  ISETP.LT.AND P5, PT, R7, c[0x0][0x178], !P1 ;  /* 0x00005e0007007a0c */ /* 0x008fe20004fa1270 */
[----:B------:R-:W-:-:S05]  /*a1900*/  IMAD.WIDE R6, R0, 0x2, R12 ;  /* 0x0000000200067825 */ /* 0x000fca00078e020c */
[----:B--2---:R0:W-:Y:S04]  /*a1910*/  @P4 STG.E.U16 [R6.64], R27 ;  /* 0x0000001b06004986 */ /* 0x0041e8000c101506 */
[----:B-----5:R1:W-:Y:S01]  /*a1920*/  STL [R1+0x3538], R28 ;  /* 0x0035381c01007387 */ /* 0x0203e20000100800 */
[----:B------:R-:W-:Y:S01]  /*a1930*/  ISETP.LT.AND P2, PT, R28, c[0x0][0x178], !P1 ;  /* 0x00005e001c007a0c */ /* 0x000fe20004f41270 */
[----:B0-----:R-:W2:Y:S02]  /*a1940*/  LDL.LU R27, [R1+0x3054] ;  /* 0x00305400011b7983 */ /* 0x001ea40000300800 */
[----:B-1----:R-:W3:Y:S04]  /*a1950*/  LDL R28, [R1+0x2a0] ;  /* 0x0002a000011c7983 */ /* 0x002ee80000100800 */
[----:B---3--:R0:W-:Y:S04]  /*a1960*/  STL [R1+0x353c], R28 ;  /* 0x00353c1c01007387 */ /* 0x0081e80000100800 */
[----:B0-----:R-:W3:Y:S01]  /*a1970*/  LDL R28, [R1+0x1b4c] ;  /* 0x001b4c00011c7983 */ /* 0x001ee20000100800 */
[----:B------:R-:W-:-:S04]  /*a1980*/  IMAD.WIDE R22, R0, 0x2, R10 ;  /* 0x0000000200167825 */ /* 0x000fc800078e020a */
[----:B------:R-:W-:Y:S01]  /*a1990*/  IMAD.WIDE R24, R0, 0x2, R8 ;  /* 0x0000000200187825 */ /* 0x000fe200078e0208 */
[----:B---3--:R0:W-:Y:S04]  /*a19a0*/  STL [R1+0x3540], R28 ;  /* 0x0035401c01007387 */ /* 0x0081e80000100800 */
[----:B0-----:R-:W3:Y:S04]  /*a19b0*/  LDL R28, [R1+0x2b0] ;  /* 0x0002b000011c7983 */ /* 0x001ee80000100800 */
[----:B------:R0:W-:Y:S01]  /*a19c0*/  @P0 STG.E.U16 [R22.64], R5 ;  /* 0x0000000516000986 */ /* 0x0001e2000c101506 */
[----:B------:R1:W-:Y:S01]  /*a19d0*/  @P3 STG.E.U16 [R24.64], R26 ;  /* 0x0000001a18003986 */ /* 0x0003e2000c101506 */
[----:B--2---:R-:W-:-:S02]  /*a19e0*/  ISETP.GE.AND P0, PT, R27, c[0x0][0x17c], PT ;  /* 0x00005f001b007a0c */ /* 0x004fc40003f06270 */
[----:B------:R-:W-:Y:S01]  /*a19f0*/  IADD3 R0, R0, c[0x0][0x198], RZ ;  /* 0x0000660000007a10 */ /* 0x000fe20007ffe0ff */
[----:B---3--:R2:W-:Y:S01]  /*a1a00*/  STL [R1+0x3544], R28 ;  /* 0x0035441c01007387 */ /* 0x0085e20000100800 */
[----:B0-----:R-:W3:Y:S02]  /*a1a10*/  LDL R23, [R1+0x1b58] ;  /* 0x001b580001177983 */ /* 0x001ee40000100800 */
[----:B-1----:R-:W5:Y:S01]  /*a1a20*/  LDL R26, [R1+0x1b48] ;  /* 0x001b4800011a7983 */ /* 0x002f620000100800 */
[----:B--2---:R-:W2:Y:S01]  /*a1a30*/  LDL R28, [R1+0x2c0] ;  /* 0x0002c000011c7983 */ /* 0x004ea20000100800 */
[----:B------:R-:W2:Y:S02]  /*a1a40*/  LDL.LU R24, [R1+0x3058] ;  /* 0x0030580001187983 */ /* 0x000ea40000300800 */
[----:B------:R-:W2:Y:S02]  /*a1a50*/  LDL R25, [R1+0x2e0] ;  /* 0x0002e00001197983 */ /* 0x000ea40000100800 */
[----:B------:R-:W2:Y:S02]  /*a1a60*/  LDL.LU R27, [R1+0x354c] ;  /* 0x00354c00011b7983 */ /* 0x000ea40000300800 */
[----:B------:R-:W-:-:S04]  /*a1a70*/  IMAD.WIDE R4, R0, 0x2, R20 ;  /* 0x0000000200047825 */ /* 0x000fc800078e0214 */
[C---:B------:R-:W-:Y:S01]  /*a1a80*/  IMAD.WIDE R6, R0.reuse, 0x2, R18 ;  /* 0x0000000200067825 */ /* 0x040fe200078e0212 */
[----:B--2---:R0:W-:Y:S04]  /*a1a90*/  @P6 STG.E.U16 [R4.64], R27 ;  /* 0x0000001b04006986 */ /* 0x0041e8000c101506 */
[----:B0-----:R-:W2:Y:S01]  /*a1aa0*/  LDL R5, [R1+0x300] ;  /* 0x0003000001057983 */ /* 0x001ea20000100800 */
[----:B---3--:R-:W-:Y:S01]  /*a1ab0*/  ISETP.LT.AND P3, PT, R23, c[0x0][0x178], !P1 ;  /* 0x00005e0017007a0c */ /* 0x008fe20004f61270 */
[C---:B------:R-:W-:Y:S01]  /*a1ac0*/  IMAD.WIDE R22, R0.reuse, 0x2, R2 ;  /* 0x0000000200167825 */ /* 0x040fe200078e0202 */
[----:B------:R-:W-:Y:S01]  /*a1ad0*/  ISETP.LT.AND P4, PT, R29, c[0x0][0x178], !P1 ;  /* 0x00005e001d007a0c */ /* 0x000fe20004f81270 */
[----:B--2---:R0:W-:Y:S03]  /*a1ae0*/  @P5 STG.E.U16 [R6.64], R5 ;  /* 0x0000000506005986 */ /* 0x0041e6000c101506 */
[----:B----4-:R1:W-:Y:S01]  /*a1af0*/  @P2 STG.E.U16 [R22.64], R15 ;  /* 0x0000000f16002986 */ /* 0x0103e2000c101506 */
        /* <DEDUP_REMOVED lines=51> */
[----:B------:R-:W5:Y:S02]  /*a1e30*/  LDL.LU R22, [R1+0x2b0] ;  /* 0x0002b00001167983 */ /* 0x000f640000300800 */
[----:B------:R-:W5:Y:S02]  /*a1e40*/  LDL.LU R23, [R1+0x2a0] ;  /* 0x0002a00001177983 */ /* 0x000f640000300800 */
[----:B--2---:R-:W2:Y:S01]  /*a1e50*/  LDL.LU R5, [R1+0x2c0] ;  /* 0x0002c00001057983 */ /* 0x004ea20000300800 */
[----:B---3--:R-:W-:-:S02]  /*a1e60*/  ISETP.LT.AND P2, PT, R29, c[0x0][0x178], !P0 ;  /* 0x00005e001d007a0c */ /* 0x008fc40004741270 */
[----:B------:R-:W3:Y:S01]  /*a1e70*/  LDL R29, [R1+0x390] ;  /* 0x00039000011d7983 */ /* 0x000ee20000100800 */
[----:B----4-:R-:W-:Y:S01]  /*a1e80*/  PRMT R26, R25, 0x7632, R26 ;  /* 0x00007632191a7816 */ /* 0x010fe2000000001a */
[----:B------:R-:W-:Y:S01]  /*a1e90*/  IMAD.WIDE R24, R6, 0x2, R14 ;  /* 0x0000000206187825 */ /* 0x000fe200078e020e */
[----:B--2---:R-:W-:-:S03]  /*a1ea0*/  PRMT R0, R5, 0x7632, R0 ;  /* 0x0000763205007816 */ /* 0x004fc60000000000 */
[C---:B------:R-:W-:Y:S01]  /*a1eb0*/  IMAD.WIDE R4, R6.reuse, 0x2, R12 ;  /* 0x0000000206047825 */ /* 0x040fe200078e020c */
[----:B------:R0:W-:Y:S04]  /*a1ec0*/  @P4 STG.E.U16 [R24.64], R26 ;  /* 0x0000001a18004986 */ /* 0x0001e8000c101506 */
[----:B------:R1:W-:Y:S01]  /*a1ed0*/  @P3 STG.E.U16 [R4.64], R0 ;  /* 0x0000000004003986 */ /* 0x0003e2000c101506 */
[----:B-----5:R-:W-:Y:S02]  /*a1ee0*/  ISETP.LT.AND P3, PT, R7, c[0x0][0x178], !P1 ;  /* 0x00005e0007007a0c */ /* 0x020fe40004f61270 */
[----:B------:R-:W-:Y:S01]  /*a1ef0*/  PRMT R27, R23, 0x7632, R27 ;  /* 0x00007632171b7816 */ /* 0x000fe2000000001b */
[----:B0-----:R-:W2:Y:S04]  /*a1f00*/  LDL R24, [R1+0x1b64] ;  /* 0x001b640001187983 */ /* 0x001ea80000100800 */
        /* <DEDUP_REMOVED lines=13> */
[----:B------:R-:W-:-:S02]  /*a1fe0*/  ISETP.LT.AND P0, PT, R24, c[0x0][0x178], !P0 ;  /* 0x00005e0018007a0c */ /* 0x000fc40004701270 */
[----:B----4-:R-:W-:Y:S01]  /*a1ff0*/  ISETP.LT.AND P4, PT, R25, c[0x0][0x178], !P1 ;  /* 0x00005e0019007a0c */ /* 0x010fe20004f81270 */
[----:B--2---:R0:W-:Y:S04]  /*a2000*/  STL [R1+0x352c], R20 ;  /* 0x00352c1401007387 */ /* 0x0041e80000100800 */
[----:B0-----:R-:W2:Y:S01]  /*a2010*/  LDL R20, [R1+0x340] ;  /* 0x0003400001147983 */ /* 0x001ea20000100800 */
[----:B------:R0:W-:Y:S02]  /*a2020*/  STL [R1+0x3520], R21 ;  /* 0x0035201501007387 */ /* 0x0001e40000100800 */
[----:B------:R-:W4:Y:S03]  /*a2030*/  LDL R4, [R1+0x380] ;  /* 0x0003800001047983 */ /* 0x000f260000100800 */
[----:B------:R1:W-:Y:S01]  /*a2040*/  @P0 STG.E.U16 [R6.64], R27 ;  /* 0x0000001b06000986 */ /* 0x0003e2000c101506 */
[----:B------:R-:W2:Y:S02]  /*a2050*/  LDL R5, [R1+0x1b58] ;  /* 0x001b580001057983 */ /* 0x000ea40000100800 */
[----:B------:R-:W-:-:S04]  /*a2060*/  IMAD.WIDE R24, R0, 0x2, R18 ;  /* 0x0000000200187825 */ /* 0x000fc800078e0212 */
[----:B---3--:R-:W-:Y:S01]  /*a2070*/  @P4 STG.E.U16 [R22.64], R29 ;  /* 0x0000001d16004986 */ /* 0x008fe2000c101506 */
[----:B0-----:R-:W3:Y:S04]  /*a2080*/  LDL R21, [R1+0x1b48] ;  /* 0x001b480001157983 */ /* 0x001ee80000100800 */
[----:B-1----:R-:W2:Y:S01]  /*a2090*/  LDL R6, [R1+0x370] ;  /* 0x0003700001067983 */ /* 0x002ea20000100800 */
[----:B------:R-:W2:Y:S02]  /*a20a0*/  LDL.LU R7, [R1+0x3060] ;  /* 0x0030600001077983 */ /* 0x000ea40000300800 */
[----:B------:R0:W-:Y:S02]  /*a20b0*/  STL [R1+0x3514], R27 ;  /* 0x0035141b01007387 */ /* 0x0001e40000100800 */
[----:B0-----:R-:W3:Y:S01]  /*a20c0*/  LDL R27, [R1+0x1b64] ;  /* 0x001b6400011b7983 */ /* 0x001ee20000100800 */
[----:B------:R-:W5:Y:S02]  /*a20d0*/  LDL.LU R29, [R1+0x3534] ;  /* 0x00353400011d7983 */ /* 0x000f640000300800 */
[----:B------:R-:W5:Y:S02]  /*a20e0*/  LDL R22, [R1+0x1b60] ;  /* 0x001b600001167983 */ /* 0x000f640000100800 */
[----:B------:R-:W5:Y:S01]  /*a20f0*/  LDL.LU R23, [R1+0x305c] ;  /* 0x00305c0001177983 */ /* 0x000f620000300800 */
[----:B----4-:R0:W-:Y:S04]  /*a2100*/  @P3 STG.E.U16 [R24.64], R4 ;  /* 0x0000000418003986 */ /* 0x0101e8000c101506 */
[----:B0-----:R-:W4:Y:S01]  /*a2110*/  LDL R25, [R1+0x1b5c] ;  /* 0x001b5c0001197983 */ /* 0x001f220000100800 */
[----:B------:R-:W-:-:S02]  /*a2120*/  ISETP.LT.AND P6, PT, R28, c[0x0][0x178], !P1 ;  /* 0x00005e001c007a0c */ /* 0x000fc40004fc1270 */
[----:B--2---:R-:W-:Y:S01]  /*a2130*/  ISETP.LT.AND P5, PT, R5, c[0x0][0x178], !P1 ;  /* 0x00005e0005007a0c */ /* 0x004fe20004fa1270 */
[----:B---3--:R0:W-:Y:S01]  /*a2140*/  STL [R1+0x3518], R27 ;  /* 0x0035181b01007387 */ /* 0x0081e20000100800 */
[----:B-----5:R-:W-:Y:S02]  /*a2150*/  ISETP.LT.AND P2, PT, R29, c[0x0][0x178], !P1 ;  /* 0x00005e001d007a0c */ /* 0x020fe40004f41270 */
[----:B------:R-:W-:Y:S02]  /*a2160*/  ISETP.LT.AND P3, PT, R22, c[0x0][0x178], !P1 ;  /* 0x00005e0016007a0c */ /* 0x000fe40004f61270 */
[----:B----4-:R-:W-:Y:S01]  /*a2170*/  ISETP.LT.AND P4, PT, R25, c[0x0][0x178], !P1 ;  /* 0x00005e0019007a0c */ /* 0x010fe20004f81270 */
        /* <DEDUP_REMOVED lines=438> */
[----:B------:R-:W-:Y:S01]  /*a3ce0*/  ISETP.LT.AND P2, PT, R21, c[0x0][0x178], !P6 ;  /* 0x00005e0015007a0c */ /* 0x000fe20007741270 */
[----:B----4-:R0:W-:Y:S04]  /*a3cf0*/  @P3 STG.E.U16 [R4.64], R20 ;  /* 0x0000001404003986 */ /* 0x0101e8000c101506 */
[----:B0-----:R-:W4:Y:S01]  /*a3d00*/  LDL.LU R20, [R1+0x34b0] ;  /* 0x0034b00001147983 */ /* 0x001f220000300800 */
[----:B------:R-:W2:Y:S02]  /*a3d10*/  LDL R4, [R1+0x324] ;  /* 0x0003240001047983 */ /* 0x000ea40000100800 */
[----:B------:R-:W4:Y:S02]  /*a3d20*/  LDL R5, [R1+0x1b4c] ;  /* 0x001b4c0001057983 */ /* 0x000f240000100800 */
[----:B------:R-:W4:Y:S02]  /*a3d30*/  LDL.LU R21, [R1+0x34ac] ;  /* 0x0034ac0001157983 */ /* 0x000f240000300800 */
[C---:B---3--:R-:W-:Y:S01]  /*a3d40*/  IMAD.WIDE R24, R0.reuse, 0x2, R8 ;  /* 0x0000000200187825 */ /* 0x048fe200078e0208 */
[----:B------:R-:W-:-:S02]  /*a3d50*/  IADD3 R0, R0, c[0x0][0x198], RZ ;  /* 0x0000660000007a10 */ /* 0x000fc40007ffe0ff */
[----:B-----5:R-:W-:Y:S01]  /*a3d60*/  PRMT R26, R22, 0x7632, R26 ;  /* 0x00007632161a7816 */ /* 0x020fe2000000001a */
[----:B------:R-:W-:Y:S04]  /*a3d70*/  STL [R1+0x349c], R3 ;  /* 0x00349c0301007387 */ /* 0x000fe80000100800 */
[----:B--2---:R0:W-:Y:S01]  /*a3d80*/  @P0 STG.E.U16 [R24.64], R4 ;  /* 0x0000000418000986 */ /* 0x0041e2000c101506 */
[----:B----4-:R-:W-:Y:S02]  /*a3d90*/  ISETP.LT.AND P5, PT, R5, c[0x0][0x178], !P6 ;  /* 0x00005e0005007a0c */ /* 0x010fe400077a1270 */
        /* <DEDUP_REMOVED lines=12> */
[----:B------:R1:W-:Y:S01]  /*a3e60*/  @P4 STG.E.U16 [R4.64], R24 ;  /* 0x0000001804004986 */ /* 0x0003e2000c101506 */
[----:B------:R-:W-:-:S03]  /*a3e70*/  ISETP.LT.AND P2, PT, R27, c[0x0][0x178], !P6 ;  /* 0x00005e001b007a0c */ /* 0x000fc60007741270 */
[----:B0-----:R-:W4:Y:S04]  /*a3e80*/  LDL R7, [R1+0x1b48] ;  /* 0x001b480001077983 */ /* 0x001f280000100800 */
[----:B-1----:R-:W5:Y:S01]  /*a3e90*/  LDL.LU R5, [R1+0x344] ;  /* 0x0003440001057983 */ /* 0x002f620000300800 */
[----:B------:R-:W2:Y:S01]  /*a3ea0*/  LDL.LU R24, [R1+0x324] ;  /* 0x0003240001187983 */ /* 0x000ea20000300800 */
[----:B---3--:R-:W-:Y:S01]  /*a3eb0*/  PRMT R26, R23, 0x7632, R26 ;  /* 0x00007632171a7816 */ /* 0x008fe2000000001a */
[----:B------:R-:W-:-:S05]  /*a3ec0*/  IMAD.WIDE R22, R0, 0x2, R16 ;  /* 0x0000000200167825 */ /* 0x000fca00078e0210 */
[----:B------:R0:W-:Y:S04]  /*a3ed0*/  @P3 STG.E.U16 [R22.64], R26 ;  /* 0x0000001a16003986 */ /* 0x0001e8000c101506 */
        /* <DEDUP_REMOVED lines=205> */
[----:B------:R-:W5:Y:S02]  /*a4bb0*/  LDL.LU R6, [R1+0x464] ;  /* 0x0004640001067983 */ /* 0x000f640000300800 */
[----:B------:R-:W5:Y:S01]  /*a4bc0*/  LDL.LU R7, [R1+0x454] ;  /* 0x0004540001077983 */ /* 0x000f620000300800 */
[----:B----4-:R-:W4:Y:S04]  /*a4bd0*/  LDL R5, [R1+0x1b5c] ;  /* 0x001b5c0001057983 */ /* 0x010f280000100800 */
[----:B------:R-:W4:Y:S04]  /*a4be0*/  LDL R22, [R1+0x1b60] ;  /* 0x001b600001167983 */ /* 0x000f280000100800 */
[----:B------:R-:W4:Y:S04]  /*a4bf0*/  LDL R23, [R1+0x1b64] ;  /* 0x001b640001177983 */ /* 0x000f280000100800 */
[----:B------:R-:W-:Y:S01]  /*a4c00*/  @P5 STG.E.U16 [R24.64], R28 ;  /* 0x0000001c18005986 */ /* 0x000fe2000c101506 */
[----:B------:R0:W-:Y:S03]  /*a4c10*/  STL [R1+0x3414], R28 ;  /* 0x0034141c01007387 */ /* 0x0001e60000100800 */
[----:B0-----:R-:W4:Y:S01]  /*a4c20*/  LDL R28, [R1+0x1b50] ;  /* 0x001b5000011c7983 */ /* 0x001f220000100800 */
[----:B------:R0:W-:Y:S01]  /*a4c30*/  @P3 STG.E.U16 [R26.64], R29 ;  /* 0x0000001d1a003986 */ /* 0x0001e2000c101506 */
[----:B---3--:R-:W-:-:S02]  /*a4c40*/  ISETP.LT.AND P5, PT, R17, c[0x0][0x178], !P4 ;  /* 0x00005e0011007a0c */ /* 0x008fc400067a1270 */
[----:B0-----:R-:W3:Y:S01]  /*a4c50*/  LDL.LU R27, [R1+0x318] ;  /* 0x00031800011b7983 */ /* 0x001ee20000300800 */
[----:B------:R0:W-:Y:S03]  /*a4c60*/  STL [R1+0x3410], R29 ;  /* 0x0034101d01007387 */ /* 0x0001e60000100800 */
[----:B0-----:R-:W3:Y:S01]  /*a4c70*/  LDL R29, [R1+0x1b54] ;  /* 0x001b5400011d7983 */ /* 0x001ee20000100800 */
[----:B------:R-:W3:Y:S01]  /*a4c80*/  LDL.LU R17, [R1+0x3094] ;  /* 0x0030940001117983 */ /* 0x000ee20000300800 */
[----:B--2---:R-:W-:Y:S02]  /*a4c90*/  ISETP.LT.AND P3, PT, R15, c[0x0][0x178], !P4 ;  /* 0x00005e000f007a0c */ /* 0x004fe40006761270 */
[----:B------:R-:W2:Y:S01]  /*a4ca0*/  LDL R15, [R1+0x2f8] ;  /* 0x0002f800010f7983 */ /* 0x000ea20000100800 */
[----:B----4-:R-:W-:-:S03]  /*a4cb0*/  ISETP.LT.AND P6, PT, R28, c[0x0][0x178], !P4 ;  /* 0x00005e001c007a0c */ /* 0x010fc600067c1270 */
[----:B------:R0:W-:Y:S04]  /*a4cc0*/  STL [R1+0x3450], R28 ;  /* 0x0034501c01007387 */ /* 0x0001e80000100800 */
[----:B0-----:R-:W4:Y:S04]  /*a4cd0*/  LDL R28, [R1+0x2a8] ;  /* 0x0002a800011c7983 */ /* 0x001f280000100800 */
[----:B----4-:R0:W-:Y:S04]  /*a4ce0*/  STL [R1+0x3454], R28 ;  /* 0x0034541c01007387 */ /* 0x0101e80000100800 */
[----:B0-----:R-:W4:Y:S01]  /*a4cf0*/  LDL R28, [R1+0x1b4c] ;  /* 0x001b4c00011c7983 */ /* 0x001f220000100800 */
[----:B------:R-:W-:-:S02]  /*a4d00*/  ISETP.LT.AND P2, PT, R5, c[0x0][0x178], !P1 ;  /* 0x00005e0005007a0c */ /* 0x000fc40004f41270 */
[----:B------:R-:W-:Y:S01]  /*a4d10*/  ISETP.LT.AND P0, PT, R22, c[0x0][0x178], !P1 ;  /* 0x00005e0016007a0c */ /* 0x000fe20004f01270 */
[----:B------:R-:W-:Y:S01]  /*a4d20*/  ISETP.LT.AND P1, PT, R23, c[0x0][0x178], !P1 ;  /* 0x00005e0017007a0c */ /* 0x000fe20004f21270 */
[----:B-----5:R-:W-:Y:S02]  /*a4d30*/  PRMT R24, R4, 0x7632, R24 ;  /* 0x0000763204187816 */ /* 0x020fe40000000018 */
[----:B------:R-:W-:Y:S02]  /*a4d40*/  PRMT R25, R6, 0x7632, R25 ;  /* 0x0000763206197816 */ /* 0x000fe40000000019 */
[----:B------:R-:W-:Y:S01]  /*a4d50*/  PRMT R26, R7, 0x7632, R26 ;  /* 0x00007632071a7816 */ /* 0x000fe2000000001a */
[----:B----4-:R0:W-:Y:S04]  /*a4d60*/  STL [R1+0x3458], R28 ;  /* 0x0034581c01007387 */ /* 0x0101e80000100800 */
[----:B0-----:R-:W4:Y:S01]  /*a4d70*/  LDL R28, [R1+0x2b8] ;  /* 0x0002b800011c7983 */ /* 0x001f220000100800 */
[----:B------:R-:W-:-:S04]  /*a4d80*/  IMAD.WIDE R4, R0, 0x2, R12 ;  /* 0x0000000200047825 */ /* 0x000fc800078e020c */
[----:B------:R-:W-:-:S04]  /*a4d90*/  IMAD.WIDE R6, R0, 0x2, R10 ;  /* 0x0000000200067825 */ /* 0x000fc800078e020a */
[C---:B------:R-:W-:Y:S01]  /*a4da0*/  IMAD.WIDE R22, R0.reuse, 0x2, R8 ;  /* 0x0000000200167825 */ /* 0x040fe200078e0208 */
[----:B------:R-:W-:Y:S01]  /*a4db0*/  IADD3 R0, R0, c[0x0][0x198], RZ ;  /* 0x0000660000007a10 */ /* 0x000fe20007ffe0ff */
[----:B------:R0:W-:Y:S02]  /*a4dc0*/  @P2 STG.E.U16 [R4.64], R24 ;  /* 0x0000001804002986 */ /* 0x0001e4000c101506 */
        /* <DEDUP_REMOVED lines=46> */
[----:B------:R-:W-:Y:S01]  /*a50b0*/  IADD3 R6, R0, c[0x0][0x198], RZ ;  /* 0x0000660000067a10 */ /* 0x000fe20007ffe0ff */
[----:B--2---:R0:W-:Y:S04]  /*a50c0*/  @P4 STG.E.U16 [R24.64], R28 ;  /* 0x0000001c18004986 */ /* 0x0041e8000c101506 */
[----:B0-----:R-:W2:Y:S01]  /*a50d0*/  LDL.LU R28, [R1+0x3450] ;  /* 0x00345000011c7983 */ /* 0x001ea20000300800 */
[----:B------:R-:W2:Y:S01]  /*a50e0*/  LDL.LU R25, [R1+0x308] ;  /* 0x0003080001197983 */ /* 0x000ea20000300800 */
[----:B------:R-:W-:Y:S01]  /*a50f0*/  PRMT R7, R27, 0x7632, R7 ;  /* 0x000076321b077816 */ /* 0x000fe20000000007 */
[----:B------:R-:W-:Y:S01]  /*a5100*/  IMAD.WIDE R26, R6, 0x2, R20 ;  /* 0x00000002061a7825 */ /* 0x000fe200078e0214 */
[----:B------:R-:W-:-:S02]  /*a5110*/  ISETP.LT.AND P5, PT, R29, c[0x0][0x178], !P0 ;  /* 0x00005e001d007a0c */ /* 0x000fc400047a1270 */
[----:B---3--:R-:W-:Y:S02]  /*a5120*/  PRMT R0, R22, 0x7632, R0 ;  /* 0x0000763216007816 */ /* 0x008fe40000000000 */
[----:B----4-:R-:W-:Y:S01]  /*a5130*/  ISETP.LT.AND P3, PT, R23, c[0x0][0x178], !P0 ;  /* 0x00005e0017007a0c */ /* 0x010fe20004761270 */
[----:B------:R5:W-:Y:S01]  /*a5140*/  @P6 STG.E.U16 [R26.64], R7 ;  /* 0x000000071a006986 */ /* 0x000be2000c101506 */
[----:B------:R-:W-:Y:S01]  /*a5150*/  IMAD.WIDE R22, R6, 0x2, R2 ;  /* 0x0000000206167825 */ /* 0x000fe200078e0202 */
[----:B------:R-:W-:Y:S02]  /*a5160*/  ISETP.LT.AND P6, PT, R5, c[0x0][0x178], !P0 ;  /* 0x00005e0005007a0c */ /* 0x000fe400047c1270 */
        /* <DEDUP_REMOVED lines=20> */
[----:B------:R-:W-:Y:S01]  /*a52b0*/  IMAD.WIDE R4, R6, 0x2, R12 ;  /* 0x0000000206047825 */ /* 0x000fe200078e020c */
[----:B------:R0:W-:Y:S01]  /*a52c0*/  @P6 STG.E.U16 [R24.64], R26 ;  /* 0x0000001a18006986 */ /* 0x0001e2000c101506 */
[----:B-----5:R-:W-:-:S03]  /*a52d0*/  ISETP.LT.AND P6, PT, R7, c[0x0][0x178], !P1 ;  /* 0x00005e0007007a0c */ /* 0x020fc60004fc1270 */
[----:B------:R1:W-:Y:S01]  /*a52e0*/  @P3 STG.E.U16 [R4.64], R0 ;  /* 0x0000000004003986 */ /* 0x0003e2000c101506 */
[----:B------:R-:W-:-:S03]  /*a52f0*/  PRMT R27, R23, 0x7632, R27 ;  /* 0x00007632171b7816 */ /* 0x000fc6000000001b */
        /* <DEDUP_REMOVED lines=102> */
[----:B------:R-:W2:Y:S04]  /*a5960*/  LDL.LU R27, [R1+0x342c] ;  /* 0x00342c00011b7983 */ /* 0x000ea80000300800 */
[----:B------:R0:W-:Y:S01]  /*a5970*/  @P1 STG.E.U16 [R4.64], R6 ;  /* 0x0000000604001986 */ /* 0x0001e2000c101506 */
[----:B---3--:R-:W-:Y:S02]  /*a5980*/  PRMT R25, R22, 0x7632, R25 ;  /* 0x0000763216197816 */ /* 0x008fe40000000019 */
[----:B------:R-:W-:Y:S02]  /*a5990*/  PRMT R26, R23, 0x7632, R26 ;  /* 0x00007632171a7816 */ /* 0x000fe4000000001a */
[----:B----4-:R-:W-:Y:S01]  /*a59a0*/  ISETP.LT.AND P1, PT, R7, c[0x0][0x178], !P2 ;  /* 0x00005e0007007a0c */ /* 0x010fe20005721270 */
[----:B------:R-:W-:Y:S01]  /*a59b0*/  IMAD.WIDE R22, R0, 0x2, R12 ;  /* 0x0000000200167825 */ /* 0x000fe200078e020c */
[----:B------:R1:W-:Y:S01]  /*a59c0*/  STL [R1+0x3424], R13 ;  /* 0x0034240d01007387 */ /* 0x0003e20000100800 */
[----:B------:R-:W-:-:S02]  /*a59d0*/  ISETP.LT.AND P0, PT, R3, c[0x0][0x178], !P2 ;  /* 0x00005e0003007a0c */ /* 0x000fc40005701270 */
[----:B0-----:R-:W-:-:S04]  /*a59e0*/  IMAD.WIDE R6, R0, 0x2, R10 ;  /* 0x0000000200067825 */ /* 0x001fc800078e020a */
[----:B------:R-:W-:Y:S01]  /*a59f0*/  IMAD.WIDE R4, R0, 0x2, R8 ;  /* 0x0000000200047825 */ /* 0x000fe200078e0208 */
[----:B-1----:R-:W3:Y:S03]  /*a5a00*/  LDL R13, [R1+0x438] ;  /* 0x00043800010d7983 */ /* 0x002ee60000100800 */
[----:B------:R0:W-:Y:S01]  /*a5a10*/  STL [R1+0x3420], R11 ;  /* 0x0034200b01007387 */ /* 0x0001e20000100800 */
[----:B------:R1:W-:Y:S01]  /*a5a20*/  @P4 STG.E.U16 [R22.64], R25 ;  /* 0x0000001916004986 */ /* 0x0003e2000c101506 */
[----:B------:R4:W-:Y:S01]  /*a5a30*/  @P5 STG.E.U16 [R6.64], R26 ;  /* 0x0000001a06005986 */ /* 0x0009e2000c101506 */
[----:B------:R-:W-:Y:S02]  /*a5a40*/  ISETP.LT.AND P4, PT, R28, c[0x0][0x178], !P2 ;  /* 0x00005e001c007a0c */ /* 0x000fe40005781270 */
[----:B0-----:R-:W5:Y:S01]  /*a5a50*/  LDL R11, [R1+0x428] ;  /* 0x00042800010b7983 */ /* 0x001f620000100800 */
[----:B------:R-:W3:Y:S02]  /*a5a60*/  LDL.LU R3, [R1+0x30a4] ;  /* 0x0030a40001037983 */ /* 0x000ee40000300800 */
[----:B-1----:R-:W5:Y:S02]  /*a5a70*/  LDL R22, [R1+0x8b8] ;  /* 0x0008b80001167983 */ /* 0x002f640000100800 */
[----:B------:R-:W5:Y:S01]  /*a5a80*/  LDL R23, [R1+0x1b5c] ;  /* 0x001b5c0001177983 */ /* 0x000f620000100800 */
[----:B--2---:R-:W-:Y:S01]  /*a5a90*/  PRMT R27, R24, 0x7632, R27 ;  /* 0x00007632181b7816 */ /* 0x004fe2000000001b */
[----:B------:R-:W-:-:S02]  /*a5aa0*/  IADD3 R24, R0, c[0x0][0x198], RZ ;  /* 0x0000660000187a10 */ /* 0x000fc40007ffe0ff */
[----:B------:R-:W2:Y:S01]  /*a5ab0*/  LDL R0, [R1+0x1b4c] ;  /* 0x001b4c0001007983 */ /* 0x000ea20000100800 */
[----:B----4-:R-:W4:Y:S03]  /*a5ac0*/  LDL.LU R26, [R1+0x3c8] ;  /* 0x0003c800011a7983 */ /* 0x010f260000300800 */
[----:B------:R0:W-:Y:S04]  /*a5ad0*/  @P3 STG.E.U16 [R4.64], R27 ;  /* 0x0000001b04003986 */ /* 0x0001e8000c101506 */
[----:B0-----:R-:W2:Y:S01]  /*a5ae0*/  LDL R5, [R1+0x1b58] ;  /* 0x001b580001057983 */ /* 0x001ea20000100800 */
[----:B------:R-:W2:Y:S02]  /*a5af0*/  LDL.LU R27, [R1+0x3f8] ;  /* 0x0003f800011b7983 */ /* 0x000ea40000300800 */
[----:B------:R-:W2:Y:S02]  /*a5b00*/  LDL R28, [R1+0x3a8] ;  /* 0x0003a800011c7983 */ /* 0x000ea40000100800 */
[----:B------:R-:W-:Y:S01]  /*a5b10*/  IMAD.WIDE R6, R24, 0x2, R20 ;  /* 0x0000000218067825 */ /* 0x000fe200078e0214 */
[----:B------:R-:W-:-:S02]  /*a5b20*/  ISETP.LT.AND P5, PT, R29, c[0x0][0x178], !P2 ;  /* 0x00005e001d007a0c */ /* 0x000fc400057a1270 */
[----:B---3--:R-:W-:Y:S02]  /*a5b30*/  ISETP.GE.AND P3, PT, R3, c[0x0][0x17c], PT ;  /* 0x00005f0003007a0c */ /* 0x008fe40003f66270 */
[----:B-----5:R-:W-:Y:S04]  /*a5b40*/  @P1 STG.E.U16 [R6.64], R22 ;  /* 0x0000001606001986 */ /* 0x020fe8000c101506 */
        /* <DEDUP_REMOVED lines=8> */
[----:B------:R-:W-:-:S03]  /*a5bd0*/  ISETP.LT.AND P1, PT, R23, c[0x0][0x178], !P2 ;  /* 0x00005e0017007a0c */ /* 0x000fc60005721270 */
        /* <DEDUP_REMOVED lines=8> */
[----:B------:R-:W5:Y:S02]  /*a5c60*/  LDL R23, [R1+0x1b60] ;  /* 0x001b600001177983 */ /* 0x000f640000100800 */
[----:B--2---:R-:W2:Y:S02]  /*a5c70*/  LDL.LU R11, [R1+0x3420] ;  /* 0x00342000010b7983 */ /* 0x004ea40000300800 */
[----:B------:R-:W2:Y:S01]  /*a5c80*/  LDL.LU R6, [R1+0x30ac] ;  /* 0x0030ac0001067983 */ /* 0x000ea20000300800 */
[----:B------:R-:W2:Y:S04]  /*a5c90*/  LDL.LU R7, [R1+0x8b8] ;  /* 0x0008b80001077983 */ /* 0x000ea80000300800 */
[----:B------:R0:W-:Y:S04]  /*a5ca0*/  @P6 STG.E.U16 [R4.64], R27 ;  /* 0x0000001b04006986 */ /* 0x0001e8000c101506 */
[----:B0-----:R-:W2:Y:S04]  /*a5cb0*/  LDL R4, [R1+0x1b64] ;  /* 0x001b640001047983 */ /* 0x001ea80000100800 */
[----:B------:R-:W2:Y:S01]  /*a5cc0*/  LDL R5, [R1+0x1b48] ;  /* 0x001b480001057983 */ /* 0x000ea20000100800 */
[----:B-----5:R-:W-:Y:S01]  /*a5cd0*/  ISETP.LT.AND P4, PT, R23, c[0x0][0x178], !P2 ;  /* 0x00005e0017007a0c */ /* 0x020fe20005781270 */
[----:B---3--:R-:W-:-:S05]  /*a5ce0*/  IMAD.WIDE R22, R24, 0x2, R12 ;  /* 0x0000000218167825 */ /* 0x008fca00078e020c */
[----:B----4-:R-:W-:Y:S01]  /*a5cf0*/  @P1 STG.E.U16 [R22.64], R26 ;  /* 0x0000001a16001986 */ /* 0x010fe2000c101506 */
[----:B--2---:R-:W-:Y:S02]  /*a5d00*/  ISETP.LT.AND P2, PT, R4, c[0x0][0x178], !P2 ;  /* 0x00005e0004007a0c */ /* 0x004fe40005741270 */
[----:B------:R-:W-:Y:S01]  /*a5d10*/  ISETP.LT.AND P6, PT, R5, c[0x0][0x178], !P3 ;  /* 0x00005e0005007a0c */ /* 0x000fe20005fc1270 */
[----:B------:R-:W-:-:S05]  /*a5d20*/  IMAD.WIDE R4, R24, 0x2, R10 ;  /* 0x0000000218047825 */ /* 0x000fca00078e020a */
[----:B------:R0:W-:Y:S04]  /*a5d30*/  @P4 STG.E.U16 [R4.64], R28 ;  /* 0x0000001c04004986 */ /* 0x0001e8000c101506 */
[----:B0-----:R-:W2:Y:S01]  /*a5d40*/  LDL.LU R28, [R1+0x341c] ;  /* 0x00341c00011c7983 */ /* 0x001ea20000300800 */
[----:B------:R-:W-:Y:S01]  /*a5d50*/  IMAD.WIDE R22, R24, 0x2, R8 ;  /* 0x0000000218167825 */ /* 0x000fe200078e0208 */
[----:B------:R-:W-:-:S03]  /*a5d60*/  ISETP.LT.AND P5, PT, R0, c[0x0][0x178], !P3 ;  /* 0x00005e0000007a0c */ /* 0x000fc60005fa1270 */
[----:B------:R-:W-:Y:S01]  /*a5d70*/  IADD3 R0, R24, c[0x0][0x198], RZ ;  /* 0x0000660018007a10 */ /* 0x000fe20007ffe0ff */
[----:B------:R-:W-:Y:S02]  /*a5d80*/  PRMT R24, R29, 0x7632, R24 ;  /* 0x000076321d187816 */ /* 0x000fe40000000018 */
[----:B------:R-:W3:Y:S01]  /*a5d90*/  LDL.LU R29, [R1+0x3418] ;  /* 0x00341800011d7983 */ /* 0x000ee20000300800 */
[----:B------:R-:W-:Y:S02]  /*a5da0*/  ISETP.GE.AND P1, PT, R6, c[0x0][0x17c], PT ;  /* 0x00005f0006007a0c */ /* 0x000fe40003f26270 */
[----:B------:R-:W-:Y:S01]  /*a5db0*/  PRMT R25, R7, 0x7632, R25 ;  /* 0x0000763207197816 */ /* 0x000fe20000000019 */
[C---:B------:R-:W-:Y:S01]  /*a5dc0*/  IMAD.WIDE R6, R0.reuse, 0x2, R20 ;  /* 0x0000000200067825 */ /* 0x040fe200078e0214 */
[----:B--2---:R0:W-:Y:S04]  /*a5dd0*/  @P2 STG.E.U16 [R22.64], R28 ;  /* 0x0000001c16002986 */ /* 0x0041e8000c101506 */
[----:B0-----:R-:W2:Y:S01]  /*a5de0*/  LDL.LU R28, [R1+0x3414] ;  /* 0x00341400011c7983 */ /* 0x001ea20000300800 */
[----:B------:R-:W4:Y:S02]  /*a5df0*/  LDL.LU R22, [R1+0x438] ;  /* 0x0004380001167983 */ /* 0x000f240000300800 */
[----:B------:R-:W5:Y:S02]  /*a5e00*/  LDL.LU R23, [R1+0x428] ;  /* 0x0004280001177983 */ /* 0x000f640000300800 */
[----:B------:R0:W-:Y:S02]  /*a5e10*/  @P6 STG.E.U16 [R6.64], R25 ;  /* 0x0000001906006986 */ /* 0x0001e4000c101506 */
[----:B------:R-:W-:Y:S01]  /*a5e20*/  IMAD.WIDE R4, R0, 0x2, R18 ;  /* 0x0000000200047825 */ /* 0x000fe200078e0212 */
[----:B0-----:R-:W2:Y:S04]  /*a5e30*/  LDL R25, [R1+0x1b50] ;  /* 0x001b500001197983 */ /* 0x001ea80000100800 */
[----:B------:R-:W2:Y:S04]  /*a5e40*/  LDL R6, [R1+0x1b58] ;  /* 0x001b580001067983 */ /* 0x000ea80000100800 */
[----:B------:R-:W2:Y:S01]  /*a5e50*/  LDL R7, [R1+0x1b5c] ;  /* 0x001b5c0001077983 */ /* 0x000ea20000100800 */
[----:B---3--:R-:W-:-:S03]  /*a5e60*/  ISETP.LT.AND P6, PT, R29, c[0x0][0x178], !P3 ;  /* 0x00005e001d007a0c */ /* 0x008fc60005fc1270 */
[----:B------:R4:W-:Y:S01]  /*a5e70*/  @P5 STG.E.U16 [R4.64], R24 ;  /* 0x0000001804005986 */ /* 0x0009e2000c101506 */
[----:B------:R-:W3:Y:S02]  /*a5e80*/  LDL.LU R29, [R1+0x3410] ;  /* 0x00341000011d7983 */ /* 0x000ee40000300800 */
[----:B------:R0:W-:Y:S01]  /*a5e90*/  STL [R1+0x340c], R17 ;  /* 0x00340c1101007387 */ /* 0x0001e20000100800 */
[----:B----4-:R-:W-:Y:S02]  /*a5ea0*/  PRMT R4, R22, 0x7632, R4 ;  /* 0x0000763216047816 */ /* 0x010fe40000000004 */
[----:B-----5:R-:W-:Y:S01]  /*a5eb0*/  PRMT R5, R23, 0x7632, R5 ;  /* 0x0000763217057816 */ /* 0x020fe20000000005 */
[----:B------:R-:W-:Y:S02]  /*a5ec0*/  IMAD.WIDE R22, R0, 0x2, R16 ;  /* 0x0000000200167825 */ /* 0x000fe400078e0210 */
[----:B0-----:R-:W4:Y:S01]  /*a5ed0*/  LDL R17, [R1+0x1b60] ;  /* 0x001b600001117983 */ /* 0x001f220000100800 */
[----:B--2---:R-:W-:-:S02]  /*a5ee0*/  ISETP.LT.AND P4, PT, R25, c[0x0][0x178], !P3 ;  /* 0x00005e0019007a0c */ /* 0x004fc40005f81270 */
[----:B------:R-:W-:Y:S02]  /*a5ef0*/  ISETP.LT.AND P2, PT, R6, c[0x0][0x178], !P3 ;  /* 0x00005e0006007a0c */ /* 0x000fe40005f41270 */
[----:B------:R-:W-:Y:S01]  /*a5f00*/  ISETP.LT.AND P5, PT, R7, c[0x0][0x178], !P3 ;  /* 0x00005e0007007a0c */ /* 0x000fe20005fa1270 */
[----:B------:R-:W-:Y:S01]  /*a5f10*/  IMAD.WIDE R6, R0, 0x2, R2 ;  /* 0x0000000200067825 */ /* 0x000fe200078e0202 */
[----:B------:R-:W-:-:S03]  /*a5f20*/  PRMT R28, R27, 0x7632, R28 ;  /* 0x000076321b1c7816 */ /* 0x000fc6000000001c */
[----:B------:R-:W-:Y:S01]  /*a5f30*/  IMAD.WIDE R24, R0, 0x2, R14 ;  /* 0x0000000200187825 */ /* 0x000fe200078e020e */
[----:B------:R0:W-:Y:S01]  /*a5f40*/  STL [R1+0x3408], R15 ;  /* 0x0034080f01007387 */ /* 0x0001e20000100800 */
[----:B---3--:R-:W-:Y:S02]  /*a5f50*/  PRMT R29, R26, 0x7632, R29 ;  /* 0x000076321a1d7816 */ /* 0x008fe4000000001d */
[----:B------:R-:W-:Y:S01]  /*a5f60*/  IMAD.WIDE R26, R0, 0x2, R12 ;  /* 0x00000002001a7825 */ /* 0x000fe200078e020c */
[----:B------:R-:W-:Y:S04]  /*a5f70*/  @P4 STG.E.U16 [R6.64], R4 ;  /* 0x0000000406004986 */ /* 0x000fe8000c101506 */
[----:B0-----:R-:W2:Y:S01]  /*a5f80*/  LDL.LU R15, [R1+0x3a8] ;  /* 0x0003a800010f7983 */ /* 0x001ea20000300800 */
[----:B------:R0:W-:Y:S02]  /*a5f90*/  STL [R1+0x3404], R13 ;  /* 0x0034040d01007387 */ /* 0x0001e40000100800 */
[----:B------:R-:W-:Y:S02]  /*a5fa0*/  @P6 STG.E.U16 [R22.64], R5 ;  /* 0x0000000516006986 */ /* 0x000fe4000c101506 */
[----:B------:R-:W-:Y:S01]  /*a5fb0*/  @P2 STG.E.U16 [R24.64], R28 ;  /* 0x0000001c18002986 */ /* 0x000fe2000c101506 */
[----:B------:R-:W-:Y:S04]  /*a5fc0*/  @P5 STG.E.U16 [R26.64], R29 ;  /* 0x0000001d1a005986 */ /* 0x000fe8000c101506 */
[----:B0-----:R-:W3:Y:S01]  /*a5fd0*/  LDL.LU R13, [R1+0x3b8] ;  /* 0x0003b800010d7983 */ /* 0x001ee20000300800 */
[----:B------:R-:W5:Y:S02]  /*a5fe0*/  LDL R4, [R1+0x1b64] ;  /* 0x001b640001047983 */ /* 0x000f640000100800 */
[----:B------:R-:W5:Y:S02]  /*a5ff0*/  LDL R6, [R1+0x1b48] ;  /* 0x001b480001067983 */ /* 0x000f640000100800 */
[----:B------:R-:W5:Y:S01]  /*a6000*/  LDL R7, [R1+0x1b4c] ;  /* 0x001b4c0001077983 */ /* 0x000f620000100800 */
[----:B----4-:R-:W-:-:S02]  /*a6010*/  ISETP.LT.AND P4, PT, R17, c[0x0][0x178], !P3 ;  /* 0x00005e0011007a0c */ /* 0x010fc40005f81270 */
[----:B------:R-:W4:Y:S01]  /*a6020*/  LDL R17, [R1+0x8d8] ;  /* 0x0008d80001117983 */ /* 0x000f220000100800 */
[----:B------:R0:W-:Y:S03]  /*a6030*/  STL [R1+0x33f4], R28 ;  /* 0x0033f41c01007387 */ /* 0x0001e60000100800 */
[----:B0-----:R-:W4:Y:S01]  /*a6040*/  LDL R28, [R1+0x1b54] ;  /* 0x001b5400011c7983 */ /* 0x001f220000100800 */
[----:B------:R0:W-:Y:S03]  /*a6050*/  STL [R1+0x33f8], R29 ;  /* 0x0033f81d01007387 */ /* 0x0001e60000100800 */
[----:B0-----:R-:W4:Y:S01]  /*a6060*/  LDL R29, [R1+0x1b50] ;  /* 0x001b5000011d7983 */ /* 0x001f220000100800 */
[----:B--2---:R-:W-:Y:S02]  /*a6070*/  PRMT R5, R15, 0x7632, R5 ;  /* 0x000076320f057816 */ /* 0x004fe40000000005 */
[----:B---3--:R-:W-:-:S02]  /*a6080*/  PRMT R26, R13, 0x7632, R26 ;  /* 0x000076320d1a7816 */ /* 0x008fc4000000001a */
[----:B------:R-:W2:Y:S01]  /*a6090*/  LDL R13, [R1+0x498] ;  /* 0x00049800010d7983 */ /* 0x000ea20000100800 */
[----:B------:R-:W3:Y:S01]  /*a60a0*/  LDL.LU R27, [R1+0x478] ;  /* 0x00047800011b7983 */ /* 0x000ee20000300800 */
[----:B-----5:R-:W-:Y:S01]  /*a60b0*/  ISETP.LT.AND P2, PT, R4, c[0x0][0x178], !P3 ;  /* 0x00005e0004007a0c */ /* 0x020fe20005f41270 */
[----:B------:R-:W5:Y:S01]  /*a60c0*/  LDL.LU R15, [R1+0x30b0] ;  /* 0x0030b000010f7983 */ /* 0x000f620000300800 */
[----:B----4-:R-:W-:Y:S01]  /*a60d0*/  ISETP.LT.AND P3, PT, R29, c[0x0][0x178], !P0 ;  /* 0x00005e001d007a0c */ /* 0x010fe20004761270 */
[----:B------:R0:W-:Y:S04]  /*a60e0*/  STL [R1+0x33fc], R29 ;  /* 0x0033fc1d01007387 */ /* 0x0001e80000100800 */
[----:B0-----:R-:W4:Y:S01]  /*a60f0*/  LDL R29, [R1+0x458] ;  /* 0x00045800011d7983 */ /* 0x001f220000100800 */
[----:B------:R-:W-:-:S02]  /*a6100*/  ISETP.LT.AND P5, PT, R6, c[0x0][0x178], !P0 ;  /* 0x00005e0006007a0c */ /* 0x000fc400047a1270 */
[----:B------:R-:W-:Y:S01]  /*a6110*/  ISETP.LT.AND P6, PT, R7, c[0x0][0x178], !P0 ;  /* 0x00005e0007007a0c */ /* 0x000fe200047c1270 */
[----:B------:R-:W-:-:S04]  /*a6120*/  IMAD.WIDE R6, R0, 0x2, R10 ;  /* 0x0000000200067825 */ /* 0x000fc800078e020a */
[C---:B------:R-:W-:Y:S01]  /*a6130*/  IMAD.WIDE R24, R0.reuse, 0x2, R8 ;  /* 0x0000000200187825 */ /* 0x040fe200078e0208 */
[----:B------:R-:W-:Y:S01]  /*a6140*/  IADD3 R4, R0, c[0x0][0x198], RZ ;  /* 0x0000660000047a10 */ /* 0x000fe20007ffe0ff */
[----:B------:R-:W-:Y:S03]  /*a6150*/  @P4 STG.E.U16 [R6.64], R26 ;  /* 0x0000001a06004986 */ /* 0x000fe6000c101506 */
[----:B------:R-:W-:Y:S01]  /*a6160*/  @P2 STG.E.U16 [R24.64], R5 ;  /* 0x0000000518002986 */ /* 0x000fe2000c101506 */
[----:B----4-:R0:W-:Y:S01]  /*a6170*/  STL [R1+0x3400], R29 ;  /* 0x0034001d01007387 */ /* 0x0101e20000100800 */
[----:B------:R-:W4:Y:S03]  /*a6180*/  LDL R0, [R1+0x1b4c] ;  /* 0x001b4c0001007983 */ /* 0x000f260000100800 */
[----:B0-----:R-:W2:Y:S01]  /*a6190*/  LDL R29, [R1+0x468] ;  /* 0x00046800011d7983 */ /* 0x001ea20000100800 */
[----:B------:R-:W2:Y:S02]  /*a61a0*/  LDL.LU R26, [R1+0x488] ;  /* 0x00048800011a7983 */ /* 0x000ea40000300800 */
[----:B------:R-:W2:Y:S02]  /*a61b0*/  LDL R24, [R1+0x8c8] ;  /* 0x0008c80001187983 */ /* 0x000ea40000100800 */
[----:B------:R-:W2:Y:S01]  /*a61c0*/  LDL R25, [R1+0x1b60] ;  /* 0x001b600001197983 */ /* 0x000ea20000100800 */
[----:B------:R-:W2:Y:S01]  /*a61d0*/  LDL.LU R5, [R1+0x8e8] ;  /* 0x0008e80001057983 */ /* 0x000ea20000300800 */
[----:B------:R-:W-:-:S04]  /*a61e0*/  IMAD.WIDE R22, R4, 0x2, R20 ;  /* 0x0000000204167825 */ /* 0x000fc800078e0214 */
[----:B------:R-:W-:Y:S01]  /*a61f0*/  IMAD.WIDE R6, R4, 0x2, R18 ;  /* 0x0000000204067825 */ /* 0x000fe200078e0212 */
[----:B------:R-:W-:Y:S01]  /*a6200*/  ISETP.LT.AND P4, PT, R28, c[0x0][0x178], !P0 ;  /* 0x00005e001c007a0c */ /* 0x000fe20004781270 */
[----:B--2---:R0:W-:Y:S03]  /*a6210*/  @P5 STG.E.U16 [R22.64], R5 ;  /* 0x0000000516005986 */ /* 0x0041e6000c101506 */
[----:B------:R1:W-:Y:S01]  /*a6220*/  @P6 STG.E.U16 [R6.64], R17 ;  /* 0x0000001106006986 */ /* 0x0003e2000c101506 */
[----:B0-----:R-:W2:Y:S01]  /*a6230*/  LDL R23, [R1+0x1b58] ;  /* 0x001b580001177983 */ /* 0x001ea20000100800 */
[----:B-1----:R-:W3:Y:S02]  /*a6240*/  LDL.LU R17, [R1+0x340c] ;  /* 0x00340c0001117983 */ /* 0x002ee40000300800 */
[----:B------:R-:W3:Y:S01]  /*a6250*/  LDL R7, [R1+0x1b5c] ;  /* 0x001b5c0001077983 */ /* 0x000ee20000100800 */
[----:B-----5:R-:W-:-:S02]  /*a6260*/  ISETP.GE.AND P2, PT, R15, c[0x0][0x17c], PT ;  /* 0x00005f000f007a0c */ /* 0x020fc40003f46270 */
[----:B------:R-:W5:Y:S01]  /*a6270*/  LDL.LU R15, [R1+0x3408] ;  /* 0x00340800010f7983 */ /* 0x000f620000300800 */
[----:B--2---:R-:W-:Y:S01]  /*a6280*/  ISETP.LT.AND P5, PT, R23, c[0x0][0x178], !P0 ;  /* 0x00005e0017007a0c */ /* 0x004fe200047a1270 */
[----:B------:R-:W-:Y:S01]  /*a6290*/  IMAD.WIDE R22, R4, 0x2, R2 ;  /* 0x0000000204167825 */ /* 0x000fe200078e0202 */
[----:B---3--:R-:W-:-:S03]  /*a62a0*/  ISETP.LT.AND P6, PT, R7, c[0x0][0x178], !P0 ;  /* 0x00005e0007007a0c */ /* 0x008fc600047c1270 */
[C---:B------:R-:W-:Y:S01]  /*a62b0*/  IMAD.WIDE R6, R4.reuse, 0x2, R16 ;  /* 0x0000000204067825 */ /* 0x040fe200078e0210 */
[----:B------:R0:W-:Y:S04]  /*a62c0*/  @P3 STG.E.U16 [R22.64], R24 ;  /* 0x0000001816003986 */ /* 0x0001e8000c101506 */
[----:B------:R1:W-:Y:S01]  /*a62d0*/  @P4 STG.E.U16 [R6.64], R13 ;  /* 0x0000000d06004986 */ /* 0x0003e2000c101506 */
[----:B0-----:R-:W2:Y:S04]  /*a62e0*/  LDL R22, [R1+0x1b64] ;  /* 0x001b640001167983 */ /* 0x001ea80000100800 */
[----:B------:R-:W3:Y:S01]  /*a62f0*/  LDL R23, [R1+0x1b48] ;  /* 0x001b480001177983 */ /* 0x000ee20000100800 */
[----:B-1----:R-:W3:Y:S01]  /*a6300*/  LDL.LU R13, [R1+0x3404] ;  /* 0x00340400010d7983 */ /* 0x002ee20000300800 */
[----:B------:R-:W-:Y:S01]  /*a6310*/  ISETP.LT.AND P3, PT, R25, c[0x0][0x178], !P0 ;  /* 0x00005e0019007a0c */ /* 0x000fe20004761270 */
[----:B-----5:R-:W-:-:S04]  /*a6320*/  IMAD.WIDE R24, R4, 0x2, R14 ;  /* 0x0000000204187825 */ /* 0x020fc800078e020e */
[----:B------:R-:W-:Y:S01]  /*a6330*/  IMAD.WIDE R6, R4, 0x2, R10 ;  /* 0x0000000204067825 */ /* 0x000fe200078e020a */
[----:B------:R0:W-:Y:S01]  /*a6340*/  @P5 STG.E.U16 [R24.64], R26 ;  /* 0x0000001a18005986 */ /* 0x0001e2000c101506 */
[----:B----4-:R-:W-:Y:S02]  /*a6350*/  ISETP.LT.AND P5, PT, R0, c[0x0][0x178], !P1 ;  /* 0x00005e0000007a0c */ /* 0x010fe40004fa1270 */
[----:B------:R-:W-:Y:S01]  /*a6360*/  IADD3 R0, R4, c[0x0][0x198], RZ ;  /* 0x0000660004007a10 */ /* 0x000fe20007ffe0ff */
[----:B------:R1:W-:Y:S01]  /*a6370*/  STL [R1+0x33f0], R11 ;  /* 0x0033f00b01007387 */ /* 0x0003e20000100800 */
[----:B0-----:R-:W-:-:S03]  /*a6380*/  PRMT R24, R5, 0x7632, R24 ;  /* 0x0000763205187816 */ /* 0x001fc60000000018 */
[----:B-1----:R-:W4:Y:S01]  /*a6390*/  LDL R11, [R1+0x1b60] ;  /* 0x001b6000010b7983 */ /* 0x002f220000100800 */
[----:B------:R-:W-:Y:S01]  /*a63a0*/  STL [R1+0x33ec], R21 ;  /* 0x0033ec1501007387 */ /* 0x000fe20000100800 */
[----:B--2---:R-:W-:Y:S02]  /*a63b0*/  ISETP.LT.AND P0, PT, R22, c[0x0][0x178], !P0 ;  /* 0x00005e0016007a0c */ /* 0x004fe40004701270 */
[----:B---3--:R-:W-:Y:S01]  /*a63c0*/  ISETP.LT.AND P4, PT, R23, c[0x0][0x178], !P1 ;  /* 0x00005e0017007a0c */ /* 0x008fe20004f81270 */
[----:B------:R-:W-:-:S05]  /*a63d0*/  IMAD.WIDE R22, R4, 0x2, R12 ;  /* 0x0000000204167825 */ /* 0x000fca00078e020c */
[----:B------:R0:W-:Y:S01]  /*a63e0*/  @P6 STG.E.U16 [R22.64], R27 ;  /* 0x0000001b16006986 */ /* 0x0001e2000c101506 */
[----:B------:R1:W-:Y:S02]  /*a63f0*/  @P3 STG.E.U16 [R6.64], R29 ;  /* 0x0000001d06003986 */ /* 0x0003e4000c101506 */
[----:B0-----:R-:W-:-:S04]  /*a6400*/  IMAD.WIDE R22, R4, 0x2, R8 ;  /* 0x0000000204167825 */ /* 0x001fc800078e0208 */
[C---:B------:R-:W-:Y:S02]  /*a6410*/  IMAD.WIDE R4, R0.reuse, 0x2, R20 ;  /* 0x0000000200047825 */ /* 0x040fe400078e0214 */
[----:B------:R-:W2:Y:S02]  /*a6420*/  LDL R21, [R1+0x1b64] ;  /* 0x001b640001157983 */ /* 0x000ea40000100800 */
[----:B-1----:R-:W3:Y:S02]  /*a6430*/  LDL.LU R29, [R1+0x3400] ;  /* 0x00340000011d7983 */ /* 0x002ee40000300800 */
[----:B------:R-:W5:Y:S01]  /*a6440*/  LDL.LU R7, [R1+0x8d8] ;  /* 0x0008d80001077983 */ /* 0x000f620000300800 */
[----:B---3--:R0:W-:Y:S04]  /*a6450*/  @P0 STG.E.U16 [R22.64], R29 ;  /* 0x0000001d16000986 */ /* 0x0081e8000c101506 */
[----:B0-----:R-:W3:Y:S01]  /*a6460*/  LDL.LU R29, [R1+0x33fc] ;  /* 0x0033fc00011d7983 */ /* 0x001ee20000300800 */
[----:B-----5:R-:W-:Y:S01]  /*a6470*/  PRMT R25, R7, 0x7632, R25 ;  /* 0x0000763207197816 */ /* 0x020fe20000000019 */
[----:B------:R-:W-:-:S04]  /*a6480*/  IMAD.WIDE R6, R0, 0x2, R18 ;  /* 0x0000000200067825 */ /* 0x000fc800078e0212 */
[----:B------:R-:W5:Y:S01]  /*a6490*/  LDL.LU R22, [R1+0x8c8] ;  /* 0x0008c80001167983 */ /* 0x000f620000300800 */
[----:B------:R-:W2:Y:S04]  /*a64a0*/  LDL.LU R23, [R1+0x498] ;  /* 0x0004980001177983 */ /* 0x000ea80000300800 */
[----:B------:R0:W-:Y:S01]  /*a64b0*/  @P4 STG.E.U16 [R4.64], R24 ;  /* 0x0000001804004986 */ /* 0x0001e2000c101506 */
[----:B------:R-:W-:Y:S01]  /*a64c0*/  ISETP.LT.AND P3, PT, R28, c[0x0][0x178], !P1 ;  /* 0x00005e001c007a0c */ /* 0x000fe20004f61270 */
[----:B------:R1:W-:Y:S02]  /*a64d0*/  @P5 STG.E.U16 [R6.64], R25 ;  /* 0x0000001906005986 */ /* 0x0003e4000c101506 */
[----:B0-----:R-:W4:Y:S01]  /*a64e0*/  LDL R24, [R1+0x1b5c] ;  /* 0x001b5c0001187983 */ /* 0x001f220000100800 */
[----:B---3--:R-:W-:-:S03]  /*a64f0*/  ISETP.LT.AND P0, PT, R29, c[0x0][0x178], !P1 ;  /* 0x00005e001d007a0c */ /* 0x008fc60004f01270 */
[----:B------:R-:W3:Y:S01]  /*a6500*/  LDL.LU R29, [R1+0x33f8] ;  /* 0x0033f800011d7983 */ /* 0x000ee20000300800 */
[----:B------:R-:W3:Y:S02]  /*a6510*/  LDL.LU R28, [R1+0x33f4] ;  /* 0x0033f400011c7983 */ /* 0x000ee40000300800 */
[----:B-1----:R-:W3:Y:S01]  /*a6520*/  LDL R7, [R1+0x1b58] ;  /* 0x001b580001077983 */ /* 0x002ee20000100800 */
[----:B-----5:R-:W-:Y:S02]  /*a6530*/  PRMT R4, R22, 0x7632, R4 ;  /* 0x0000763216047816 */ /* 0x020fe40000000004 */
[----:B--2---:R-:W-:Y:S01]  /*a6540*/  PRMT R5, R23, 0x7632, R5 ;  /* 0x0000763217057816 */ /* 0x004fe20000000005 */
[----:B------:R-:W-:Y:S01]  /*a6550*/  IMAD.WIDE R22, R0, 0x2, R16 ;  /* 0x0000000200167825 */ /* 0x000fe200078e0210 */
[----:B----4-:R-:W-:Y:S02]  /*a6560*/  ISETP.LT.AND P6, PT, R11, c[0x0][0x178], !P1 ;  /* 0x00005e000b007a0c */ /* 0x010fe40004fc1270 */
[----:B------:R-:W-:Y:S01]  /*a6570*/  ISETP.LT.AND P5, PT, R24, c[0x0][0x178], !P1 ;  /* 0x00005e0018007a0c */ /* 0x000fe20004fa1270 */
[----:B------:R-:W-:Y:S01]  /*a6580*/  IMAD.WIDE R24, R0, 0x2, R14 ;  /* 0x0000000200187825 */ /* 0x000fe200078e020e */
[----:B---3--:R-:W-:-:S03]  /*a6590*/  ISETP.LT.AND P4, PT, R7, c[0x0][0x178], !P1 ;  /* 0x00005e0007007a0c */ /* 0x008fc60004f81270 */
[----:B------:R-:W-:Y:S01]  /*a65a0*/  IMAD.WIDE R6, R0, 0x2, R2 ;  /* 0x0000000200067825 */ /* 0x000fe200078e0202 */
[----:B------:R-:W-:-:S04]  /*a65b0*/  PRMT R28, R26, 0x7632, R28 ;  /* 0x000076321a1c7816 */ /* 0x000fc8000000001c */
[----:B------:R0:W-:Y:S01]  /*a65c0*/  @P0 STG.E.U16 [R6.64], R4 ;  /* 0x0000000406000986 */ /* 0x0001e2000c101506 */
[----:B------:R1:W-:Y:S01]  /*a65d0*/  @P3 STG.E.U16 [R22.64], R5 ;  /* 0x0000000516003986 */ /* 0x0003e2000c101506 */
[----:B------:R-:W-:Y:S02]  /*a65e0*/  ISETP.LT.AND P1, PT, R21, c[0x0][0x178], !P1 ;  /* 0x00005e0015007a0c */ /* 0x000fe40004f21270 */
[----:B0-----:R-:W2:Y:S04]  /*a65f0*/  LDL R6, [R1+0x1b48] ;  /* 0x001b480001067983 */ /* 0x001ea80000100800 */
[----:B------:R-:W3:Y:S01]  /*a6600*/  LDL R7, [R1+0x1b4c] ;  /* 0x001b4c0001077983 */ /* 0x000ee20000100800 */
[----:B-1----:R-:W4:Y:S02]  /*a6610*/  LDL.LU R5, [R1+0x468] ;  /* 0x0004680001057983 */ /* 0x002f240000300800 */
[----:B------:R-:W5:Y:S02]  /*a6620*/  LDL.LU R22, [R1+0x458] ;  /* 0x0004580001167983 */ /* 0x000f640000300800 */
[----:B------:R-:W5:Y:S01]  /*a6630*/  LDL R23, [R1+0x1b50] ;  /* 0x001b500001177983 */ /* 0x000f620000100800 */
[----:B------:R-:W5:Y:S04]  /*a6640*/  LDL.LU R11, [R1+0x33f0] ;  /* 0x0033f000010b7983 */ /* 0x000f680000300800 */
[----:B------:R-:W-:Y:S01]  /*a6650*/  @P4 STG.E.U16 [R24.64], R28 ;  /* 0x0000001c18004986 */ /* 0x000fe2000c101506 */
[----:B------:R0:W-:Y:S03]  /*a6660*/  STL [R1+0x33dc], R28 ;  /* 0x0033dc1c01007387 */ /* 0x0001e60000100800 */
[----:B0-----:R-:W5:Y:S01]  /*a6670*/  LDL.LU R28, [R1+0x2dc] ;  /* 0x0002dc00011c7983 */ /* 0x001f620000300800 */
[----:B------:R-:W5:Y:S01]  /*a6680*/  LDL.LU R21, [R1+0x30b4] ;  /* 0x0030b40001157983 */ /* 0x000f620000300800 */
[----:B------:R-:W-:Y:S01]  /*a6690*/  PRMT R29, R27, 0x7632, R29 ;  /* 0x000076321b1d7816 */ /* 0x000fe2000000001d */
[----:B------:R-:W-:Y:S01]  /*a66a0*/  IMAD.WIDE R26, R0, 0x2, R12 ;  /* 0x00000002001a7825 */ /* 0x000fe200078e020c */
[----:B------:R-:W5:Y:S04]  /*a66b0*/  LDL.LU R25, [R1+0x30b8] ;  /* 0x0030b80001197983 */ /* 0x000f680000300800 */
[----:B------:R-:W-:Y:S01]  /*a66c0*/  @P5 STG.E.U16 [R26.64], R29 ;  /* 0x0000001d1a005986 */ /* 0x000fe2000c101506 */
[----:B--2---:R-:W-:-:S02]  /*a66d0*/  ISETP.LT.AND P3, PT, R6, c[0x0][0x178], !P2 ;  /* 0x00005e0006007a0c */ /* 0x004fc40005761270 */
[----:B---3--:R-:W-:Y:S02]  /*a66e0*/  ISETP.LT.AND P4, PT, R7, c[0x0][0x178], !P2 ;  /* 0x00005e0007007a0c */ /* 0x008fe40005781270 */
[----:B----4-:R-:W-:Y:S02]  /*a66f0*/  PRMT R24, R5, 0x7632, R24 ;  /* 0x0000763205187816 */ /* 0x010fe40000000018 */
[----:B-----5:R-:W-:Y:S02]  /*a6700*/  PRMT R4, R22, 0x7632, R4 ;  /* 0x0000763216047816 */ /* 0x020fe40000000004 */
[----:B------:R-:W-:Y:S01]  /*a6710*/  ISETP.LT.AND P5, PT, R23, c[0x0][0x178], !P2 ;  /* 0x00005e0017007a0c */ /* 0x000fe200057a1270 */
[C---:B------:R-:W-:Y:S01]  /*a6720*/  IMAD.WIDE R6, R0.reuse, 0x2, R10 ;  /* 0x0000000200067825 */ /* 0x040fe200078e020a */
[----:B------:R0:W-:Y:S01]  /*a6730*/  STL [R1+0x33e8], R11 ;  /* 0x0033e80b01007387 */ /* 0x0001e20000100800 */
[C---:B------:R-:W-:Y:S02]  /*a6740*/  IADD3 R5, R0.reuse, c[0x0][0x198], RZ ;  /* 0x0000660000057a10 */ /* 0x040fe40007ffe0ff */
[----:B------:R-:W-:Y:S01]  /*a6750*/  IMAD.WIDE R22, R0, 0x2, R8 ;  /* 0x0000000200167825 */ /* 0x000fe200078e0208 */
[----:B0-----:R-:W2:Y:S03]  /*a6760*/  LDL.LU R11, [R1+0x31c] ;  /* 0x00031c00010b7983 */ /* 0x001ea60000300800 */
[----:B------:R-:W3:Y:S02]  /*a6770*/  LDL R0, [R1+0x1b54] ;  /* 0x001b540001007983 */ /* 0x000ee40000100800 */
[----:B------:R0:W-:Y:S01]  /*a6780*/  STL [R1+0x33e4], R8 ;  /* 0x0033e40801007387 */ /* 0x0001e20000100800 */
[----:B------:R-:W-:Y:S01]  /*a6790*/  ISETP.GE.AND P0, PT, R21, c[0x0][0x17c], PT ;  /* 0x00005f0015007a0c */ /* 0x000fe20003f06270 */
[----:B0-----:R-:W4:Y:S01]  /*a67a0*/  LDL.LU R8, [R1+0x30c] ;  /* 0x00030c0001087983 */ /* 0x001f220000300800 */
[----:B------:R0:W-:Y:S03]  /*a67b0*/  STL [R1+0x33e0], R9 ;  /* 0x0033e00901007387 */ /* 0x0001e60000100800 */
[----:B0-----:R-:W5:Y:S01]  /*a67c0*/  LDL.LU R9, [R1+0x2fc] ;  /* 0x0002fc0001097983 */ /* 0x001f620000300800 */
[----:B------:R-:W2:Y:S03]  /*a67d0*/  LDL.LU R21, [R1+0x33ec] ;  /* 0x0033ec0001157983 */ /* 0x000ea60000300800 */
[----:B------:R2:W-:Y:S01]  /*a67e0*/  @P6 STG.E.U16 [R6.64], R24 ;  /* 0x0000001806006986 */ /* 0x0005e2000c101506 */
[----:B------:R-:W-:Y:S01]  /*a67f0*/  @P1 STG.E.U16 [R22.64], R4 ;  /* 0x0000000416001986 */ /* 0x000fe2000c101506 */
[----:B---3--:R-:W-:-:S02]  /*a6800*/  ISETP.LT.AND P6, PT, R0, c[0x0][0x178], !P2 ;  /* 0x00005e0000007a0c */ /* 0x008fc400057c1270 */
[----:B------:R-:W3:Y:S01]  /*a6810*/  LDL R0, [R1+0x1b4c] ;  /* 0x001b4c0001007983 */ /* 0x000ee20000100800 */
[----:B------:R-:W-:Y:S02]  /*a6820*/  STL [R1+0x33d8], R3 ;  /* 0x0033d80301007387 */ /* 0x000fe40000100800 */
[----:B--2---:R-:W-:-:S05]  /*a6830*/  IMAD.WIDE R6, R5, 0x2, R20 ;  /* 0x0000000205067825 */ /* 0x004fca00078e0214 */
[----:B------:R0:W-:Y:S04]  /*a6840*/  @P3 STG.E.U16 [R6.64], R11 ;  /* 0x0000000b06003986 */ /* 0x0001e8000c101506 */
[----:B0-----:R-:W2:Y:S01]  /*a6850*/  LDL R7, [R1+0x1b58] ;  /* 0x001b580001077983 */ /* 0x001ea20000100800 */
[----:B------:R-:W-:Y:S01]  /*a6860*/  ISETP.GE.AND P1, PT, R25, c[0x0][0x17c], PT ;  /* 0x00005f0019007a0c */ /* 0x000fe20003f26270 */
[----:B------:R-:W-:-:S04]  /*a6870*/  IMAD.WIDE R24, R5, 0x2, R18 ;  /* 0x0000000205187825 */ /* 0x000fc800078e0212 */
[----:B------:R-:W-:Y:S02]  /*a6880*/  IMAD.WIDE R22, R5, 0x2, R2 ;  /* 0x0000000205167825 */ /* 0x000fe400078e0202 */
[----:B------:R-:W3:Y:S02]  /*a6890*/  LDL R3, [R1+0x2ac] ;  /* 0x0002ac0001037983 */ /* 0x000ee40000100800 */
[----:B------:R0:W-:Y:S02]  /*a68a0*/  STL [R1+0x33d4], R17 ;  /* 0x0033d41101007387 */ /* 0x0001e40000100800 */
[----:B----4-:R1:W-:Y:S01]  /*a68b0*/  @P4 STG.E.U16 [R24.64], R8 ;  /* 0x0000000818004986 */ /* 0x0103e2000c101506 */
[----:B-----5:R4:W-:Y:S01]  /*a68c0*/  @P5 STG.E.U16 [R22.64], R9 ;  /* 0x0000000916005986 */ /* 0x0209e2000c101506 */
[----:B--2---:R-:W-:Y:S01]  /*a68d0*/  ISETP.LT.AND P3, PT, R7, c[0x0][0x178], !P2 ;  /* 0x00005e0007007a0c */ /* 0x004fe20005761270 */
[----:B------:R-:W-:Y:S02]  /*a68e0*/  IMAD.WIDE R6, R5, 0x2, R16 ;  /* 0x0000000205067825 */ /* 0x000fe400078e0210 */
[----:B0-----:R-:W2:Y:S02]  /*a68f0*/  LDL R17, [R1+0x1b60] ;  /* 0x001b600001117983 */ /* 0x001ea40000100800 */
[----:B-1----:R-:W5:Y:S02]  /*a6900*/  LDL.LU R24, [R1+0x2ec] ;  /* 0x0002ec0001187983 */ /* 0x002f640000300800 */
[----:B------:R-:W3:Y:S02]  /*a6910*/  LDL.LU R25, [R1+0x2cc] ;  /* 0x0002cc0001197983 */ /* 0x000ee40000300800 */
[----:B----4-:R-:W4:Y:S01]  /*a6920*/  LDL R22, [R1+0x1b5c] ;  /* 0x001b5c0001167983 */ /* 0x010f220000100800 */
[----:B------:R-:W3:Y:S04]  /*a6930*/  LDL.LU R23, [R1+0x30bc] ;  /* 0x0030bc0001177983 */ /* 0x000ee80000300800 */
[----:B------:R0:W-:Y:S01]  /*a6940*/  @P6 STG.E.U16 [R6.64], R28 ;  /* 0x0000001c06006986 */ /* 0x0001e2000c101506 */
[----:B------:R-:W-:-:S02]  /*a6950*/  PRMT R29, R11, 0x7632, R29 ;  /* 0x000076320b1d7816 */ /* 0x000fc4000000001d */
[----:B------:R-:W-:Y:S02]  /*a6960*/  PRMT R27, R8, 0x7632, R27 ;  /* 0x00007632081b7816 */ /* 0x000fe4000000001b */
[----:B------:R-:W-:Y:S01]  /*a6970*/  PRMT R26, R9, 0x7632, R26 ;  /* 0x00007632091a7816 */ /* 0x000fe2000000001a */
[----:B0-----:R-:W-:Y:S01]  /*a6980*/  IMAD.WIDE R6, R5, 0x2, R14 ;  /* 0x0000000205067825 */ /* 0x001fe200078e020e */
[----:B------:R-:W-:Y:S02]  /*a6990*/  PRMT R4, R28, 0x7632, R4 ;  /* 0x000076321c047816 */ /* 0x000fe40000000004 */
[----:B--2---:R-:W-:Y:S02]  /*a69a0*/  ISETP.LT.AND P6, PT, R17, c[0x0][0x178], !P2 ;  /* 0x00005e0011007a0c */ /* 0x004fe400057c1270 */
[----:B------:R-:W2:Y:S01]  /*a69b0*/  LDL R17, [R1+0x1b58] ;  /* 0x001b580001117983 */ /* 0x000ea20000100800 */
[----:B----4-:R-:W-:Y:S01]  /*a69c0*/  ISETP.LT.AND P5, PT, R22, c[0x0][0x178], !P2 ;  /* 0x00005e0016007a0c */ /* 0x010fe200057a1270 */
[----:B------:R-:W4:Y:S02]  /*a69d0*/  LDL.LU R11, [R1+0x33e8] ;  /* 0x0033e800010b7983 */ /* 0x000f240000300800 */
[----:B------:R-:W2:Y:S01]  /*a69e0*/  LDL.LU R8, [R1+0x33e4] ;  /* 0x0033e40001087983 */ /* 0x000ea20000300800 */
[----:B------:R-:W2:Y:S04]  /*a69f0*/  LDL.LU R9, [R1+0x33e0] ;  /* 0x0033e00001097983 */ /* 0x000ea80000300800 */
[----:B-----5:R0:W-:Y:S01]  /*a6a00*/  @P3 STG.E.U16 [R6.64], R24 ;  /* 0x0000001806003986 */ /* 0x0201e2000c101506 */
[----:B---3--:R-:W-:Y:S01]  /*a6a10*/  ISETP.GE.AND P4, PT, R23, c[0x0][0x17c], PT ;  /* 0x00005f0017007a0c */ /* 0x008fe20003f86270 */
[----:B------:R-:W-:-:S02]  /*a6a20*/  IMAD.WIDE R22, R5, 0x2, R12 ;  /* 0x0000000205167825 */ /* 0x000fc400078e020c */
[----:B0-----:R-:W3:Y:S04]  /*a6a30*/  LDL R6, [R1+0x1b64] ;  /* 0x001b640001067983 */ /* 0x001ee80000100800 */
[----:B------:R-:W5:Y:S04]  /*a6a40*/  LDL R7, [R1+0x1b48] ;  /* 0x001b480001077983 */ /* 0x000f680000100800 */
[----:B------:R0:W-:Y:S04]  /*a6a50*/  @P5 STG.E.U16 [R22.64], R25 ;  /* 0x0000001916005986 */ /* 0x0001e8000c101506 */
[----:B0-----:R-:W2:Y:S04]  /*a6a60*/  LDL R22, [R1+0x2bc] ;  /* 0x0002bc0001167983 */ /* 0x001ea80000100800 */
[----:B------:R-:W2:Y:S01]  /*a6a70*/  LDL R23, [R1+0x1b50] ;  /* 0x001b500001177983 */ /* 0x000ea20000100800 */
[----:B------:R-:W2:Y:S01]  /*a6a80*/  LDL.LU R28, [R1+0x33dc] ;  /* 0x0033dc00011c7983 */ /* 0x000ea20000300800 */
[----:B------:R-:W-:Y:S01]  /*a6a90*/  ISETP.LT.AND P5, PT, R0, c[0x0][0x178], !P0 ;  /* 0x00005e0000007a0c */ /* 0x000fe200047a1270 */
[----:B------:R-:W-:Y:S01]  /*a6aa0*/  IADD3 R0, R5, c[0x0][0x198], RZ ;  /* 0x0000660005007a10 */ /* 0x000fe20007ffe0ff */
[----:B---3--:R-:W-:-:S02]  /*a6ab0*/  ISETP.LT.AND P2, PT, R6, c[0x0][0x178], !P2 ;  /* 0x00005e0006007a0c */ /* 0x008fc40005741270 */
[----:B-----5:R-:W-:Y:S01]  /*a6ac0*/  ISETP.LT.AND P3, PT, R7, c[0x0][0x178], !P0 ;  /* 0x00005e0007007a0c */ /* 0x020fe20004761270 */
[----:B----4-:R-:W-:-:S05]  /*a6ad0*/  IMAD.WIDE R6, R5, 0x2, R10 ;  /* 0x0000000205067825 */ /* 0x010fca00078e020a */
[----:B--2---:R0:W-:Y:S01]  /*a6ae0*/  @P6 STG.E.U16 [R6.64], R22 ;  /* 0x0000001606006986 */ /* 0x0041e2000c101506 */
[----:B------:R-:W-:Y:S02]  /*a6af0*/  ISETP.LT.AND P6, PT, R23, c[0x0][0x178], !P0 ;  /* 0x00005e0017007a0c */ /* 0x000fe400047c1270 */
[----:B------:R-:W-:Y:S01]  /*a6b00*/  PRMT R28, R24, 0x7632, R28 ;  /* 0x00007632181c7816 */ /* 0x000fe2000000001c */
[----:B0-----:R-:W-:-:S04]  /*a6b10*/  IMAD.WIDE R6, R5, 0x2, R8 ;  /* 0x0000000205067825 */ /* 0x001fc800078e0208 */
[C---:B------:R-:W-:Y:S01]  /*a6b20*/  IMAD.WIDE R22, R0.reuse, 0x2, R20 ;  /* 0x0000000200167825 */ /* 0x040fe200078e0214 */
[----:B------:R-:W-:Y:S01]  /*a6b30*/  PRMT R5, R25, 0x7632, R5 ;  /* 0x0000763219057816 */ /* 0x000fe20000000005 */
[----:B------:R0:W-:Y:S02]  /*a6b40*/  @P2 STG.E.U16 [R6.64], R3 ;  /* 0x0000000306002986 */ /* 0x0001e4000c101506 */
[----:B------:R-:W-:-:S04]  /*a6b50*/  IMAD.WIDE R24, R0, 0x2, R18 ;  /* 0x0000000200187825 */ /* 0x000fc800078e0212 */
[----:B------:R1:W-:Y:S01]  /*a6b60*/  @P3 STG.E.U16 [R22.64], R29 ;  /* 0x0000001d16003986 */ /* 0x0003e2000c101506 */
[----:B0-----:R-:W2:Y:S01]  /*a6b70*/  LDL.LU R3, [R1+0x33d8] ;  /* 0x0033d80001037983 */ /* 0x001ea20000300800 */
[----:B------:R-:W3:Y:S02]  /*a6b80*/  LDL R7, [R1+0x1b54] ;  /* 0x001b540001077983 */ /* 0x000ee40000100800 */
[----:B-1----:R-:W4:Y:S02]  /*a6b90*/  LDL.LU R22, [R1+0x2ac] ;  /* 0x0002ac0001167983 */ /* 0x002f240000300800 */
[----:B------:R-:W5:Y:S01]  /*a6ba0*/  LDL R23, [R1+0x1b64] ;  /* 0x001b640001177983 */ /* 0x000f620000100800 */
[----:B------:R0:W-:Y:S04]  /*a6bb0*/  STL [R1+0x33b8], R29 ;  /* 0x0033b81d01007387 */ /* 0x0001e80000100800 */
[----:B------:R1:W-:Y:S04]  /*a6bc0*/  @P5 STG.E.U16 [R24.64], R27 ;  /* 0x0000001b18005986 */ /* 0x0003e8000c101506 */
[----:B0-----:R-:W4:Y:S04]  /*a6bd0*/  LDL R29, [R1+0x1b60] ;  /* 0x001b6000011d7983 */ /* 0x001f280000100800 */
[----:B-1----:R-:W5:Y:S01]  /*a6be0*/  LDL R24, [R1+0x1b5c] ;  /* 0x001b5c0001187983 */ /* 0x002f620000100800 */
[----:B------:R-:W5:Y:S01]  /*a6bf0*/  LDL.LU R25, [R1+0x2bc] ;  /* 0x0002bc0001197983 */ /* 0x000f620000300800 */
[----:B------:R-:W-:-:S02]  /*a6c00*/  ISETP.LT.AND P2, PT, R17, c[0x0][0x178], !P0 ;  /* 0x00005e0011007a0c */ /* 0x000fc40004741270 */
[----:B------:R-:W5:Y:S01]  /*a6c10*/  LDL.LU R17, [R1+0x33d4] ;  /* 0x0033d40001117983 */ /* 0x000f620000300800 */
[----:B---3--:R-:W-:Y:S01]  /*a6c20*/  ISETP.LT.AND P3, PT, R7, c[0x0][0x178], !P0 ;  /* 0x00005e0007007a0c */ /* 0x008fe20004761270 */
[----:B--2---:R-:W-:-:S05]  /*a6c30*/  IMAD.WIDE R6, R0, 0x2, R2 ;  /* 0x0000000200067825 */ /* 0x004fca00078e0202 */
[----:B------:R0:W-:Y:S01]  /*a6c40*/  @P6 STG.E.U16 [R6.64], R26 ;  /* 0x0000001a06006986 */ /* 0x0001e2000c101506 */
[----:B----4-:R-:W-:Y:S02]  /*a6c50*/  ISETP.LT.AND P6, PT, R29, c[0x0][0x178], !P0 ;  /* 0x00005e001d007a0c */ /* 0x010fe400047c1270 */
[----:B-----5:R-:W-:Y:S01]  /*a6c60*/  ISETP.LT.AND P5, PT, R24, c[0x0][0x178], !P0 ;  /* 0x00005e0018007a0c */ /* 0x020fe200047a1270 */
[----:B------:R-:W2:Y:S01]  /*a6c70*/  LDL.LU R29, [R1+0x39c] ;  /* 0x00039c00011d7983 */ /* 0x000ea20000300800 */
[----:B------:R-:W-:Y:S01]  /*a6c80*/  ISETP.LT.AND P0, PT, R23, c[0x0][0x178], !P0 ;  /* 0x00005e0017007a0c */ /* 0x000fe20004701270 */
[----:B------:R-:W-:Y:S01]  /*a6c90*/  STL [R1+0x33c4], R14 ;  /* 0x0033c40e01007387 */ /* 0x000fe20000100800 */
[----:B0-----:R-:W-:Y:S01]  /*a6ca0*/  PRMT R26, R22, 0x7632, R26 ;  /* 0x00007632161a7816 */ /* 0x001fe2000000001a */
[C---:B------:R-:W-:Y:S01]  /*a6cb0*/  IMAD.WIDE R22, R0.reuse, 0x2, R14 ;  /* 0x0000000200167825 */ /* 0x040fe200078e020e */
[----:B------:R0:W-:Y:S04]  /*a6cc0*/  STL [R1+0x33c8], R14 ;  /* 0x0033c80e01007387 */ /* 0x0001e80000100800 */
[----:B0-----:R-:W3:Y:S01]  /*a6cd0*/  LDL.LU R14, [R1+0x37c] ;  /* 0x00037c00010e7983 */ /* 0x001ee20000300800 */
[----:B------:R-:W-:Y:S01]  /*a6ce0*/  IMAD.WIDE R6, R0, 0x2, R16 ;  /* 0x0000000200067825 */ /* 0x000fe200078e0210 */
[----:B------:R-:W-:-:S02]  /*a6cf0*/  PRMT R27, R25, 0x7632, R27 ;  /* 0x00007632191b7816 */ /* 0x000fc4000000001b */
[----:B---3--:R0:W-:Y:S04]  /*a6d00*/  STL [R1+0x33d0], R14 ;  /* 0x0033d00e01007387 */ /* 0x0081e80000100800 */
[----:B0-----:R-:W3:Y:S01]  /*a6d10*/  LDL.LU R14, [R1+0x38c] ;  /* 0x00038c00010e7983 */ /* 0x001ee20000300800 */
[----:B------:R0:W-:Y:S03]  /*a6d20*/  STL [R1+0x33c0], R15 ;  /* 0x0033c00f01007387 */ /* 0x0001e60000100800 */
[----:B0-----:R-:W4:Y:S01]  /*a6d30*/  LDL R15, [R1+0x1b48] ;  /* 0x001b4800010f7983 */ /* 0x001f220000100800 */
[----:B------:R-:W-:-:S03]  /*a6d40*/  IMAD.WIDE R24, R0, 0x2, R12 ;  /* 0x0000000200187825 */ /* 0x000fc600078e020c */
[----:B------:R0:W-:Y:S01]  /*a6d50*/  @P3 STG.E.U16 [R6.64], R4 ;  /* 0x0000000406003986 */ /* 0x0001e2000c101506 */
[----:B------:R-:W-:Y:S02]  /*a6d60*/  STL [R1+0x33cc], R13 ;  /* 0x0033cc0d01007387 */ /* 0x000fe40000100800 */
[----:B------:R1:W-:Y:S01]  /*a6d70*/  @P2 STG.E.U16 [R22.64], R28 ;  /* 0x0000001c16002986 */ /* 0x0003e2000c101506 */
[----:B------:R5:W-:Y:S01]  /*a6d80*/  @P5 STG.E.U16 [R24.64], R5 ;  /* 0x0000000518005986 */ /* 0x000be2000c101506 */
[C---:B0-----:R-:W-:Y:S01]  /*a6d90*/  IMAD.WIDE R6, R0.reuse, 0x2, R10 ;  /* 0x0000000200067825 */ /* 0x041fe200078e020a */
[----:B------:R-:W-:-:S03]  /*a6da0*/  IADD3 R4, R0, c[0x0][0x198], RZ ;  /* 0x0000660000047a10 */ /* 0x000fc60007ffe0ff */
[----:B-1----:R-:W-:Y:S01]  /*a6db0*/  IMAD.WIDE R22, R0, 0x2, R8 ;  /* 0x0000000200167825 */ /* 0x002fe200078e0208 */
[----:B------:R0:W-:Y:S01]  /*a6dc0*/  @P6 STG.E.U16 [R6.64], R27 ;  /* 0x0000001b06006986 */ /* 0x0001e2000c101506 */
[----:B----4-:R-:W-:-:S03]  /*a6dd0*/  ISETP.LT.AND P3, PT, R15, c[0x0][0x178], !P1 ;  /* 0x00005e000f007a0c */ /* 0x010fc60004f61270 */
[----:B------:R-:W4:Y:S01]  /*a6de0*/  LDL.LU R15, [R1+0x36c] ;  /* 0x00036c00010f7983 */ /* 0x000f220000300800 */
[----:B-----5:R-:W5:Y:S02]  /*a6df0*/  LDL R24, [R1+0x1b54] ;  /* 0x001b540001187983 */ /* 0x020f640000100800 */
[----:B------:R-:W4:Y:S02]  /*a6e00*/  LDL.LU R25, [R1+0x30c0] ;  /* 0x0030c00001197983 */ /* 0x000f240000300800 */
[----:B------:R-:W4:Y:S01]  /*a6e10*/  LDL.LU R0, [R1+0x34c] ;  /* 0x00034c0001007983 */ /* 0x000f220000300800 */
[----:B0-----:R-:W4:Y:S04]  /*a6e20*/  LDL R27, [R1+0x1b4c] ;  /* 0x001b4c00011b7983 */ /* 0x001f280000100800 */
[----:B------:R-:W5:Y:S04]  /*a6e30*/  LDL R7, [R1+0x1b50] ;  /* 0x001b500001077983 */ /* 0x000f680000100800 */
[----:B------:R0:W-:Y:S01]  /*a6e40*/  @P0 STG.E.U16 [R22.64], R26 ;  /* 0x0000001a16000986 */ /* 0x0001e2000c101506 */
[----:B--2---:R-:W-:-:S02]  /*a6e50*/  PRMT R28, R29, 0x7632, R28 ;  /* 0x000076321d1c7816 */ /* 0x004fc4000000001c */
[----:B---3--:R-:W-:Y:S01]  /*a6e60*/  PRMT R5, R14, 0x7632, R5 ;  /* 0x000076320e057816 */ /* 0x008fe20000000005 */
[----:B0-----:R-:W2:Y:S04]  /*a6e70*/  LDL R23, [R1+0x1b58] ;  /* 0x001b580001177983 */ /* 0x001ea80000100800 */
[----:B------:R-:W3:Y:S01]  /*a6e80*/  LDL R26, [R1+0x1b48] ;  /* 0x001b4800011a7983 */ /* 0x000ee20000100800 */
[----:B------:R0:W-:Y:S03]  /*a6e90*/  STL [R1+0x33bc], R28 ;  /* 0x0033bc1c01007387 */ /* 0x0001e60000100800 */
[----:B0-----:R-:W2:Y:S01]  /*a6ea0*/  LDL.LU R28, [R1+0x35c] ;  /* 0x00035c00011c7983 */ /* 0x001ea20000300800 */
[----:B----4-:R-:W-:-:S02]  /*a6eb0*/  ISETP.LT.AND P2, PT, R27, c[0x0][0x178], !P1 ;  /* 0x00005e001b007a0c */ /* 0x010fc40004f41270 */
[----:B-----5:R-:W-:Y:S01]  /*a6ec0*/  ISETP.LT.AND P5, PT, R7, c[0x0][0x178], !P1 ;  /* 0x00005e0007007a0c */ /* 0x020fe20004fa1270 */
[----:B------:R-:W-:Y:S01]  /*a6ed0*/  IMAD.WIDE R6, R4, 0x2, R20 ;  /* 0x0000000204067825 */ /* 0x000fe200078e0214 */
[----:B------:R-:W-:Y:S02]  /*a6ee0*/  ISETP.LT.AND P6, PT, R24, c[0x0][0x178], !P1 ;  /* 0x00005e0018007a0c */ /* 0x000fe40004fc1270 */
[----:B------:R-:W-:Y:S01]  /*a6ef0*/  ISETP.GE.AND P0, PT, R25, c[0x0][0x17c], PT ;  /* 0x00005f0019007a0c */ /* 0x000fe20003f06270 */
[C---:B------:R-:W-:Y:S01]  /*a6f00*/  IMAD.WIDE R24, R4.reuse, 0x2, R18 ;  /* 0x0000000204187825 */ /* 0x040fe200078e0212 */
[----:B------:R0:W-:Y:S05]  /*a6f10*/  @P3 STG.E.U16 [R6.64], R29 ;  /* 0x0000001d06003986 */ /* 0x0001ea000c101506 */
[----:B------:R1:W-:Y:S04]  /*a6f20*/  @P2 STG.E.U16 [R24.64], R14 ;  /* 0x0000000e18002986 */ /* 0x0003e8000c101506 */
[----:B0-----:R-:W4:Y:S04]  /*a6f30*/  LDL R29, [R1+0x33c] ;  /* 0x00033c00011d7983 */ /* 0x001f280000100800 */
[----:B-1----:R-:W5:Y:S01]  /*a6f40*/  LDL.LU R14, [R1+0x33d0] ;  /* 0x0033d000010e7983 */ /* 0x002f620000300800 */
[----:B--2---:R-:W-:Y:S01]  /*a6f50*/  ISETP.LT.AND P3, PT, R23, c[0x0][0x178], !P1 ;  /* 0x00005e0017007a0c */ /* 0x004fe20004f61270 */
[----:B------:R-:W-:-:S04]  /*a6f60*/  IMAD.WIDE R22, R4, 0x2, R2 ;  /* 0x0000000204167825 */ /* 0x000fc800078e0202 */
[----:B------:R-:W2:Y:S01]  /*a6f70*/  LDL R24, [R1+0x1b60] ;  /* 0x001b600001187983 */ /* 0x000ea20000100800 */
[----:B------:R-:W2:Y:S01]  /*a6f80*/  LDL R25, [R1+0x1b64] ;  /* 0x001b640001197983 */ /* 0x000ea20000100800 */
[----:B-----5:R-:W-:-:S03]  /*a6f90*/  PRMT R13, R14, 0x7632, R13 ;  /* 0x000076320e0d7816 */ /* 0x020fc6000000000d */
[----:B------:R-:W-:Y:S04]  /*a6fa0*/  @P5 STG.E.U16 [R22.64], R14 ;  /* 0x0000000e16005986 */ /* 0x000fe8000c101506 */
[----:B------:R0:W-:Y:S04]  /*a6fb0*/  STL.S16 [R1+0x8], R13 ;  /* 0x0000080d01007387 */ /* 0x0001e80000100600 */
[----:B0-----:R-:W5:Y:S01]  /*a6fc0*/  LDL.LU R13, [R1+0x33cc] ;  /* 0x0033cc00010d7983 */ /* 0x001f620000300800 */
[----:B------:R-:W2:Y:S02]  /*a6fd0*/  LDL.LU R14, [R1+0x33c8] ;  /* 0x0033c800010e7983 */ /* 0x000ea40000300800 */
[----:B------:R-:W-:-:S04]  /*a6fe0*/  IMAD.WIDE R6, R4, 0x2, R16 ;  /* 0x0000000204067825 */ /* 0x000fc800078e0210 */
[----:B------:R-:W3:Y:S01]  /*a6ff0*/  LDL R23, [R1+0x1b5c] ;  /* 0x001b5c0001177983 */ /* 0x000ee20000100800 */
[----:B------:R-:W-:Y:S01]  /*a7000*/  @P6 STG.E.U16 [R6.64], R15 ;  /* 0x0000000f06006986 */ /* 0x000fe2000c101506 */
[----:B--2---:R-:W-:-:S05]  /*a7010*/  PRMT R14, R15, 0x7632, R14 ;  /* 0x000076320f0e7816 */ /* 0x004fca000000000e */
[----:B------:R0:W-:Y:S04]  /*a7020*/  STL.S16 [R1+0x4], R14 ;  /* 0x0000040e01007387 */ /* 0x0001e80000100600 */
[----:B0-----:R-:W2:Y:S01]  /*a7030*/  LDL.LU R14, [R1+0x33c4] ;  /* 0x0033c400010e7983 */ /* 0x001ea20000300800 */
[----:B------:R-:W2:Y:S01]  /*a7040*/  LDL.LU R15, [R1+0x33c0] ;  /* 0x0033c000010f7983 */ /* 0x000ea20000300800 */
[----:B---3--:R-:W-:Y:S02]  /*a7050*/  ISETP.LT.AND P2, PT, R23, c[0x0][0x178], !P1 ;  /* 0x00005e0017007a0c */ /* 0x008fe40004f41270 */
[----:B------:R-:W-:Y:S02]  /*a7060*/  ISETP.LT.AND P5, PT, R24, c[0x0][0x178], !P1 ;  /* 0x00005e0018007a0c */ /* 0x000fe40004fa1270 */
[----:B------:R-:W-:Y:S01]  /*a7070*/  PRMT R22, R0, 0x7632, R22 ;  /* 0x0000763200167816 */ /* 0x000fe20000000016 */
[----:B------:R-:W-:-:S02]  /*a7080*/  ISETP.LT.AND P1, PT, R25, c[0x0][0x178], !P1 ;  /* 0x00005e0019007a0c */ /* 0x000fc40004f21270 */
[C---:B------:R-:W-:Y:S02]  /*a7090*/  IMAD.WIDE R24, R4.reuse, 0x2, R8 ;  /* 0x0000000204187825 */ /* 0x040fe400078e0208 */
[----:B------:R0:W-:Y:S02]  /*a70a0*/  STL.S16 [R1], R22 ;  /* 0x0000001601007387 */ /* 0x0001e40000100600 */
[----:B------:R1:W-:Y:S02]  /*a70b0*/  STL [R1+0x33b4], R10 ;  /* 0x0033b40a01007387 */ /* 0x0003e40000100800 */
[C---:B0-----:R-:W-:Y:S02]  /*a70c0*/  IMAD.WIDE R22, R4.reuse, 0x2, R10 ;  /* 0x0000000204167825 */ /* 0x041fe400078e020a */
[----:B-1----:R-:W3:Y:S02]  /*a70d0*/  LDL.LU.S16 R10, [R1+0x8] ;  /* 0x00000800010a7983 */ /* 0x002ee40000300600 */
[----:B------:R0:W-:Y:S02]  /*a70e0*/  STL [R1+0x33b0], R11 ;  /* 0x0033b00b01007387 */ /* 0x0001e40000100800 */
[----:B0-----:R-:W3:Y:S01]  /*a70f0*/  LDL.LU.S16 R11, [R1+0x4] ;  /* 0x00000400010b7983 */ /* 0x001ee20000300600 */
[----:B--2---:R-:W-:-:S05]  /*a7100*/  IMAD.WIDE R6, R4, 0x2, R14 ;  /* 0x0000000204067825 */ /* 0x004fca00078e020e */
[----:B------:R5:W-:Y:S02]  /*a7110*/  @P3 STG.E.U16 [R6.64], R0 ;  /* 0x0000000006003986 */ /* 0x000be4000c101506 */
[C---:B-----5:R-:W-:Y:S01]  /*a7120*/  IMAD.WIDE R6, R4.reuse, 0x2, R12 ;  /* 0x0000000204067825 */ /* 0x060fe200078e020c */
[----:B------:R-:W-:-:S03]  /*a7130*/  IADD3 R0, R4, c[0x0][0x198], RZ ;  /* 0x0000660004007a10 */ /* 0x000fc60007ffe0ff */
[----:B------:R-:W-:Y:S01]  /*a7140*/  PRMT R4, R28, 0x7632, R4 ;  /* 0x000076321c047816 */ /* 0x000fe20000000004 */
[----:B------:R0:W-:Y:S01]  /*a7150*/  @P2 STG.E.U16 [R6.64], R28 ;  /* 0x0000001c06002986 */ /* 0x0001e2000c101506 */
[----:B----4-:R1:W-:Y:S03]  /*a7160*/  @P5 STG.E.U16 [R22.64], R29 ;  /* 0x0000001d16005986 */ /* 0x0103e6000c101506 */
[----:B0-----:R-:W2:Y:S01]  /*a7170*/  LDL.LU R28, [R1+0x33bc] ;  /* 0x0033bc00011c7983 */ /* 0x001ea20000300800 */
[----:B------:R-:W4:Y:S02]  /*a7180*/  LDL R6, [R1+0x1b50] ;  /* 0x001b500001067983 */ /* 0x000f240000100800 */
[----:B------:R-:W5:Y:S02]  /*a7190*/  LDL R7, [R1+0x1b54] ;  /* 0x001b540001077983 */ /* 0x000f640000100800 */
[----:B-1----:R-:W2:Y:S01]  /*a71a0*/  LDL.LU R29, [R1+0x33b8] ;  /* 0x0033b800011d7983 */ /* 0x002ea20000300800 */
[----:B------:R-:W2:Y:S01]  /*a71b0*/  LDL.LU R22, [R1+0x33c] ;  /* 0x00033c0001167983 */ /* 0x000ea20000300800 */
[----:B------:R-:W2:Y:S01]  /*a71c0*/  LDL.LU R23, [R1+0x32c] ;  /* 0x00032c0001177983 */ /* 0x000ea20000300800 */
[----:B------:R-:W-:-:S02]  /*a71d0*/  ISETP.LT.AND P6, PT, R26, c[0x0][0x178], !P4 ;  /* 0x00005e001a007a0c */ /* 0x000fc400067c1270 */
[----:B------:R-:W-:Y:S01]  /*a71e0*/  ISETP.LT.AND P3, PT, R27, c[0x0][0x178], !P4 ;  /* 0x00005e001b007a0c */ /* 0x000fe20006761270 */
[----:B------:R-:W-:Y:S01]  /*a71f0*/  IMAD.WIDE R26, R0, 0x2, R20 ;  /* 0x00000002001a7825 */ /* 0x000fe200078e0214 */
[----:B--2---:R0:W-:Y:S09]  /*a7200*/  @P1 STG.E.U16 [R24.64], R23 ;  /* 0x0000001718001986 */ /* 0x0041f2000c101506 */
[----:B------:R1:W-:Y:S01]  /*a7210*/  @P6 STG.E.U16 [R26.64], R28 ;  /* 0x0000001c1a006986 */ /* 0x0003e2000c101506 */
[----:B----4-:R-:W-:-:S02]  /*a7220*/  ISETP.LT.AND P5, PT, R6, c[0x0][0x178], !P4 ;  /* 0x00005e0006007a0c */ /* 0x010fc400067a1270 */
[----:B------:R-:W-:Y:S01]  /*a7230*/  PRMT R29, R23, 0x7632, R29 ;  /* 0x00007632171d7816 */ /* 0x000fe2000000001d */
[----:B0-----:R-:W2:Y:S04]  /*a7240*/  LDL R24, [R1+0x1b5c] ;  /* 0x001b5c0001187983 */ /* 0x001ea80000100800 */
[----:B-1----:R-:W4:Y:S01]  /*a7250*/  LDL R27, [R1+0x1b58] ;  /* 0x001b5800011b7983 */ /* 0x002f220000100800 */
[----:B-----5:R-:W-:Y:S01]  /*a7260*/  ISETP.LT.AND P6, PT, R7, c[0x0][0x178], !P4 ;  /* 0x00005e0007007a0c */ /* 0x020fe200067c1270 */
[----:B------:R-:W-:Y:S02]  /*a7270*/  IMAD.WIDE R6, R0, 0x2, R18 ;  /* 0x0000000200067825 */ /* 0x000fe400078e0212 */
[----:B------:R-:W5:Y:S01]  /*a7280*/  LDL R25, [R1+0x1b60] ;  /* 0x001b600001197983 */ /* 0x000f620000100800 */
[----:B------:R-:W-:-:S03]  /*a7290*/  PRMT R28, R22, 0x7632, R28 ;  /* 0x00007632161c7816 */ /* 0x000fc6000000001c */
[----:B------:R0:W-:Y:S01]  /*a72a0*/  @P3 STG.E.U16 [R6.64], R5 ;  /* 0x0000000506003986 */ /* 0x0001e2000c101506 */
[----:B------:R-:W-:-:S04]  /*a72b0*/  IMAD.WIDE R22, R0, 0x2, R16 ;  /* 0x0000000200167825 */ /* 0x000fc800078e0210 */
[C---:B0-----:R-:W-:Y:S01]  /*a72c0*/  IMAD.WIDE R6, R0.reuse, 0x2, R2 ;  /* 0x0000000200067825 */ /* 0x041fe200078e0202 */
[----:B------:R-:W2:Y:S03]  /*a72d0*/  LDL R5, [R1+0x1b4c] ;  /* 0x001b4c0001057983 */ /* 0x000ea60000100800 */
[----:B------:R0:W-:Y:S01]  /*a72e0*/  STL [R1+0x33a8], R12 ;  /* 0x0033a80c01007387 */ /* 0x0001e20000100800 */
[----:B---3--:R-:W-:Y:S01]  /*a72f0*/  @P5 STG.E.U16 [R6.64], R10 ;  /* 0x0000000a06005986 */ /* 0x008fe2000c101506 */
[----:B------:R-:W-:Y:S01]  /*a7300*/  @P6 STG.E.U16 [R22.64], R11 ;  /* 0x0000000b16006986 */ /* 0x000fe2000c101506 */
[----:B----4-:R-:W-:Y:S01]  /*a7310*/  ISETP.LT.AND P1, PT, R27, c[0x0][0x178], !P4 ;  /* 0x00005e001b007a0c */ /* 0x010fe20006721270 */
[----:B------:R-:W-:Y:S02]  /*a7320*/  IMAD.WIDE R26, R0, 0x2, R12 ;  /* 0x00000002001a7825 */ /* 0x000fe400078e020c */
[----:B0-----:R-:W3:Y:S02]  /*a7330*/  LDL R12, [R1+0x1b54] ;  /* 0x001b5400010c7983 */ /* 0x001ee40000100800 */
[----:B------:R0:W-:Y:S02]  /*a7340*/  STL [R1+0x33a4], R13 ;  /* 0x0033a40d01007387 */ /* 0x0001e40000100800 */
[----:B0-----:R-:W4:Y:S01]  /*a7350*/  LDL.LU R13, [R1+0x8bc] ;  /* 0x0008bc00010d7983 */ /* 0x001f220000300800 */
[----:B------:R-:W3:Y:S02]  /*a7360*/  LDL.LU R10, [R1+0x33b4] ;  /* 0x0033b400010a7983 */ /* 0x000ee40000300800 */
[----:B------:R-:W3:Y:S02]  /*a7370*/  LDL R6, [R1+0x1b48] ;  /* 0x001b480001067983 */ /* 0x000ee40000100800 */
[----:B------:R-:W3:Y:S01]  /*a7380*/  LDL R7, [R1+0x1b50] ;  /* 0x001b500001077983 */ /* 0x000ee20000100800 */
[----:B------:R-:W3:Y:S01]  /*a7390*/  LDL.LU R11, [R1+0x33b0] ;  /* 0x0033b000010b7983 */ /* 0x000ee20000300800 */
[----:B------:R-:W3:Y:S02]  /*a73a0*/  LDL R22, [R1+0x1b64] ;  /* 0x001b640001167983 */ /* 0x000ee40000100800 */
[----:B------:R-:W4:Y:S01]  /*a73b0*/  LDL.LU.S16 R23, [R1] ;  /* 0x0000000001177983 */ /* 0x000f220000300600 */
[----:B--2---:R-:W-:-:S02]  /*a73c0*/  ISETP.LT.AND P2, PT, R24, c[0x0][0x178], !P4 ;  /* 0x00005e0018007a0c */ /* 0x004fc40006741270 */
[----:B-----5:R-:W-:Y:S01]  /*a73d0*/  ISETP.LT.AND P3, PT, R25, c[0x0][0x178], !P4 ;  /* 0x00005e0019007a0c */ /* 0x020fe20006761270 */
[----:B------:R-:W-:Y:S01]  /*a73e0*/  IMAD.WIDE R24, R0, 0x2, R14 ;  /* 0x0000000200187825 */ /* 0x000fe200078e020e */
[----:B------:R-:W-:Y:S02]  /*a73f0*/  ISETP.LT.AND P5, PT, R5, c[0x0][0x178], !P0 ;  /* 0x00005e0005007a0c */ /* 0x000fe400047a1270 */
[----:B---3--:R-:W-:Y:S02]  /*a7400*/  ISETP.LT.AND P4, PT, R22, c[0x0][0x178], !P4 ;  /* 0x00005e0016007a0c */ /* 0x008fe40006781270 */
[----:B----4-:R-:W-:Y:S04]  /*a7410*/  @P1 STG.E.U16 [R24.64], R23 ;  /* 0x0000001718001986 */ /* 0x010fe8000c101506 */
[----:B------:R-:W2:Y:S01]  /*a7420*/  LDL.LU R22, [R1+0x30c4] ;  /* 0x0030c40001167983 */ /* 0x000ea20000300800 */
[----:B------:R-:W-:Y:S02]  /*a7430*/  STL [R1+0x33ac], R24 ;  /* 0x0033ac1801007387 */ /* 0x000fe40000100800 */
[----:B------:R-:W-:Y:S02]  /*a7440*/  @P2 STG.E.U16 [R26.64], R4 ;  /* 0x000000041a002986 */ /* 0x000fe4000c101506 */
[----:B------:R0:W-:Y:S02]  /*a7450*/  STL [R1+0x339c], R27 ;  /* 0x00339c1b01007387 */ /* 0x0001e40000100800 */
[----:B0-----:R-:W3:Y:S01]  /*a7460*/  LDL.LU R27, [R1+0x42c] ;  /* 0x00042c00011b7983 */ /* 0x001ee20000300800 */
[----:B------:R0:W-:Y:S01]  /*a7470*/  STL [R1+0x3394], R26 ;  /* 0x0033941a01007387 */ /* 0x0001e20000100800 */
[----:B------:R-:W-:Y:S01]  /*a7480*/  ISETP.LT.AND P2, PT, R6, c[0x0][0x178], !P0 ;  /* 0x00005e0006007a0c */ /* 0x000fe20004741270 */
[----:B------:R-:W-:Y:S01]  /*a7490*/  IMAD.WIDE R4, R0, 0x2, R10 ;  /* 0x0000000200047825 */ /* 0x000fe200078e020a */
[----:B------:R-:W-:-:S02]  /*a74a0*/  ISETP.LT.AND P6, PT, R7, c[0x0][0x178], !P0 ;  /* 0x00005e0007007a0c */ /* 0x000fc400047c1270 */
[C---:B------:R-:W-:Y:S01]  /*a74b0*/  IADD3 R25, R0.reuse, c[0x0][0x198], RZ ;  /* 0x0000660000197a10 */ /* 0x040fe20007ffe0ff */
[----:B------:R-:W4:Y:S04]  /*a74c0*/  LDL R24, [R1+0x1b60] ;  /* 0x001b600001187983 */ /* 0x000f280000100800 */
[----:B0-----:R-:W5:Y:S01]  /*a74d0*/  LDL R26, [R1+0x1b58] ;  /* 0x001b5800011a7983 */ /* 0x001f620000100800 */
[----:B------:R-:W-:-:S04]  /*a74e0*/  IMAD.WIDE R6, R0, 0x2, R8 ;  /* 0x0000000200067825 */ /* 0x000fc800078e0208 */
[----:B------:R0:W-:Y:S01]  /*a74f0*/  STL [R1+0x33a0], R9 ;  /* 0x0033a00901007387 */ /* 0x0001e20000100800 */
[----:B------:R1:W-:Y:S01]  /*a7500*/  @P3 STG.E.U16 [R4.64], R28 ;  /* 0x0000001c04003986 */ /* 0x0003e2000c101506 */
[----:B------:R-:W-:Y:S01]  /*a7510*/  ISETP.LT.AND P3, PT, R12, c[0x0][0x178], !P0 ;  /* 0x00005e000c007a0c */ /* 0x000fe20004761270 */
[----:B------:R-:W-:Y:S02]  /*a7520*/  @P4 STG.E.U16 [R6.64], R29 ;  /* 0x0000001d06004986 */ /* 0x000fe4000c101506 */
[----:B0-----:R-:W3:Y:S01]  /*a7530*/  LDL.LU R9, [R1+0x44c] ;  /* 0x00044c0001097983 */ /* 0x001ee20000300800 */
[----:B------:R-:W4:Y:S02]  /*a7540*/  LDL.LU R0, [R1+0x43c] ;  /* 0x00043c0001007983 */ /* 0x000f240000300800 */
[----:B------:R-:W4:Y:S02]  /*a7550*/  LDL.LU R12, [R1+0x30cc] ;  /* 0x0030cc00010c7983 */ /* 0x000f240000300800 */
[C---:B-1----:R-:W-:Y:S01]  /*a7560*/  IMAD.WIDE R4, R25.reuse, 0x2, R20 ;  /* 0x0000000219047825 */ /* 0x042fe200078e0214 */
[----:B------:R0:W-:Y:S04]  /*a7570*/  STL [R1+0x3350], R29 ;  /* 0x0033501d01007387 */ /* 0x0001e80000100800 */
[----:B------:R-:W-:Y:S04]  /*a7580*/  @P2 STG.E.U16 [R4.64], R13 ;  /* 0x0000000d04002986 */ /* 0x000fe8000c101506 */
[----:B0-----:R-:W4:Y:S01]  /*a7590*/  LDL R29, [R1+0x1b50] ;  /* 0x001b5000011d7983 */ /* 0x001f220000100800 */
[----:B------:R0:W-:Y:S01]  /*a75a0*/  STL [R1+0x3398], R19 ;  /* 0x0033981301007387 */ /* 0x0001e20000100800 */
[----:B--2---:R-:W-:Y:S01]  /*a75b0*/  ISETP.GE.AND P1, PT, R22, c[0x0][0x17c], PT ;  /* 0x00005f0016007a0c */ /* 0x004fe20003f26270 */
[----:B------:R-:W-:-:S02]  /*a75c0*/  IMAD.WIDE R22, R25, 0x2, R18 ;  /* 0x0000000219167825 */ /* 0x000fc400078e0212 */
[----:B0-----:R-:W2:Y:S01]  /*a75d0*/  LDL.LU R19, [R1+0x3fc] ;  /* 0x0003fc0001137983 */ /* 0x001ea20000300800 */
[----:B-----5:R-:W-:-:S03]  /*a75e0*/  ISETP.LT.AND P4, PT, R26, c[0x0][0x178], !P0 ;  /* 0x00005e001a007a0c */ /* 0x020fc60004781270 */
[----:B------:R-:W5:Y:S01]  /*a75f0*/  LDL R26, [R1+0x3ac] ;  /* 0x0003ac00011a7983 */ /* 0x000f620000100800 */
[----:B------:R-:W2:Y:S02]  /*a7600*/  LDL.LU R5, [R1+0x30c8] ;  /* 0x0030c80001057983 */ /* 0x000ea40000300800 */
[----:B------:R-:W-:Y:S01]  /*a7610*/  IMAD.WIDE R6, R25, 0x2, R2 ;  /* 0x0000000219067825 */ /* 0x000fe200078e0202 */
[----:B---3--:R0:W-:Y:S04]  /*a7620*/  @P5 STG.E.U16 [R22.64], R9 ;  /* 0x0000000916005986 */ /* 0x0081e8000c101506 */
[----:B----4-:R-:W-:Y:S01]  /*a7630*/  @P6 STG.E.U16 [R6.64], R0 ;  /* 0x0000000006006986 */ /* 0x010fe2000c101506 */
[----:B------:R-:W-:Y:S01]  /*a7640*/  ISETP.LT.AND P6, PT, R24, c[0x0][0x178], !P0 ;  /* 0x00005e0018007a0c */ /* 0x000fe200047c1270 */
[----:B0-----:R-:W3:Y:S04]  /*a7650*/  LDL R22, [R1+0x1b64] ;  /* 0x001b640001167983 */ /* 0x001ee80000100800 */
[----:B------:R-:W4:Y:S01]  /*a7660*/  LDL R23, [R1+0x1b48] ;  /* 0x001b480001177983 */ /* 0x000f220000100800 */
[----:B------:R0:W-:Y:S01]  /*a7670*/  STL [R1+0x3390], R17 ;  /* 0x0033901101007387 */ /* 0x0001e20000100800 */
[----:B--2---:R-:W-:Y:S01]  /*a7680*/  ISETP.GE.AND P2, PT, R5, c[0x0][0x17c], PT ;  /* 0x00005f0005007a0c */ /* 0x004fe20003f46270 */
[----:B------:R-:W-:-:S02]  /*a7690*/  IMAD.WIDE R4, R25, 0x2, R16 ;  /* 0x0000000219047825 */ /* 0x000fc400078e0210 */
[----:B0-----:R-:W2:Y:S02]  /*a76a0*/  LDL.LU R17, [R1+0x3cc] ;  /* 0x0003cc0001117983 */ /* 0x001ea40000300800 */
[----:B------:R-:W2:Y:S02]  /*a76b0*/  LDL R7, [R1+0x1b5c] ;  /* 0x001b5c0001077983 */ /* 0x000ea40000100800 */
[----:B------:R-:W2:Y:S01]  /*a76c0*/  LDL.LU R24, [R1+0x33ac] ;  /* 0x0033ac0001187983 */ /* 0x000ea20000300800 */
[----:B------:R0:W-:Y:S01]  /*a76d0*/  @P3 STG.E.U16 [R4.64], R27 ;  /* 0x0000001b04003986 */ /* 0x0001e2000c101506 */
[----:B------:R-:W-:Y:S02]  /*a76e0*/  ISETP.GE.AND P3, PT, R12, c[0x0][0x17c], PT ;  /* 0x00005f000c007a0c */ /* 0x000fe40003f66270 */
[----:B------:R-:W3:Y:S01]  /*a76f0*/  LDL.LU R12, [R1+0x33a8] ;  /* 0x0033a800010c7983 */ /* 0x000ee20000300800 */
[----:B--2---:R-:W-:Y:S02]  /*a7700*/  PRMT R24, R13, 0x7632, R24 ;  /* 0x000076320d187816 */ /* 0x004fe40000000018 */
[----:B------:R-:W3:Y:S01]  /*a7710*/  LDL.LU R13, [R1+0x33a4] ;  /* 0x0033a400010d7983 */ /* 0x000ee20000300800 */
[----:B------:R-:W-:Y:S01]  /*a7720*/  ISETP.LT.AND P5, PT, R7, c[0x0][0x178], !P0 ;  /* 0x00005e0007007a0c */ /* 0x000fe200047a1270 */
[----:B------:R-:W-:-:S05]  /*a7730*/  IMAD.WIDE R6, R25, 0x2, R14 ;  /* 0x0000000219067825 */ /* 0x000fca00078e020e */
[----:B------:R3:W-:Y:S01]  /*a7740*/  @P4 STG.E.U16 [R6.64], R19 ;  /* 0x0000001306004986 */ /* 0x0007e2000c101506 */
[----:B0-----:R-:W-:Y:S02]  /*a7750*/  PRMT R4, R9, 0x7632, R4 ;  /* 0x0000763209047816 */ /* 0x001fe40000000004 */
[----:B------:R-:W2:Y:S02]  /*a7760*/  LDL.LU R9, [R1+0x33a0] ;  /* 0x0033a00001097983 */ /* 0x000ea40000300800 */
[----:B---3--:R-:W-:-:S05]  /*a7770*/  IMAD.WIDE R6, R25, 0x2, R12 ;  /* 0x0000000219067825 */ /* 0x008fca00078e020c */
[----:B------:R0:W-:Y:S04]  /*a7780*/  @P5 STG.E.U16 [R6.64], R17 ;  /* 0x0000001106005986 */ /* 0x0001e8000c101506 */
[----:B0-----:R-:W3:Y:S04]  /*a7790*/  LDL R6, [R1+0x3bc] ;  /* 0x0003bc0001067983 */ /* 0x001ee80000100800 */
[----:B------:R-:W2:Y:S01]  /*a77a0*/  LDL R7, [R1+0x1b4c] ;  /* 0x001b4c0001077983 */ /* 0x000ea20000100800 */
[----:B------:R-:W-:Y:S02]  /*a77b0*/  ISETP.LT.AND P0, PT, R22, c[0x0][0x178], !P0 ;  /* 0x00005e0016007a0c */ /* 0x000fe40004701270 */
[----:B----4-:R-:W-:Y:S01]  /*a77c0*/  ISETP.LT.AND P4, PT, R23, c[0x0][0x178], !P1 ;  /* 0x00005e0017007a0c */ /* 0x010fe20004f81270 */
[----:B------:R-:W-:Y:S01]  /*a77d0*/  IMAD.WIDE R22, R25, 0x2, R10 ;  /* 0x0000000219167825 */ /* 0x000fe200078e020a */
[----:B------:R-:W-:-:S03]  /*a77e0*/  PRMT R5, R0, 0x7632, R5 ;  /* 0x0000763200057816 */ /* 0x000fc60000000005 */
[----:B------:R-:W-:Y:S01]  /*a77f0*/  IADD3 R0, R25, c[0x0][0x198], RZ ;  /* 0x0000660019007a10 */ /* 0x000fe20007ffe0ff */
[----:B------:R-:W-:Y:S01]  /*a7800*/  PRMT R28, R27, 0x7632, R28 ;  /* 0x000076321b1c7816 */ /* 0x000fe2000000001c */
[----:B---3--:R0:W-:Y:S01]  /*a7810*/  @P6 STG.E.U16 [R22.64], R6 ;  /* 0x0000000616006986 */ /* 0x0081e2000c101506 */
[----:B--2---:R-:W-:Y:S01]  /*a7820*/  ISETP.LT.AND P6, PT, R7, c[0x0][0x178], !P1 ;  /* 0x00005e0007007a0c */ /* 0x004fe20004fc1270 */
[----:B0-----:R-:W-:Y:S02]  /*a7830*/  IMAD.WIDE R6, R25, 0x2, R8 ;  /* 0x0000000219067825 */ /* 0x001fe400078e0208 */
[----:B------:R-:W2:Y:S02]  /*a7840*/  LDL R25, [R1+0x1b60] ;  /* 0x001b600001197983 */ /* 0x000ea40000100800 */
[----:B------:R-:W3:Y:S02]  /*a7850*/  LDL.LU R27, [R1+0x339c] ;  /* 0x00339c00011b7983 */ /* 0x000ee40000300800 */
[----:B-----5:R0:W-:Y:S01]  /*a7860*/  @P0 STG.E.U16 [R6.64], R26 ;  /* 0x0000001a06000986 */ /* 0x0201e2000c101506 */
[----:B------:R-:W-:Y:S01]  /*a7870*/  IMAD.WIDE R22, R0, 0x2, R20 ;  /* 0x0000000200167825 */ /* 0x000fe200078e0214 */
[----:B---3--:R-:W-:-:S02]  /*a7880*/  PRMT R27, R19, 0x7632, R27 ;  /* 0x00007632131b7816 */ /* 0x008fc4000000001b */
[----:B------:R-:W3:Y:S01]  /*a7890*/  LDL.LU R19, [R1+0x3398] ;  /* 0x0033980001137983 */ /* 0x000ee20000300800 */
[----:B0-----:R-:W4:Y:S02]  /*a78a0*/  LDL.LU R26, [R1+0x3394] ;  /* 0x00339400011a7983 */ /* 0x001f240000300800 */
[----:B------:R-:W5:Y:S02]  /*a78b0*/  LDL R6, [R1+0x1b54] ;  /* 0x001b540001067983 */ /* 0x000f640000100800 */
[----:B------:R-:W2:Y:S01]  /*a78c0*/  LDL R7, [R1+0x1b58] ;  /* 0x001b580001077983 */ /* 0x000ea20000100800 */
[----:B------:R0:W-:Y:S04]  /*a78d0*/  @P4 STG.E.U16 [R22.64], R24 ;  /* 0x0000001816004986 */ /* 0x0001e8000c101506 */
[----:B0-----:R-:W2:Y:S01]  /*a78e0*/  LDL.LU R24, [R1+0x3bc] ;  /* 0x0003bc0001187983 */ /* 0x001ea20000300800 */
[----:B---3--:R-:W-:-:S03]  /*a78f0*/  IMAD.WIDE R22, R0, 0x2, R18 ;  /* 0x0000000200167825 */ /* 0x008fc600078e0212 */
[----:B------:R0:W-:Y:S01]  /*a7900*/  STL [R1+0x338c], R19 ;  /* 0x00338c1301007387 */ /* 0x0001e20000100800 */
[----:B----4-:R-:W-:-:S03]  /*a7910*/  PRMT R26, R17, 0x7632, R26 ;  /* 0x00007632111a7816 */ /* 0x010fc6000000001a */
[----:B------:R1:W-:Y:S04]  /*a7920*/  @P6 STG.E.U16 [R22.64], R4 ;  /* 0x0000000416006986 */ /* 0x0003e8000c101506 */
[----:B0-----:R-:W3:Y:S01]  /*a7930*/  LDL R19, [R1+0x1b64] ;  /* 0x001b640001137983 */ /* 0x001ee20000100800 */
[----:B------:R-:W4:Y:S03]  /*a7940*/  LDL.LU R17, [R1+0x3390] ;  /* 0x0033900001117983 */ /* 0x000f260000300800 */
[----:B-1----:R-:W3:Y:S01]  /*a7950*/  LDL R23, [R1+0x1b5c] ;  /* 0x001b5c0001177983 */ /* 0x002ee20000100800 */
[----:B------:R-:W-:Y:S02]  /*a7960*/  ISETP.LT.AND P5, PT, R29, c[0x0][0x178], !P1 ;  /* 0x00005e001d007a0c */ /* 0x000fe40004fa1270 */
[----:B-----5:R-:W-:-:S02]  /*a7970*/  ISETP.LT.AND P0, PT, R6, c[0x0][0x178], !P1 ;  /* 0x00005e0006007a0c */ /* 0x020fc40004f01270 */
[----:B--2---:R-:W-:Y:S01]  /*a7980*/  ISETP.LT.AND P4, PT, R7, c[0x0][0x178], !P1 ;  /* 0x00005e0007007a0c */ /* 0x004fe20004f81270 */
[----:B------:R-:W-:Y:S01]  /*a7990*/  IMAD.WIDE R6, R0, 0x2, R2 ;  /* 0x0000000200067825 */ /* 0x000fe200078e0202 */
[----:B------:R-:W-:-:S07]  /*a79a0*/  PRMT R4, R24, 0x7632, R4 ;  /* 0x0000763218047816 */ /* 0x000fce0000000004 */
[----:B------:R0:W-:Y:S01]  /*a79b0*/  @P5 STG.E.U16 [R6.64], R5 ;  /* 0x0000000506005986 */ /* 0x0001e2000c101506 */
[----:B------:R-:W-:Y:S01]  /*a79c0*/  ISETP.LT.AND P5, PT, R25, c[0x0][0x178], !P1 ;  /* 0x00005e0019007a0c */ /* 0x000fe20004fa1270 */
[----:B------:R-:W-:Y:S02]  /*a79d0*/  IMAD.WIDE R24, R0, 0x2, R14 ;  /* 0x0000000200187825 */ /* 0x000fe400078e020e */
[----:B0-----:R-:W2:Y:S02]  /*a79e0*/  LDL.LU R7, [R1+0x3ac] ;  /* 0x0003ac0001077983 */ /* 0x001ea40000300800 */
[----:B------:R0:W-:Y:S02]  /*a79f0*/  STL [R1+0x3384], R14 ;  /* 0x0033840e01007387 */ /* 0x0001e40000100800 */
[----:B------:R-:W-:Y:S01]  /*a7a00*/  STL [R1+0x3380], R15 ;  /* 0x0033800f01007387 */ /* 0x000fe20000100800 */
[----:B---3--:R-:W-:Y:S01]  /*a7a10*/  ISETP.LT.AND P6, PT, R23, c[0x0][0x178], !P1 ;  /* 0x00005e0017007a0c */ /* 0x008fe20004fc1270 */
[----:B------:R-:W-:-:S02]  /*a7a20*/  ISETP.LT.AND P1, PT, R19, c[0x0][0x178], !P1 ;  /* 0x00005e0013007a0c */ /* 0x000fc40004f21270 */
[----:B------:R-:W3:Y:S01]  /*a7a30*/  LDL.LU R19, [R1+0x30d0] ;  /* 0x0030d00001137983 */ /* 0x000ee20000300800 */
[----:B0-----:R-:W5:Y:S02]  /*a7a40*/  LDL R14, [R1+0x1b5c] ;  /* 0x001b5c00010e7983 */ /* 0x001f640000100800 */
[----:B----4-:R-:W-:-:S05]  /*a7a50*/  IMAD.WIDE R22, R0, 0x2, R16 ;  /* 0x0000000200167825 */ /* 0x010fca00078e0210 */
[----:B------:R-:W-:Y:S01]  /*a7a60*/  @P0 STG.E.U16 [R22.64], R28 ;  /* 0x0000001c16000986 */ /* 0x000fe2000c101506 */
[----:B------:R-:W-:Y:S03]  /*a7a70*/  @P4 STG.E.U16 [R24.64], R27 ;  /* 0x0000001b18004986 */ /* 0x000fe6000c101506 */
[----:B-----5:R0:W-:Y:S04]  /*a7a80*/  STL [R1+0x3388], R14 ;  /* 0x0033880e01007387 */ /* 0x0201e80000100800 */
[----:B0-----:R-:W4:Y:S01]  /*a7a90*/  LDL.LU R14, [R1+0x8dc] ;  /* 0x0008dc00010e7983 */ /* 0x001f220000300800 */
[----:B------:R-:W5:Y:S02]  /*a7aa0*/  LDL.LU R15, [R1+0x8cc] ;  /* 0x0008cc00010f7983 */ /* 0x000f640000300800 */
[----:B------:R-:W4:Y:S02]  /*a7ab0*/  LDL R23, [R1+0x1b48] ;  /* 0x001b480001177983 */ /* 0x000f240000100800 */
[----:B------:R-:W5:Y:S01]  /*a7ac0*/  LDL R25, [R1+0x1b4c] ;  /* 0x001b4c0001197983 */ /* 0x000f620000100800 */
[----:B--2---:R-:W-:Y:S01]  /*a7ad0*/  PRMT R5, R7, 0x7632, R5 ;  /* 0x0000763207057816 */ /* 0x004fe20000000005 */
[----:B------:R-:W-:Y:S01]  /*a7ae0*/  IMAD.WIDE R6, R0, 0x2, R12 ;  /* 0x0000000200067825 */ /* 0x000fe200078e020c */
[----:B------:R0:W-:Y:S04]  /*a7af0*/  STL [R1+0x337c], R11 ;  /* 0x00337c0b01007387 */ /* 0x0001e80000100800 */
[----:B------:R-:W-:Y:S01]  /*a7b00*/  @P6 STG.E.U16 [R6.64], R26 ;  /* 0x0000001a06006986 */ /* 0x000fe2000c101506 */
[----:B---3--:R-:W-:-:S02]  /*a7b10*/  ISETP.GE.AND P0, PT, R19, c[0x0][0x17c], PT ;  /* 0x00005f0013007a0c */ /* 0x008fc40003f06270 */
[----:B----4-:R-:W-:Y:S01]  /*a7b20*/  ISETP.LT.AND P4, PT, R23, c[0x0][0x178], !P2 ;  /* 0x00005e0017007a0c */ /* 0x010fe20005781270 */
[----:B------:R-:W-:Y:S01]  /*a7b30*/  IMAD.WIDE R22, R0, 0x2, R10 ;  /* 0x0000000200167825 */ /* 0x000fe200078e020a */
[----:B-----5:R-:W-:-:S03]  /*a7b40*/  ISETP.LT.AND P6, PT, R25, c[0x0][0x178], !P2 ;  /* 0x00005e0019007a0c */ /* 0x020fc600057c1270 */
[C---:B------:R-:W-:Y:S01]  /*a7b50*/  IMAD.WIDE R24, R0.reuse, 0x2, R8 ;  /* 0x0000000200187825 */ /* 0x040fe200078e0208 */
[----:B0-----:R-:W2:Y:S04]  /*a7b60*/  LDL.LU R11, [R1+0x48c] ;  /* 0x00048c00010b7983 */ /* 0x001ea80000300800 */
[----:B------:R0:W-:Y:S01]  /*a7b70*/  @P5 STG.E.U16 [R22.64], R4 ;  /* 0x0000000416005986 */ /* 0x0001e2000c101506 */
[----:B------:R1:W-:Y:S03]  /*a7b80*/  @P1 STG.E.U16 [R24.64], R5 ;  /* 0x0000000518001986 */ /* 0x0003e6000c101506 */
[----:B0-----:R-:W3:Y:S01]  /*a7b90*/  LDL.LU R4, [R1+0x8ec] ;  /* 0x0008ec0001047983 */ /* 0x001ee20000300800 */
[----:B------:R-:W4:Y:S02]  /*a7ba0*/  LDL.LU R19, [R1+0x338c] ;  /* 0x00338c0001137983 */ /* 0x000f240000300800 */
[----:B-1----:R-:W5:Y:S01]  /*a7bb0*/  LDL R25, [R1+0x1b54] ;  /* 0x001b540001197983 */ /* 0x002f620000100800 */
[----:B------:R-:W-:Y:S01]  /*a7bc0*/  IADD3 R7, R0, c[0x0][0x198], RZ ;  /* 0x0000660000077a10 */ /* 0x000fe20007ffe0ff */
[----:B------:R-:W2:Y:S04]  /*a7bd0*/  LDL.LU R5, [R1+0x30d4] ;  /* 0x0030d40001057983 */ /* 0x000ea80000300800 */
[----:B------:R-:W-:Y:S01]  /*a7be0*/  IMAD.WIDE R22, R7, 0x2, R20 ;  /* 0x0000000207167825 */ /* 0x000fe200078e0214 */
[----:B------:R-:W-:-:S02]  /*a7bf0*/  PRMT R26, R14, 0x7632, R26 ;  /* 0x000076320e1a7816 */ /* 0x000fc4000000001a */
[----:B-----5:R-:W-:Y:S01]  /*a7c00*/  ISETP.LT.AND P1, PT, R25, c[0x0][0x178], !P2 ;  /* 0x00005e0019007a0c */ /* 0x020fe20005721270 */
[----:B----4-:R-:W-:Y:S01]  /*a7c10*/  IMAD.WIDE R24, R7, 0x2, R18 ;  /* 0x0000000207187825 */ /* 0x010fe200078e0212 */
[----:B------:R-:W-:Y:S04]  /*a7c20*/  STL [R1+0x3378], R19 ;  /* 0x0033781301007387 */ /* 0x000fe80000100800 */
[----:B---3--:R0:W-:Y:S01]  /*a7c30*/  @P4 STG.E.U16 [R22.64], R4 ;  /* 0x0000000416004986 */ /* 0x0081e2000c101506 */
[----:B------:R1:W-:Y:S03]  /*a7c40*/  @P6 STG.E.U16 [R24.64], R14 ;  /* 0x0000000e18006986 */ /* 0x0003e6000c101506 */
[----:B0-----:R-:W3:Y:S01]  /*a7c50*/  LDL R23, [R1+0x1b58] ;  /* 0x001b580001177983 */ /* 0x001ee20000100800 */
[----:B------:R-:W4:Y:S02]  /*a7c60*/  LDL.LU R19, [R1+0x46c] ;  /* 0x00046c0001137983 */ /* 0x000f240000300800 */
[----:B-1----:R-:W5:Y:S02]  /*a7c70*/  LDL.LU R24, [R1+0x49c] ;  /* 0x00049c0001187983 */ /* 0x002f640000300800 */
[----:B------:R-:W4:Y:S01]  /*a7c80*/  LDL R25, [R1+0x1b64] ;  /* 0x001b640001197983 */ /* 0x000f220000100800 */
[----:B------:R-:W4:Y:S01]  /*a7c90*/  LDL.LU R14, [R1+0x3388] ;  /* 0x00338800010e7983 */ /* 0x000f220000300800 */
[----:B------:R-:W-:-:S02]  /*a7ca0*/  ISETP.LT.AND P5, PT, R29, c[0x0][0x178], !P2 ;  /* 0x00005e001d007a0c */ /* 0x000fc400057a1270 */
[----:B--2---:R-:W-:Y:S02]  /*a7cb0*/  ISETP.GE.AND P4, PT, R5, c[0x0][0x17c], PT ;  /* 0x00005f0005007a0c */ /* 0x004fe40003f86270 */
[----:B------:R-:W-:Y:S01]  /*a7cc0*/  PRMT R6, R4, 0x7632, R6 ;  /* 0x0000763204067816 */ /* 0x000fe20000000006 */
[----:B------:R-:W-:-:S08]  /*a7cd0*/  IMAD.WIDE R4, R7, 0x2, R2 ;  /* 0x0000000207047825 */ /* 0x000fd000078e0202 */
[----:B------:R0:W-:Y:S04]  /*a7ce0*/  @P5 STG.E.U16 [R4.64], R15 ;  /* 0x0000000f04005986 */ /* 0x0001e8000c101506 */
[----:B0-----:R-:W2:Y:S01]  /*a7cf0*/  LDL.LU R4, [R1+0x47c] ;  /* 0x00047c0001047983 */ /* 0x001ea20000300800 */
[----:B------:R-:W-:Y:S02]  /*a7d00*/  PRMT R5, R15, 0x7632, R5 ;  /* 0x000076320f057816 */ /* 0x000fe40000000005 */
[----:B---3--:R-:W-:Y:S01]  /*a7d10*/  ISETP.LT.AND P6, PT, R23, c[0x0][0x178], !P2 ;  /* 0x00005e0017007a0c */ /* 0x008fe200057c1270 */
[----:B------:R-:W-:Y:S01]  /*a7d20*/  IMAD.WIDE R22, R7, 0x2, R16 ;  /* 0x0000000207167825 */ /* 0x000fe200078e0210 */
[----:B----4-:R-:W-:Y:S02]  /*a7d30*/  ISETP.LT.AND P5, PT, R14, c[0x0][0x178], !P2 ;  /* 0x00005e000e007a0c */ /* 0x010fe400057a1270 */
[----:B------:R-:W3:Y:S01]  /*a7d40*/  LDL.LU R14, [R1+0x3384] ;  /* 0x00338400010e7983 */ /* 0x000ee20000300800 */
[----:B------:R-:W3:Y:S03]  /*a7d50*/  LDL.LU R15, [R1+0x3380] ;  /* 0x00338000010f7983 */ /* 0x000ee60000300800 */
[----:B-----5:R0:W-:Y:S04]  /*a7d60*/  @P1 STG.E.U16 [R22.64], R24 ;  /* 0x0000001816001986 */ /* 0x0201e8000c101506 */
[----:B0-----:R-:W4:Y:S01]  /*a7d70*/  LDL R23, [R1+0x1b60] ;  /* 0x001b600001177983 */ /* 0x001f220000100800 */
[----:B------:R-:W-:-:S02]  /*a7d80*/  PRMT R27, R24, 0x7632, R27 ;  /* 0x00007632181b7816 */ /* 0x000fc4000000001b */
[----:B------:R-:W-:Y:S01]  /*a7d90*/  PRMT R28, R11, 0x7632, R28 ;  /* 0x000076320b1c7816 */ /* 0x000fe2000000001c */
[----:B---3--:R0:W-:Y:S01]  /*a7da0*/  STL.64 [R1+0x3370], R14 ;  /* 0x0033700e01007387 */ /* 0x0081e20000100a00 */
[----:B----4-:R-:W-:Y:S01]  /*a7db0*/  ISETP.LT.AND P1, PT, R23, c[0x0][0x178], !P2 ;  /* 0x00005e0017007a0c */ /* 0x010fe20005721270 */
[----:B------:R-:W-:Y:S01]  /*a7dc0*/  IMAD.WIDE R22, R7, 0x2, R14 ;  /* 0x0000000207167825 */ /* 0x000fe200078e020e */
[----:B------:R-:W-:Y:S01]  /*a7dd0*/  ISETP.LT.AND P2, PT, R25, c[0x0][0x178], !P2 ;  /* 0x00005e0019007a0c */ /* 0x000fe20005741270 */
[----:B0-----:R-:W3:Y:S02]  /*a7de0*/  LDL R14, [R1+0x1b60] ;  /* 0x001b6000010e7983 */ /* 0x001ee40000100800 */
[----:B------:R-:W4:Y:S02]  /*a7df0*/  LDL.LU R15, [R1+0x8fc] ;  /* 0x0008fc00010f7983 */ /* 0x000f240000300800 */
[----:B------:R-:W-:-:S04]  /*a7e00*/  IMAD.WIDE R24, R7, 0x2, R12 ;  /* 0x0000000207187825 */ /* 0x000fc800078e020c */
[----:B------:R0:W-:Y:S01]  /*a7e10*/  STL.64 [R1+0x3368], R12 ;  /* 0x0033680c01007387 */ /* 0x0001e20000100a00 */
[----:B------:R1:W-:Y:S01]  /*a7e20*/  @P6 STG.E.U16 [R22.64], R11 ;  /* 0x0000000b16006986 */ /* 0x0003e2000c101506 */
[----:B--2---:R2:W-:Y:S03]  /*a7e30*/  @P5 STG.E.U16 [R24.64], R4 ;  /* 0x0000000418005986 */ /* 0x0045e6000c101506 */
[----:B0-----:R-:W5:Y:S01]  /*a7e40*/  LDL.LU R12, [R1+0x45c] ;  /* 0x00045c00010c7983 */ /* 0x001f620000300800 */
[----:B------:R-:W3:Y:S02]  /*a7e50*/  LDL R13, [R1+0x1b5c] ;  /* 0x001b5c00010d7983 */ /* 0x000ee40000100800 */
[----:B-1----:R-:W3:Y:S02]  /*a7e60*/  LDL.LU R11, [R1+0x337c] ;  /* 0x00337c00010b7983 */ /* 0x002ee40000300800 */
[----:B------:R-:W3:Y:S01]  /*a7e70*/  LDL R23, [R1+0x1b48] ;  /* 0x001b480001177983 */ /* 0x000ee20000100800 */
[----:B--2---:R-:W2:Y:S01]  /*a7e80*/  LDL R25, [R1+0x1b4c] ;  /* 0x001b4c0001197983 */ /* 0x004ea20000100800 */
[----:B------:R-:W-:Y:S01]  /*a7e90*/  PRMT R0, R4, 0x7632, R0 ;  /* 0x0000763204007816 */ /* 0x000fe20000000000 */
[----:B------:R-:W-:Y:S01]  /*a7ea0*/  IADD3 R4, R7, c[0x0][0x198], RZ ;  /* 0x0000660007047a10 */ /* 0x000fe20007ffe0ff */
[----:B---3--:R-:W-:Y:S01]  /*a7eb0*/  ISETP.LT.AND P6, PT, R23, c[0x0][0x178], !P3 ;  /* 0x00005e0017007a0c */ /* 0x008fe20005fc1270 */
[----:B------:R-:W-:Y:S01]  /*a7ec0*/  IMAD.WIDE R22, R7, 0x2, R10 ;  /* 0x0000000207167825 */ /* 0x000fe200078e020a */
[----:B--2---:R-:W-:-:S03]  /*a7ed0*/  ISETP.LT.AND P5, PT, R25, c[0x0][0x178], !P3 ;  /* 0x00005e0019007a0c */ /* 0x004fc60005fa1270 */
[----:B------:R-:W-:Y:S01]  /*a7ee0*/  IMAD.WIDE R24, R7, 0x2, R8 ;  /* 0x0000000207187825 */ /* 0x000fe200078e0208 */
[----:B------:R0:W-:Y:S01]  /*a7ef0*/  @P1 STG.E.U16 [R22.64], R19 ;  /* 0x0000001316001986 */ /* 0x0001e2000c101506 */
[----:B------:R-:W-:-:S03]  /*a7f00*/  PRMT R7, R19, 0x7632, R7 ;  /* 0x0000763213077816 */ /* 0x000fc60000000007 */
[----:B-----5:R1:W-:Y:S02]  /*a7f10*/  @P2 STG.E.U16 [R24.64], R12 ;  /* 0x0000000c18002986 */ /* 0x0203e4000c101506 */
[----:B0-----:R-:W-:Y:S01]  /*a7f20*/  IMAD.WIDE R22, R4, 0x2, R20 ;  /* 0x0000000204167825 */ /* 0x001fe200078e0214 */
[----:B------:R-:W2:Y:S03]  /*a7f30*/  LDL.LU R19, [R1+0x3378] ;  /* 0x0033780001137983 */ /* 0x000ea60000300800 */
[----:B-1----:R-:W3:Y:S01]  /*a7f40*/  LDL R25, [R1+0x1b54] ;  /* 0x001b540001197983 */ /* 0x002ee20000100800 */
[----:B------:R0:W-:Y:S04]  /*a7f50*/  @P6 STG.E.U16 [R22.64], R6 ;  /* 0x0000000616006986 */ /* 0x0001e8000c101506 */
[----:B0-----:R-:W5:Y:S01]  /*a7f60*/  LDL R23, [R1+0x1b58] ;  /* 0x001b580001177983 */ /* 0x001f620000100800 */
[----:B------:R-:W-:-:S02]  /*a7f70*/  ISETP.LT.AND P1, PT, R29, c[0x0][0x178], !P3 ;  /* 0x00005e001d007a0c */ /* 0x000fc40005f21270 */
[----:B------:R-:W-:Y:S02]  /*a7f80*/  PRMT R6, R12, 0x7632, R6 ;  /* 0x000076320c067816 */ /* 0x000fe40000000006 */
[----:B---3--:R-:W-:Y:S01]  /*a7f90*/  ISETP.LT.AND P2, PT, R25, c[0x0][0x178], !P3 ;  /* 0x00005e0019007a0c */ /* 0x008fe20005f41270 */
[----:B--2---:R-:W-:-:S05]  /*a7fa0*/  IMAD.WIDE R24, R4, 0x2, R18 ;  /* 0x0000000204187825 */ /* 0x004fca00078e0212 */
[----:B------:R0:W-:Y:S01]  /*a7fb0*/  @P5 STG.E.U16 [R24.64], R26 ;  /* 0x0000001a18005986 */ /* 0x0001e2000c101506 */
[----:B------:R-:W-:Y:S02]  /*a7fc0*/  ISETP.LT.AND P5, PT, R13, c[0x0][0x178], !P3 ;  /* 0x00005e000d007a0c */ /* 0x000fe40005fa1270 */
[----:B-----5:R-:W-:Y:S01]  /*a7fd0*/  ISETP.LT.AND P6, PT, R23, c[0x0][0x178], !P3 ;  /* 0x00005e0017007a0c */ /* 0x020fe20005fc1270 */
[----:B------:R-:W-:Y:S01]  /*a7fe0*/  IMAD.WIDE R22, R4, 0x2, R2 ;  /* 0x0000000204167825 */ /* 0x000fe200078e0202 */
[----:B0-----:R-:W2:Y:S04]  /*a7ff0*/  LDL R26, [R1+0x1b48] ;  /* 0x001b4800011a7983 */ /* 0x001ea80000100800 */
[----:B------:R0:W-:Y:S01]  /*a8000*/  @P1 STG.E.U16 [R22.64], R5 ;  /* 0x0000000516001986 */ /* 0x0001e2000c101506 */
[----:B------:R-:W-:-:S02]  /*a8010*/  ISETP.LT.AND P1, PT, R14, c[0x0][0x178], !P3 ;  /* 0x00005e000e007a0c */ /* 0x000fc40005f21270 */
[----:B----4-:R-:W1:Y:S04]  /*a8020*/  LDS.128 R12, [R15] ;  /* 0x000000000f0c7984 */ /* 0x010e680000000c00 */
[----:B------:R-:W-:Y:S01]  /*a8030*/  STL [R1+0x3364], R17 ;  /* 0x0033641101007387 */ /* 0x000fe20000100800 */
[----:B0-----:R-:W3:Y:S04]  /*a8040*/  LDL R5, [R1+0x1b64] ;  /* 0x001b640001057983 */ /* 0x001ee80000100800 */
[----:B-1----:R-:W-:Y:S01]  /*a8050*/  STL.64 [R1+0x20], R12 ;  /* 0x0000200c01007387 */ /* 0x002fe20000100a00 */
[----:B------:R0:W-:Y:S03]  /*a8060*/  STL.64 [R1+0x28], R14 ;  /* 0x0000280e01007387 */ /* 0x0001e60000100a00 */
[----:B0-----:R-:W4:Y:S01]  /*a8070*/  LDL.LU.64 R14, [R1+0x3370] ;  /* 0x00337000010e7983 */ /* 0x001f220000300a00 */
[----:B------:R-:W-:-:S04]  /*a8080*/  IMAD.WIDE R24, R4, 0x2, R16 ;  /* 0x0000000204187825 */ /* 0x000fc800078e0210 */
[----:B------:R-:W5:Y:S02]  /*a8090*/  LDL.LU.64 R12, [R1+0x3368] ;  /* 0x00336800010c7983 */ /* 0x000f640000300a00 */
[----:B------:R-:W2:Y:S01]  /*a80a0*/  LDL R17, [R1+0x510] ;  /* 0x0005100001117983 */ /* 0x000ea20000100800 */
[----:B------:R-:W-:Y:S01]  /*a80b0*/  @P2 STG.E.U16 [R24.64], R27 ;  /* 0x0000001b18002986 */ /* 0x000fe2000c101506 */
[----:B----4-:R-:W-:-:S03]  /*a80c0*/  IMAD.WIDE R22, R4, 0x2, R14 ;  /* 0x0000000204167825 */ /* 0x010fc600078e020e */
[----:B------:R0:W-:Y:S04]  /*a80d0*/  STL [R1+0x3360], R15 ;  /* 0x0033600f01007387 */ /* 0x0001e80000100800 */
[----:B------:R-:W-:Y:S04]  /*a80e0*/  @P6 STG.E.U16 [R22.64], R28 ;  /* 0x0000001c16006986 */ /* 0x000fe8000c101506 */
[----:B0-----:R-:W4:Y:S01]  /*a80f0*/  LDL R15, [R1+0x500] ;  /* 0x00050000010f7983 */ /* 0x001f220000100800 */
[----:B------:R0:W-:Y:S03]  /*a8100*/  STL [R1+0x3354], R28 ;  /* 0x0033541c01007387 */ /* 0x0001e60000100800 */
[----:B0-----:R-:W2:Y:S01]  /*a8110*/  LDL R28, [R1+0x1b4c] ;  /* 0x001b4c00011c7983 */ /* 0x001ea20000100800 */
[----:B---3--:R-:W-:Y:S01]  /*a8120*/  ISETP.LT.AND P3, PT, R5, c[0x0][0x178], !P3 ;  /* 0x00005e0005007a0c */ /* 0x008fe20005f61270 */
[----:B-----5:R-:W-:-:S04]  /*a8130*/  IMAD.WIDE R24, R4, 0x2, R12 ;  /* 0x0000000204187825 */ /* 0x020fc800078e020c */
[----:B------:R-:W-:Y:S01]  /*a8140*/  IMAD.WIDE R22, R4, 0x2, R10 ;  /* 0x0000000204167825 */ /* 0x000fe200078e020a */
[----:B--2---:R-:W-:Y:S01]  /*a8150*/  ISETP.LT.AND P6, PT, R28, c[0x0][0x178], !P0 ;  /* 0x00005e001c007a0c */ /* 0x004fe200047c1270 */
[----:B------:R0:W-:Y:S04]  /*a8160*/  STL [R1+0x3358], R28 ;  /* 0x0033581c01007387 */ /* 0x0001e80000100800 */
[----:B0-----:R-:W2:Y:S01]  /*a8170*/  LDL R28, [R1+0x20] ;  /* 0x00002000011c7983 */ /* 0x001ea20000100800 */
[----:B------:R-:W-:-:S03]  /*a8180*/  ISETP.LT.AND P2, PT, R26, c[0x0][0x178], !P0 ;  /* 0x00005e001a007a0c */ /* 0x000fc60004741270 */
[----:B------:R-:W-:Y:S01]  /*a8190*/  @P5 STG.E.U16 [R24.64], R0 ;  /* 0x0000000018005986 */ /* 0x000fe2000c101506 */
[----:B------:R-:W-:-:S04]  /*a81a0*/  IMAD.WIDE R26, R4, 0x2, R8 ;  /* 0x00000002041a7825 */ /* 0x000fc800078e0208 */
[----:B------:R0:W-:Y:S01]  /*a81b0*/  @P1 STG.E.U16 [R22.64], R7 ;  /* 0x0000000716001986 */ /* 0x0001e2000c101506 */
[----:B------:R1:W-:Y:S04]  /*a81c0*/  @P3 STG.E.U16 [R26.64], R6 ;  /* 0x000000061a003986 */ /* 0x0003e8000c101506 */
[----:B--2---:R2:W-:Y:S01]  /*a81d0*/  STL [R1+0x335c], R28 ;  /* 0x00335c1c01007387 */ /* 0x0045e20000100800 */
[----:B0-----:R-:W3:Y:S02]  /*a81e0*/  LDL R23, [R1+0x1b54] ;  /* 0x001b540001177983 */ /* 0x001ee40000100800 */
[----:B-1----:R-:W5:Y:S02]  /*a81f0*/  LDL R6, [R1+0x520] ;  /* 0x0005200001067983 */ /* 0x002f640000100800 */
[----:B------:R-:W4:Y:S01]  /*a8200*/  LDL R7, [R1+0x1b58] ;  /* 0x001b580001077983 */ /* 0x000f220000100800 */
[----:B------:R-:W-:-:S02]  /*a8210*/  IADD3 R5, R4, c[0x0][0x198], RZ ;  /* 0x0000660004057a10 */ /* 0x000fc40007ffe0ff */
[----:B------:R-:W-:Y:S01]  /*a8220*/  ISETP.LT.AND P5, PT, R29, c[0x0][0x178], !P0 ;  /* 0x00005e001d007a0c */ /* 0x000fe200047a1270 */
[----:B------:R-:W4:Y:S04]  /*a8230*/  LDL R4, [R1+0x4e0] ;  /* 0x0004e00001047983 */ /* 0x000f280000100800 */
[----:B------:R-:W4:Y:S04]  /*a8240*/  LDL R26, [R1+0x1b48] ;  /* 0x001b4800011a7983 */ /* 0x000f280000100800 */
[----:B--2---:R-:W2:Y:S01]  /*a8250*/  LDL R28, [R1+0x4b0] ;  /* 0x0004b000011c7983 */ /* 0x004ea20000100800 */
[----:B------:R-:W-:Y:S01]  /*a8260*/  IMAD.WIDE R24, R5, 0x2, R20 ;  /* 0x0000000205187825 */ /* 0x000fe200078e0214 */
[----:B---3--:R-:W-:-:S03]  /*a8270*/  ISETP.LT.AND P1, PT, R23, c[0x0][0x178], !P0 ;  /* 0x00005e0017007a0c */ /* 0x008fc60004721270 */
[----:B------:R-:W-:Y:S01]  /*a8280*/  IMAD.WIDE R22, R5, 0x2, R18 ;  /* 0x0000000205167825 */ /* 0x000fe200078e0212 */
[----:B-----5:R0:W-:Y:S01]  /*a8290*/  @P2 STG.E.U16 [R24.64], R6 ;  /* 0x0000000618002986 */ /* 0x0201e2000c101506 */
[----:B----4-:R-:W-:-:S03]  /*a82a0*/  ISETP.LT.AND P2, PT, R7, c[0x0][0x178], !P0 ;  /* 0x00005e0007007a0c */ /* 0x010fc60004741270 */
[----:B------:R1:W-:Y:S04]  /*a82b0*/  @P6 STG.E.U16 [R22.64], R17 ;  /* 0x0000001116006986 */ /* 0x0003e8000c101506 */
[----:B0-----:R-:W3:Y:S01]  /*a82c0*/  LDL.LU R24, [R1+0x30d8] ;  /* 0x0030d80001187983 */ /* 0x001ee20000300800 */
[----:B------:R-:W4:Y:S02]  /*a82d0*/  LDL R25, [R1+0x1b64] ;  /* 0x001b640001197983 */ /* 0x000f240000100800 */
[----:B------:R-:W-:Y:S01]  /*a82e0*/  IMAD.WIDE R6, R5, 0x2, R2 ;  /* 0x0000000205067825 */ /* 0x000fe200078e0202 */
[----:B-1----:R-:W5:Y:S03]  /*a82f0*/  LDL.LU R17, [R1+0x3364] ;  /* 0x0033640001117983 */ /* 0x002f660000300800 */
[----:B------:R-:W2:Y:S02]  /*a8300*/  LDL R22, [R1+0x1b5c] ;  /* 0x001b5c0001167983 */ /* 0x000ea40000100800 */
[----:B------:R-:W4:Y:S01]  /*a8310*/  LDL R23, [R1+0x1b60] ;  /* 0x001b600001177983 */ /* 0x000f220000100800 */
[----:B------:R0:W-:Y:S04]  /*a8320*/  @P5 STG.E.U16 [R6.64], R15 ;  /* 0x0000000f06005986 */ /* 0x0001e8000c101506 */
[----:B0-----:R-:W5:Y:S01]  /*a8330*/  LDL.LU R15, [R1+0x3360] ;  /* 0x00336000010f7983 */ /* 0x001f620000300800 */
[----:B------:R-:W5:Y:S01]  /*a8340*/  LDL R7, [R1+0x4f0] ;  /* 0x0004f00001077983 */ /* 0x000f620000100800 */
[----:B---3--:R-:W-:-:S02]  /*a8350*/  ISETP.GE.AND P5, PT, R24, c[0x0][0x17c], PT ;  /* 0x00005f0018007a0c */ /* 0x008fc40003fa6270 */
[----:B--2---:R-:W-:Y:S02]  /*a8360*/  ISETP.LT.AND P6, PT, R22, c[0x0][0x178], !P0 ;  /* 0x00005e0016007a0c */ /* 0x004fe400047c1270 */
[----:B----4-:R-:W-:Y:S01]  /*a8370*/  ISETP.LT.AND P3, PT, R23, c[0x0][0x178], !P0 ;  /* 0x00005e0017007a0c */ /* 0x010fe20004761270 */
[----:B-----5:R-:W-:Y:S01]  /*a8380*/  IMAD.WIDE R22, R5, 0x2, R16 ;  /* 0x0000000205167825 */ /* 0x020fe200078e0210 */
[----:B------:R-:W-:-:S03]  /*a8390*/  ISETP.LT.AND P0, PT, R25, c[0x0][0x178], !P0 ;  /* 0x00005e0019007a0c */ /* 0x000fc60004701270 */
[C---:B------:R-:W-:Y:S01]  /*a83a0*/  IMAD.WIDE R24, R5.reuse, 0x2, R14 ;  /* 0x0000000205187825 */ /* 0x040fe200078e020e */
[----:B------:R0:W-:Y:S04]  /*a83b0*/  @P1 STG.E.U16 [R22.64], R7 ;  /* 0x0000000716001986 */ /* 0x0001e8000c101506 */
        /* <DEDUP_REMOVED lines=15> */
[----:B------:R-:W5:Y:S02]  /*a84b0*/  LDL.LU R23, [R1+0x510] ;  /* 0x0005100001177983 */ /* 0x000f640000300800 */
[----:B-1----:R-:W3:Y:S02]  /*a84c0*/  LDL.LU R28, [R1+0x3358] ;  /* 0x00335800011c7983 */ /* 0x002ee40000300800 */
[----:B------:R-:W4:Y:S01]  /*a84d0*/  LDL R4, [R1+0x1b54] ;  /* 0x001b540001047983 */ /* 0x000f220000100800 */
[----:B------:R-:W4:Y:S01]  /*a84e0*/  LDL.LU R5, [R1+0x4e0] ;  /* 0x0004e00001057983 */ /* 0x000f220000300800 */
[----:B------:R-:W-:-:S02]  /*a84f0*/  ISETP.LT.AND P2, PT, R29, c[0x0][0x178], !P4 ;  /* 0x00005e001d007a0c */ /* 0x000fc40006741270 */
[----:B--2---:R-:W-:Y:S02]  /*a8500*/  PRMT R0, R7, 0x7632, R0 ;  /* 0x0000763207007816 */ /* 0x004fe40000000000 */
[----:B---3--:R-:W-:Y:S02]  /*a8510*/  ISETP.LT.AND P0, PT, R28, c[0x0][0x178], !P4 ;  /* 0x00005e001c007a0c */ /* 0x008fe40006701270 */
[----:B------:R-:W2:Y:S01]  /*a8520*/  LDL.LU R28, [R1+0x3354] ;  /* 0x00335400011c7983 */ /* 0x000ea20000300800 */
[----:B------:R-:W3:Y:S02]  /*a8530*/  LDL.LU R29, [R1+0x3350] ;  /* 0x00335000011d7983 */ /* 0x000ee40000300800 */
[----:B------:R-:W-:-:S04]  /*a8540*/  IMAD.WIDE R6, R26, 0x2, R20 ;  /* 0x000000021a067825 */ /* 0x000fc800078e0214 */
[----:B------:R-:W-:Y:S01]  /*a8550*/  STL [R1+0x3348], R18 ;  /* 0x0033481201007387 */ /* 0x000fe20000100800 */
[----:B------:R-:W-:Y:S01]  /*a8560*/  STL [R1+0x3344], R19 ;  /* 0x0033441301007387 */ /* 0x000fe20000100800 */
[----:B------:R-:W-:Y:S03]  /*a8570*/  STL [R1+0x334c], R3 ;  /* 0x00334c0301007387 */ /* 0x000fe60000100800 */
[----:B------:R0:W-:Y:S01]  /*a8580*/  @P1 STG.E.U16 [R6.64], R0 ;  /* 0x0000000006001986 */ /* 0x0001e2000c101506 */
[----:B------:R-:W-:Y:S01]  /*a8590*/  STL [R1+0x3338], R16 ;  /* 0x0033381001007387 */ /* 0x000fe20000100800 */
[----:B-----5:R-:W-:Y:S01]  /*a85a0*/  PRMT R27, R23, 0x7632, R27 ;  /* 0x00007632171b7816 */ /* 0x020fe2000000001b */
[----:B------:R1:W-:Y:S01]  /*a85b0*/  STL [R1+0x3334], R17 ;  /* 0x0033341101007387 */ /* 0x0003e20000100800 */
[----:B----4-:R-:W-:Y:S01]  /*a85c0*/  ISETP.LT.AND P1, PT, R22, c[0x0][0x178], !P4 ;  /* 0x00005e0016007a0c */ /* 0x010fe20006721270 */
[----:B------:R-:W-:Y:S01]  /*a85d0*/  IMAD.WIDE R22, R26, 0x2, R2 ;  /* 0x000000021a167825 */ /* 0x000fe200078e0202 */
[----:B------:R-:W-:-:S03]  /*a85e0*/  ISETP.LT.AND P3, PT, R4, c[0x0][0x178], !P4 ;  /* 0x00005e0004007a0c */ /* 0x000fc60006761270 */
[----:B0-----:R-:W-:Y:S01]  /*a85f0*/  IMAD.WIDE R6, R26, 0x2, R18 ;  /* 0x000000021a067825 */ /* 0x001fe200078e0212 */
[----:B------:R-:W-:-:S03]  /*a8600*/  PRMT R0, R5, 0x7632, R0 ;  /* 0x0000763205007816 */ /* 0x000fc60000000000 */
[----:B------:R-:W-:Y:S01]  /*a8610*/  IMAD.WIDE R4, R26, 0x2, R14 ;  /* 0x000000021a047825 */ /* 0x000fe200078e020e */
[----:B------:R0:W-:Y:S01]  /*a8620*/  @P0 STG.E.U16 [R6.64], R27 ;  /* 0x0000001b06000986 */ /* 0x0001e2000c101506 */
[----:B--2---:R-:W-:Y:S02]  /*a8630*/  PRMT R28, R24, 0x7632, R28 ;  /* 0x00007632181c7816 */ /* 0x004fe4000000001c */
[----:B---3--:R-:W-:Y:S01]  /*a8640*/  PRMT R29, R25, 0x7632, R29 ;  /* 0x00007632191d7816 */ /* 0x008fe2000000001d */
[----:B------:R-:W-:Y:S02]  /*a8650*/  IMAD.WIDE R24, R26, 0x2, R16 ;  /* 0x000000021a187825 */ /* 0x000fe400078e0210 */
[----:B-1----:R-:W2:Y:S02]  /*a8660*/  LDL.LU R17, [R1+0x8f0] ;  /* 0x0008f00001117983 */ /* 0x002ea40000300800 */
[----:B------:R-:W3:Y:S02]  /*a8670*/  LDL.LU R16, [R1+0x20] ;  /* 0x0000200001107983 */ /* 0x000ee40000300800 */
[----:B------:R-:W4:Y:S02]  /*a8680*/  LDL R3, [R1+0x1b50] ;  /* 0x001b500001037983 */ /* 0x000f240000100800 */
[----:B------:R-:W-:Y:S01]  /*a8690*/  STL [R1+0x3340], R14 ;  /* 0x0033400e01007387 */ /* 0x000fe20000100800 */
[----:B------:R1:W-:Y:S01]  /*a86a0*/  STL [R1+0x333c], R15 ;  /* 0x00333c0f01007387 */ /* 0x0003e20000100800 */
[----:B0-----:R-:W5:Y:S02]  /*a86b0*/  LDL R6, [R1+0x1b64] ;  /* 0x001b640001067983 */ /* 0x001f640000100800 */
[----:B------:R-:W2:Y:S01]  /*a86c0*/  LDL R7, [R1+0x1b48] ;  /* 0x001b480001077983 */ /* 0x000ea20000100800 */
[----:B------:R0:W-:Y:S04]  /*a86d0*/  @P2 STG.E.U16 [R22.64], R28 ;  /* 0x0000001c16002986 */ /* 0x0001e8000c101506 */
[----:B-1----:R-:W3:Y:S01]  /*a86e0*/  LDL R15, [R1+0x1b5c] ;  /* 0x001b5c00010f7983 */ /* 0x002ee20000100800 */
[----:B------:R-:W4:Y:S03]  /*a86f0*/  LDL.LU R27, [R1+0x4a0] ;  /* 0x0004a000011b7983 */ /* 0x000f260000300800 */
[----:B0-----:R-:W4:Y:S01]  /*a8700*/  LDL.LU R22, [R1+0x4b0] ;  /* 0x0004b00001167983 */ /* 0x001f220000300800 */
[----:B------:R-:W4:Y:S02]  /*a8710*/  LDL R23, [R1+0x1b60] ;  /* 0x001b600001177983 */ /* 0x000f240000100800 */
[----:B------:R-:W-:Y:S02]  /*a8720*/  @P3 STG.E.U16 [R24.64], R29 ;  /* 0x0000001d18003986 */ /* 0x000fe4000c101506 */
[----:B------:R-:W-:Y:S01]  /*a8730*/  @P1 STG.E.U16 [R4.64], R0 ;  /* 0x0000000004001986 */ /* 0x000fe2000c101506 */
[----:B--2---:R-:W-:-:S02]  /*a8740*/  ISETP.LT.AND P6, PT, R7, c[0x0][0x178], !P5 ;  /* 0x00005e0007007a0c */ /* 0x004fc40006fc1270 */
[----:B---3--:R-:W-:Y:S02]  /*a8750*/  ISETP.LT.AND P1, PT, R15, c[0x0][0x178], !P4 ;  /* 0x00005e000f007a0c */ /* 0x008fe40006721270 */
[----:B----4-:R-:W-:Y:S01]  /*a8760*/  ISETP.LT.AND P3, PT, R23, c[0x0][0x178], !P4 ;  /* 0x00005e0017007a0c */ /* 0x010fe20006761270 */
[----:B-----5:R-:W-:Y:S02]  /*a8770*/  ISETP.LT.AND P4, PT, R6, c[0x0][0x178], !P4 ;  /* 0x00005e0006007a0c */ /* 0x020fe40006781270 */
[----:B------:R0:W1:Y:S04]  /*a8780*/  LDS.128 R4, [R17] ;  /* 0x0000000011047984 */ /* 0x0000680000000c00 */
[----:B0-----:R-:W2:Y:S04]  /*a8790*/  LDL R17, [R1+0x580] ;  /* 0x0005800001117983 */ /* 0x001ea80000100800 */
[----:B-1----:R0:W-:Y:S04]  /*a87a0*/  STL [R1+0x3328], R4 ;  /* 0x0033280401007387 */ /* 0x0021e80000100800 */
[----:B0-----:R-:W3:Y:S01]  /*a87b0*/  LDL R4, [R1+0x1b58] ;  /* 0x001b580001047983 */ /* 0x001ee20000100800 */
[----:B------:R0:W-:Y:S03]  /*a87c0*/  STL [R1+0x3298], R5 ;  /* 0x0032980501007387 */ /* 0x0001e60000100800 */
[----:B0-----:R-:W4:Y:S01]  /*a87d0*/  LDL R5, [R1+0x1b4c] ;  /* 0x001b4c0001057983 */ /* 0x001f220000100800 */
[----:B------:R-:W-:Y:S02]  /*a87e0*/  STL [R1+0x3224], R6 ;  /* 0x0032240601007387 */ /* 0x000fe40000100800 */
[----:B------:R-:W-:Y:S02]  /*a87f0*/  STL [R1+0x3194], R7 ;  /* 0x0031940701007387 */ /* 0x000fe40000100800 */
[----:B------:R0:W-:Y:S02]  /*a8800*/  STL [R1+0x31d0], R7 ;  /* 0x0031d00701007387 */ /* 0x0001e40000100800 */
[----:B0-----:R-:W5:Y:S01]  /*a8810*/  LDL R7, [R1+0x1b48] ;  /* 0x001b480001077983 */ /* 0x001f620000100800 */
[----:B------:R-:W-:-:S03]  /*a8820*/  PRMT R18, R22, 0x7632, R18 ;  /* 0x0000763216127816 */ /* 0x000fc60000000012 */
[----:B-----5:R0:W-:Y:S04]  /*a8830*/  STL [R1+0x332c], R7 ;  /* 0x00332c0701007387 */ /* 0x0201e80000100800 */
[----:B0-----:R-:W5:Y:S01]  /*a8840*/  LDL R7, [R1+0x560] ;  /* 0x0005600001077983 */ /* 0x001f620000100800 */
[----:B------:R-:W-:Y:S01]  /*a8850*/  IMAD.WIDE R22, R26, 0x2, R12 ;  /* 0x000000021a167825 */ /* 0x000fe200078e020c */
[----:B------:R-:W-:Y:S02]  /*a8860*/  PRMT R19, R27, 0x7632, R19 ;  /* 0x000076321b137816 */ /* 0x000fe40000000013 */
[----:B------:R-:W-:Y:S01]  /*a8870*/  PRMT R14, R16, 0x7632, R14 ;  /* 0x00007632100e7816 */ /* 0x000fe2000000000e */
[C---:B------:R-:W-:Y:S01]  /*a8880*/  IMAD.WIDE R24, R26.reuse, 0x2, R10 ;  /* 0x000000021a187825 */ /* 0x040fe200078e020a */
[----:B------:R-:W-:Y:S01]  /*a8890*/  ISETP.LT.AND P2, PT, R3, c[0x0][0x178], !P5 ;  /* 0x00005e0003007a0c */ /* 0x000fe20006f41270 */
[----:B------:R-:W-:Y:S03]  /*a88a0*/  @P1 STG.E.U16 [R22.64], R18 ;  /* 0x0000001216001986 */ /* 0x000fe6000c101506 */
[----:B------:R-:W-:Y:S01]  /*a88b0*/  @P3 STG.E.U16 [R24.64], R19 ;  /* 0x0000001318003986 */ /* 0x000fe2000c101506 */
[C---:B------:R-:W-:Y:S01]  /*a88c0*/  IADD3 R0, R26.reuse, c[0x0][0x198], RZ ;  /* 0x000066001a007a10 */ /* 0x040fe20007ffe0ff */
[----:B------:R-:W-:-:S05]  /*a88d0*/  IMAD.WIDE R26, R26, 0x2, R8 ;  /* 0x000000021a1a7825 */ /* 0x000fca00078e0208 */
[----:B------:R-:W-:Y:S04]  /*a88e0*/  @P4 STG.E.U16 [R26.64], R14 ;  /* 0x0000000e1a004986 */ /* 0x000fe8000c101506 */
[----:B-----5:R0:W-:Y:S04]  /*a88f0*/  STL [R1+0x3330], R7 ;  /* 0x0033300701007387 */ /* 0x0201e80000100800 */
[----:B0-----:R-:W5:Y:S01]  /*a8900*/  LDL R7, [R1+0x1b64] ;  /* 0x001b640001077983 */ /* 0x001f620000100800 */
[----:B------:R-:W2:Y:S02]  /*a8910*/  LDL.LU R6, [R1+0x540] ;  /* 0x0005400001067983 */ /* 0x000ea40000300800 */
[----:B------:R-:W2:Y:S02]  /*a8920*/  LDL.LU R16, [R1+0x30e0] ;  /* 0x0030e00001107983 */ /* 0x000ea40000300800 */
[----:B------:R-:W2:Y:S01]  /*a8930*/  LDL.LU R3, [R1+0x334c] ;  /* 0x00334c0001037983 */ /* 0x000ea20000300800 */
[----:B------:R-:W2:Y:S01]  /*a8940*/  LDL.LU R18, [R1+0x3348] ;  /* 0x0033480001127983 */ /* 0x000ea20000300800 */
[----:B------:R-:W2:Y:S02]  /*a8950*/  LDL R22, [R1+0x590] ;  /* 0x0005900001167983 */ /* 0x000ea40000100800 */
[----:B------:R-:W5:Y:S02]  /*a8960*/  LDL R23, [R1+0x1b54] ;  /* 0x001b540001177983 */ /* 0x000f640000100800 */
[----:B------:R-:W5:Y:S01]  /*a8970*/  LDL.LU R19, [R1+0x3344] ;  /* 0x0033440001137983 */ /* 0x000f620000300800 */
[----:B------:R-:W5:Y:S01]  /*a8980*/  LDL.LU R14, [R1+0x3340] ;  /* 0x00334000010e7983 */ /* 0x000f620000300800 */
[----:B------:R-:W5:Y:S02]  /*a8990*/  LDL R26, [R1+0x570] ;  /* 0x00057000011a7983 */ /* 0x000f640000100800 */
[----:B------:R-:W5:Y:S01]  /*a89a0*/  LDL R27, [R1+0x1b60] ;  /* 0x001b6000011b7983 */ /* 0x000f620000100800 */
[----:B----4-:R-:W-:Y:S01]  /*a89b0*/  ISETP.LT.AND P0, PT, R5, c[0x0][0x178], !P5 ;  /* 0x00005e0005007a0c */ /* 0x010fe20006f01270 */
[----:B------:R-:W-:Y:S01]  /*a89c0*/  IMAD.WIDE R28, R0, 0x2, R20 ;  /* 0x00000002001c7825 */ /* 0x000fe200078e0214 */
[----:B---3--:R-:W-:-:S02]  /*a89d0*/  ISETP.LT.AND P4, PT, R4, c[0x0][0x178], !P5 ;  /* 0x00005e0004007a0c */ /* 0x008fc40006f81270 */
[----:B------:R-:W-:Y:S02]  /*a89e0*/  ISETP.LT.AND P3, PT, R15, c[0x0][0x178], !P5 ;  /* 0x00005e000f007a0c */ /* 0x000fe40006f61270 */
[----:B--2---:R0:W-:Y:S01]  /*a89f0*/  @P6 STG.E.U16 [R28.64], R22 ;  /* 0x000000161c006986 */ /* 0x0041e2000c101506 */
[----:B-----5:R-:W-:Y:S02]  /*a8a00*/  ISETP.LT.AND P6, PT, R23, c[0x0][0x178], !P5 ;  /* 0x00005e0017007a0c */ /* 0x020fe40006fc1270 */
[----:B------:R-:W-:Y:S01]  /*a8a10*/  ISETP.GE.AND P1, PT, R16, c[0x0][0x17c], PT ;  /* 0x00005f0010007a0c */ /* 0x000fe20003f26270 */
[----:B------:R-:W-:-:S04]  /*a8a20*/  IMAD.WIDE R24, R0, 0x2, R2 ;  /* 0x0000000200187825 */ /* 0x000fc800078e0202 */
[C---:B0-----:R-:W-:Y:S01]  /*a8a30*/  IMAD.WIDE R22, R0.reuse, 0x2, R18 ;  /* 0x0000000200167825 */ /* 0x041fe200078e0212 */
[----:B------:R-:W2:Y:S03]  /*a8a40*/  LDL.LU R28, [R1+0x590] ;  /* 0x00059000011c7983 */ /* 0x000ea60000300800 */
[----:B------:R-:W3:Y:S02]  /*a8a50*/  LDL R29, [R1+0x1b50] ;  /* 0x001b5000011d7983 */ /* 0x000ee40000100800 */
[----:B------:R-:W4:Y:S02]  /*a8a60*/  LDL R4, [R1+0x530] ;  /* 0x0005300001047983 */ /* 0x000f240000100800 */
[----:B------:R-:W5:Y:S01]  /*a8a70*/  LDL.LU R15, [R1+0x333c] ;  /* 0x00333c00010f7983 */ /* 0x000f620000300800 */
[----:B------:R-:W2:Y:S04]  /*a8a80*/  LDL.LU R16, [R1+0x3338] ;  /* 0x0033380001107983 */ /* 0x000ea80000300800 */
[----:B------:R0:W-:Y:S01]  /*a8a90*/  @P0 STG.E.U16 [R22.64], R17 ;  /* 0x0000001116000986 */ /* 0x0001e2000c101506 */
[----:B------:R-:W-:Y:S01]  /*a8aa0*/  @P2 STG.E.U16 [R24.64], R26 ;  /* 0x0000001a18002986 */ /* 0x000fe2000c101506 */
[----:B------:R-:W-:Y:S01]  /*a8ab0*/  ISETP.LT.AND P2, PT, R27, c[0x0][0x178], !P5 ;  /* 0x00005e001b007a0c */ /* 0x000fe20006f41270 */
[----:B------:R-:W-:Y:S01]  /*a8ac0*/  ISETP.LT.AND P5, PT, R7, c[0x0][0x178], !P5 ;  /* 0x00005e0007007a0c */ /* 0x000fe20006fa1270 */
[----:B0-----:R-:W2:Y:S01]  /*a8ad0*/  LDL.LU R17, [R1+0x3334] ;  /* 0x0033340001117983 */ /* 0x001ea20000300800 */
[----:B------:R-:W2:Y:S02]  /*a8ae0*/  LDL.LU R23, [R1+0x30dc] ;  /* 0x0030dc0001177983 */ /* 0x000ea40000300800 */
[----:B------:R-:W3:Y:S01]  /*a8af0*/  LDL.LU R7, [R1+0x3330] ;  /* 0x0033300001077983 */ /* 0x000ee20000300800 */
[----:B--2---:R-:W-:Y:S01]  /*a8b00*/  ISETP.GE.AND P0, PT, R23, c[0x0][0x17c], PT ;  /* 0x00005f0017007a0c */ /* 0x004fe20003f06270 */
[----:B------:R-:W-:-:S05]  /*a8b10*/  IMAD.WIDE R22, R0, 0x2, R16 ;  /* 0x0000000200167825 */ /* 0x000fca00078e0210 */
[----:B---3--:R0:W-:Y:S04]  /*a8b20*/  @P6 STG.E.U16 [R22.64], R7 ;  /* 0x0000000716006986 */ /* 0x0081e8000c101506 */
[----:B0-----:R-:W2:Y:S01]  /*a8b30*/  LDL.LU R7, [R1+0x332c] ;  /* 0x00332c0001077983 */ /* 0x001ea20000300800 */
[----:B------:R-:W3:Y:S02]  /*a8b40*/  LDL R23, [R1+0x550] ;  /* 0x0005500001177983 */ /* 0x000ee40000100800 */
[----:B-----5:R-:W-:-:S04]  /*a8b50*/  IMAD.WIDE R24, R0, 0x2, R14 ;  /* 0x0000000200187825 */ /* 0x020fc800078e020e */
[C---:B------:R-:W-:Y:S01]  /*a8b60*/  IMAD.WIDE R26, R0.reuse, 0x2, R12 ;  /* 0x00000002001a7825 */ /* 0x040fe200078e020c */
[----:B------:R-:W-:Y:S01]  /*a8b70*/  ISETP.LT.AND P6, PT, R5, c[0x0][0x178], !P1 ;  /* 0x00005e0005007a0c */ /* 0x000fe20004fc1270 */
[----:B--2---:R0:W-:Y:S04]  /*a8b80*/  STL [R1+0x3310], R7 ;  /* 0x0033100701007387 */ /* 0x0041e80000100800 */
[----:B---3--:R1:W-:Y:S01]  /*a8b90*/  @P4 STG.E.U16 [R24.64], R23 ;  /* 0x0000001718004986 */ /* 0x0083e2000c101506 */
[----:B------:R-:W-:Y:S01]  /*a8ba0*/  ISETP.LT.AND P4, PT, R7, c[0x0][0x178], !P1 ;  /* 0x00005e0007007a0c */ /* 0x000fe20004f81270 */
[----:B------:R2:W-:Y:S02]  /*a8bb0*/  @P3 STG.E.U16 [R26.64], R6 ;  /* 0x000000061a003986 */ /* 0x0005e4000c101506 */
[----:B0-----:R-:W3:Y:S01]  /*a8bc0*/  LDL.LU R7, [R1+0x580] ;  /* 0x0005800001077983 */ /* 0x001ee20000300800 */
[----:B------:R-:W5:Y:S02]  /*a8bd0*/  LDL.LU R5, [R1+0x8f4] ;  /* 0x0008f40001057983 */ /* 0x000f640000300800 */
[----:B------:R0:W-:Y:S02]  /*a8be0*/  STL.64 [R1+0x3320], R10 ;  /* 0x0033200a01007387 */ /* 0x0001e40000100a00 */
[----:B-1----:R-:W-:-:S04]  /*a8bf0*/  IMAD.WIDE R24, R0, 0x2, R10 ;  /* 0x0000000200187825 */ /* 0x002fc800078e020a */
[C---:B--2---:R-:W-:Y:S01]  /*a8c00*/  IMAD.WIDE R26, R0.reuse, 0x2, R8 ;  /* 0x00000002001a7825 */ /* 0x044fe200078e0208 */
[----:B----4-:R-:W-:Y:S04]  /*a8c10*/  @P2 STG.E.U16 [R24.64], R4 ;  /* 0x0000000418002986 */ /* 0x010fe8000c101506 */
[----:B0-----:R-:W2:Y:S01]  /*a8c20*/  LDL.LU R10, [R1+0x560] ;  /* 0x00056000010a7983 */ /* 0x001ea20000300800 */
[----:B------:R-:W4:Y:S02]  /*a8c30*/  LDL.LU R11, [R1+0x550] ;  /* 0x00055000010b7983 */ /* 0x000f240000300800 */
[----:B------:R0:W-:Y:S02]  /*a8c40*/  STL.64 [R1+0x3318], R8 ;  /* 0x0033180801007387 */ /* 0x0001e40000100a00 */
[----:B0-----:R-:W2:Y:S01]  /*a8c50*/  LDL R8, [R1+0x1b5c] ;  /* 0x001b5c0001087983 */ /* 0x001ea20000100800 */
[----:B------:R-:W2:Y:S02]  /*a8c60*/  LDL.LU R9, [R1+0x30e4] ;  /* 0x0030e40001097983 */ /* 0x000ea40000300800 */
[----:B------:R-:W2:Y:S01]  /*a8c70*/  LDL.LU R4, [R1+0x3328] ;  /* 0x0033280001047983 */ /* 0x000ea20000300800 */
[----:B------:R-:W-:Y:S01]  /*a8c80*/  IADD3 R23, R0, c[0x0][0x198], RZ ;  /* 0x0000660000177a10 */ /* 0x000fe20007ffe0ff */
[----:B------:R-:W-:Y:S01]  /*a8c90*/  PRMT R0, R28, 0x7632, R0 ;  /* 0x000076321c007816 */ /* 0x000fe20000000000 */
[----:B------:R-:W-:Y:S01]  /*a8ca0*/  ISETP.LT.AND P3, PT, R29, c[0x0][0x178], !P1 ;  /* 0x00005e001d007a0c */ /* 0x000fe20004f61270 */
[----:B--2---:R0:W-:Y:S04]  /*a8cb0*/  @P5 STG.E.U16 [R26.64], R4 ;  /* 0x000000041a005986 */ /* 0x0041e8000c101506 */
[----:B0-----:R-:W2:Y:S01]  /*a8cc0*/  LDL.LU R26, [R1+0x570] ;  /* 0x00057000011a7983 */ /* 0x001ea20000300800 */
[----:B------:R-:W5:Y:S01]  /*a8cd0*/  LDL R27, [R1+0x1b54] ;  /* 0x001b5400011b7983 */ /* 0x000f620000100800 */
[----:B---3--:R-:W-:-:S02]  /*a8ce0*/  PRMT R4, R7, 0x7632, R4 ;  /* 0x0000763207047816 */ /* 0x008fc40000000004 */
[----:B------:R-:W3:Y:S01]  /*a8cf0*/  LDL R7, [R1+0x1b60] ;  /* 0x001b600001077983 */ /* 0x000ee20000100800 */
[----:B------:R-:W-:-:S04]  /*a8d00*/  IMAD.WIDE R28, R23, 0x2, R20 ;  /* 0x00000002171c7825 */ /* 0x000fc800078e0214 */
[----:B------:R-:W-:Y:S01]  /*a8d10*/  IMAD.WIDE R24, R23, 0x2, R18 ;  /* 0x0000000217187825 */ /* 0x000fe200078e0212 */
[----:B------:R0:W-:Y:S04]  /*a8d20*/  @P4 STG.E.U16 [R28.64], R0 ;  /* 0x000000001c004986 */ /* 0x0001e8000c101506 */
[----:B------:R4:W-:Y:S01]  /*a8d30*/  @P6 STG.E.U16 [R24.64], R4 ;  /* 0x0000000418006986 */ /* 0x0009e2000c101506 */
[----:B------:R-:W-:Y:S02]  /*a8d40*/  ISETP.LT.AND P5, PT, R8, c[0x0][0x178], !P1 ;  /* 0x00005e0008007a0c */ /* 0x000fe40004fa1270 */
[----:B------:R-:W-:Y:S02]  /*a8d50*/  ISETP.GE.AND P2, PT, R9, c[0x0][0x17c], PT ;  /* 0x00005f0009007a0c */ /* 0x000fe40003f46270 */
[----:B------:R-:W-:Y:S01]  /*a8d60*/  PRMT R22, R6, 0x7632, R22 ;  /* 0x0000763206167816 */ /* 0x000fe20000000016 */
[----:B0-----:R-:W3:Y:S01]  /*a8d70*/  LDL R29, [R1+0x1b58] ;  /* 0x001b5800011d7983 */ /* 0x001ee20000100800 */
[----:B----4-:R-:W-:Y:S01]  /*a8d80*/  PRMT R4, R11, 0x7632, R4 ;  /* 0x000076320b047816 */ /* 0x010fe20000000004 */
[----:B------:R-:W-:-:S04]  /*a8d90*/  IMAD.WIDE R24, R23, 0x2, R16 ;  /* 0x0000000217187825 */ /* 0x000fc800078e0210 */
[----:B------:R0:W-:Y:S01]  /*a8da0*/  STL [R1+0x330c], R3 ;  /* 0x00330c0301007387 */ /* 0x0001e20000100800 */
[----:B------:R-:W-:Y:S01]  /*a8db0*/  STL [R1+0x3308], R17 ;  /* 0x0033081101007387 */ /* 0x000fe20000100800 */
[----:B--2---:R-:W-:Y:S02]  /*a8dc0*/  PRMT R0, R26, 0x7632, R0 ;  /* 0x000076321a007816 */ /* 0x004fe40000000000 */
[----:B-----5:R-:W-:Y:S01]  /*a8dd0*/  ISETP.LT.AND P4, PT, R27, c[0x0][0x178], !P1 ;  /* 0x00005e001b007a0c */ /* 0x020fe20004f81270 */
[----:B------:R-:W-:Y:S02]  /*a8de0*/  IMAD.WIDE R26, R23, 0x2, R2 ;  /* 0x00000002171a7825 */ /* 0x000fe400078e0202 */
[----:B0-----:R-:W2:Y:S04]  /*a8df0*/  LDL R3, [R1+0x600] ;  /* 0x0006000001037983 */ /* 0x001ea80000100800 */
[----:B------:R0:W-:Y:S02]  /*a8e00*/  @P3 STG.E.U16 [R26.64], R0 ;  /* 0x000000001a003986 */ /* 0x0001e4000c101506 */
[----:B0-----:R-:W-:-:S02]  /*a8e10*/  PRMT R0, R10, 0x7632, R0 ;  /* 0x000076320a007816 */ /* 0x001fc40000000000 */
[----:B------:R-:W0:Y:S04]  /*a8e20*/  LDS.128 R8, [R5] ;  /* 0x0000000005087984 */ /* 0x000e280000000c00 */
[----:B------:R-:W-:Y:S04]  /*a8e30*/  STL [R1+0x3304], R15 ;  /* 0x0033040f01007387 */ /* 0x000fe80000100800 */
[----:B------:R1:W-:Y:S01]  /*a8e40*/  @P4 STG.E.U16 [R24.64], R0 ;  /* 0x0000000018004986 */ /* 0x0003e2000c101506 */
[----:B------:R-:W-:Y:S01]  /*a8e50*/  IMAD.WIDE R26, R23, 0x2, R14 ;  /* 0x00000002171a7825 */ /* 0x000fe200078e020e */
[----:B---3--:R-:W-:-:S02]  /*a8e60*/  ISETP.LT.AND P3, PT, R7, c[0x0][0x178], !P1 ;  /* 0x00005e0007007a0c */ /* 0x008fc40004f61270 */
[----:B-1----:R-:W3:Y:S01]  /*a8e70*/  LDL.LU R24, [R1+0x530] ;  /* 0x0005300001187983 */ /* 0x002ee20000300800 */
[----:B------:R-:W4:Y:S02]  /*a8e80*/  LDL R25, [R1+0x1b4c] ;  /* 0x001b4c0001197983 */ /* 0x000f240000100800 */
[----:B0-----:R-:W-:Y:S01]  /*a8e90*/  IMAD.MOV.U32 R5, RZ, RZ, R8 ;  /* 0x000000ffff057224 */ /* 0x001fe200078e0008 */
[----:B------:R0:W-:Y:S01]  /*a8ea0*/  STL.64 [R1+0x38], R10 ;  /* 0x0000380a01007387 */ /* 0x0001e20000100a00 */
[----:B------:R-:W-:-:S03]  /*a8eb0*/  IMAD.MOV.U32 R6, RZ, RZ, R9 ;  /* 0x000000ffff067224 */ /* 0x000fc600078e0009 */
[----:B0-----:R-:W5:Y:S01]  /*a8ec0*/  LDL.LU.64 R10, [R1+0x3320] ;  /* 0x00332000010a7983 */ /* 0x001f620000300a00 */
[----:B------:R-:W2:Y:S02]  /*a8ed0*/  LDL.LU.64 R8, [R1+0x3318] ;  /* 0x0033180001087983 */ /* 0x000ea40000300a00 */
[----:B------:R-:W2:Y:S02]  /*a8ee0*/  LDL R17, [R1+0x5f0] ;  /* 0x0005f00001117983 */ /* 0x000ea40000100800 */
[----:B------:R-:W2:Y:S01]  /*a8ef0*/  LDL R15, [R1+0x5e0] ;  /* 0x0005e000010f7983 */ /* 0x000ea20000100800 */
[----:B------:R0:W-:Y:S04]  /*a8f00*/  STL [R1+0x3300], R5 ;  /* 0x0033000501007387 */ /* 0x0001e80000100800 */
[----:B0-----:R-:W2:Y:S01]  /*a8f10*/  LDL R5, [R1+0x1b64] ;  /* 0x001b640001057983 */ /* 0x001ea20000100800 */
[----:B------:R0:W-:Y:S03]  /*a8f20*/  STL [R1+0x3280], R6 ;  /* 0x0032800601007387 */ /* 0x0001e60000100800 */
[----:B0-----:R-:W2:Y:S01]  /*a8f30*/  LDL R6, [R1+0x1b50] ;  /* 0x001b500001067983 */ /* 0x001ea20000100800 */
[----:B------:R-:W2:Y:S01]  /*a8f40*/  LDL.LU R7, [R1+0x3310] ;  /* 0x0033100001077983 */ /* 0x000ea20000300800 */
[----:B------:R-:W-:Y:S01]  /*a8f50*/  ISETP.LT.AND P6, PT, R29, c[0x0][0x178], !P1 ;  /* 0x00005e001d007a0c */ /* 0x000fe20004fc1270 */
[----:B------:R-:W-:-:S12]  /*a8f60*/  IMAD.WIDE R28, R23, 0x2, R12 ;  /* 0x00000002171c7825 */ /* 0x000fd800078e020c */
[----:B------:R-:W-:Y:S01]  /*a8f70*/  @P6 STG.E.U16 [R26.64], R4 ;  /* 0x000000041a006986 */ /* 0x000fe2000c101506 */
[----:B------:R0:W-:Y:S02]  /*a8f80*/  @P5 STG.E.U16 [R28.64], R22 ;  /* 0x000000161c005986 */ /* 0x0001e4000c101506 */
[----:B0-----:R-:W-:Y:S02]  /*a8f90*/  IADD3 R22, R23, c[0x0][0x198], RZ ;  /* 0x0000660017167a10 */ /* 0x001fe40007ffe0ff */
[----:B---3--:R-:W-:Y:S02]  /*a8fa0*/  PRMT R4, R24, 0x7632, R4 ;  /* 0x0000763218047816 */ /* 0x008fe40000000004 */
[----:B----4-:R-:W-:Y:S01]  /*a8fb0*/  ISETP.LT.AND P4, PT, R25, c[0x0][0x178], !P0 ;  /* 0x00005e0019007a0c */ /* 0x010fe20004781270 */
[----:B------:R-:W-:Y:S01]  /*a8fc0*/  IMAD.WIDE R24, R22, 0x2, R20 ;  /* 0x0000000216187825 */ /* 0x000fe200078e0214 */
[----:B------:R-:W-:-:S03]  /*a8fd0*/  PRMT R0, R4, 0x7632, R0 ;  /* 0x0000763204007816 */ /* 0x000fc60000000000 */
[----:B-----5:R-:W-:-:S04]  /*a8fe0*/  IMAD.WIDE R28, R23, 0x2, R10 ;  /* 0x00000002171c7825 */ /* 0x020fc800078e020a */
[----:B--2---:R-:W-:Y:S01]  /*a8ff0*/  IMAD.WIDE R26, R23, 0x2, R8 ;  /* 0x00000002171a7825 */ /* 0x004fe200078e0208 */
[----:B------:R-:W-:Y:S01]  /*a9000*/  ISETP.LT.AND P1, PT, R5, c[0x0][0x178], !P1 ;  /* 0x00005e0005007a0c */ /* 0x000fe20004f21270 */
[----:B------:R0:W-:Y:S04]  /*a9010*/  @P3 STG.E.U16 [R28.64], R4 ;  /* 0x000000041c003986 */ /* 0x0001e8000c101506 */
[----:B------:R-:W2:Y:S01]  /*a9020*/  LDL R5, [R1+0x5a0] ;  /* 0x0005a00001057983 */ /* 0x000ea20000100800 */
[----:B------:R-:W-:-:S03]  /*a9030*/  ISETP.LT.AND P6, PT, R7, c[0x0][0x178], !P0 ;  /* 0x00005e0007007a0c */ /* 0x000fc600047c1270 */
[----:B------:R1:W-:Y:S04]  /*a9040*/  STL [R1+0x32fc], R6 ;  /* 0x0032fc0601007387 */ /* 0x0003e80000100800 */
[----:B0-----:R-:W3:Y:S01]  /*a9050*/  LDL R29, [R1+0x1b54] ;  /* 0x001b5400011d7983 */ /* 0x001ee20000100800 */
[----:B------:R-:W-:-:S03]  /*a9060*/  ISETP.LT.AND P5, PT, R6, c[0x0][0x178], !P0 ;  /* 0x00005e0006007a0c */ /* 0x000fc600047a1270 */
[----:B------:R0:W-:Y:S01]  /*a9070*/  @P1 STG.E.U16 [R26.64], R0 ;  /* 0x000000001a001986 */ /* 0x0001e2000c101506 */
[----:B------:R-:W4:Y:S03]  /*a9080*/  LDL R23, [R1+0x5c0] ;  /* 0x0005c00001177983 */ /* 0x000f260000100800 */
[----:B-1----:R-:W5:Y:S04]  /*a9090*/  LDL R6, [R1+0x1b58] ;  /* 0x001b580001067983 */ /* 0x002f680000100800 */
[----:B------:R1:W-:Y:S04]  /*a90a0*/  @P6 STG.E.U16 [R24.64], R3 ;  /* 0x0000000318006986 */ /* 0x0003e8000c101506 */
[----:B0-----:R-:W2:Y:S04]  /*a90b0*/  LDL R26, [R1+0x1b5c] ;  /* 0x001b5c00011a7983 */ /* 0x001ea80000100800 */
[----:B------:R-:W2:Y:S04]  /*a90c0*/  LDL R27, [R1+0x1b60] ;  /* 0x001b6000011b7983 */ /* 0x000ea80000100800 */
[----:B------:R-:W2:Y:S04]  /*a90d0*/  LDL R0, [R1+0x5d0] ;  /* 0x0005d00001007983 */ /* 0x000ea80000100800 */
[----:B-1----:R-:W2:Y:S01]  /*a90e0*/  LDL.LU R3, [R1+0x330c] ;  /* 0x00330c0001037983 */ /* 0x002ea20000300800 */
[----:B---3--:R-:W-:Y:S01]  /*a90f0*/  ISETP.LT.AND P3, PT, R29, c[0x0][0x178], !P0 ;  /* 0x00005e001d007a0c */ /* 0x008fe20004761270 */
[----:B------:R-:W-:-:S05]  /*a9100*/  IMAD.WIDE R28, R22, 0x2, R18 ;  /* 0x00000002161c7825 */ /* 0x000fca00078e0212 */
[----:B------:R0:W-:Y:S01]  /*a9110*/  @P4 STG.E.U16 [R28.64], R17 ;  /* 0x000000111c004986 */ /* 0x0001e2000c101506 */
[----:B-----5:R-:W-:-:S03]  /*a9120*/  ISETP.LT.AND P1, PT, R6, c[0x0][0x178], !P0 ;  /* 0x00005e0006007a0c */ /* 0x020fc60004721270 */
[----:B------:R-:W3:Y:S04]  /*a9130*/  LDL R6, [R1+0x1b4c] ;  /* 0x001b4c0001067983 */ /* 0x000ee80000100800 */
[----:B0-----:R-:W5:Y:S01]  /*a9140*/  LDL.LU R17, [R1+0x3308] ;  /* 0x0033080001117983 */ /* 0x001f620000300800 */
[----:B------:R-:W3:Y:S02]  /*a9150*/  LDL.LU R28, [R1+0x30e8] ;  /* 0x0030e800011c7983 */ /* 0x000ee40000300800 */
[----:B------:R-:W4:Y:S02]  /*a9160*/  LDL R29, [R1+0x1b64] ;  /* 0x001b6400011d7983 */ /* 0x000f240000100800 */
[----:B--2---:R-:W-:-:S05]  /*a9170*/  IMAD.WIDE R24, R22, 0x2, R2 ;  /* 0x0000000216187825 */ /* 0x004fca00078e0202 */
[----:B------:R0:W-:Y:S04]  /*a9180*/  @P5 STG.E.U16 [R24.64], R15 ;  /* 0x0000000f18005986 */ /* 0x0001e8000c101506 */
[----:B0-----:R-:W2:Y:S01]  /*a9190*/  LDL.LU R15, [R1+0x3304] ;  /* 0x00330400010f7983 */ /* 0x001ea20000300800 */
[----:B------:R-:W-:Y:S02]  /*a91a0*/  ISETP.LT.AND P6, PT, R26, c[0x0][0x178], !P0 ;  /* 0x00005e001a007a0c */ /* 0x000fe400047c1270 */
[----:B------:R-:W-:Y:S01]  /*a91b0*/  ISETP.LT.AND P4, PT, R27, c[0x0][0x178], !P0 ;  /* 0x00005e001b007a0c */ /* 0x000fe20004781270 */
[C---:B------:R-:W-:Y:S01]  /*a91c0*/  IMAD.WIDE R24, R22.reuse, 0x2, R12 ;  /* 0x0000000216187825 */ /* 0x040fe200078e020c */
[----:B------:R-:W-:Y:S03]  /*a91d0*/  STL [R1+0x32f0], R7 ;  /* 0x0032f00701007387 */ /* 0x000fe60000100800 */
[----:B------:R-:W-:Y:S02]  /*a91e0*/  STL [R1+0x32f8], R12 ;  /* 0x0032f80c01007387 */ /* 0x000fe40000100800 */
[----:B------:R-:W-:Y:S02]  /*a91f0*/  STL [R1+0x32f4], R13 ;  /* 0x0032f40d01007387 */ /* 0x000fe40000100800 */
[----:B-----5:R-:W-:Y:S01]  /*a9200*/  IMAD.WIDE R26, R22, 0x2, R16 ;  /* 0x00000002161a7825 */ /* 0x020fe200078e0210 */
[----:B---3--:R-:W-:-:S02]  /*a9210*/  ISETP.GE.AND P5, PT, R28, c[0x0][0x17c], PT ;  /* 0x00005f001c007a0c */ /* 0x008fc40003fa6270 */
[----:B----4-:R-:W-:Y:S02]  /*a9220*/  ISETP.LT.AND P0, PT, R29, c[0x0][0x178], !P0 ;  /* 0x00005e001d007a0c */ /* 0x010fe40004701270 */
[----:B------:R-:W-:Y:S01]  /*a9230*/  @P3 STG.E.U16 [R26.64], R0 ;  /* 0x000000001a003986 */ /* 0x000fe2000c101506 */
[----:B--2---:R-:W-:-:S05]  /*a9240*/  IMAD.WIDE R28, R22, 0x2, R14 ;  /* 0x00000002161c7825 */ /* 0x004fca00078e020e */
[----:B------:R0:W-:Y:S01]  /*a9250*/  @P1 STG.E.U16 [R28.64], R23 ;  /* 0x000000171c001986 */ /* 0x0001e2000c101506 */
[----:B------:R1:W-:Y:S03]  /*a9260*/  @P6 STG.E.U16 [R24.64], R5 ;  /* 0x0000000518006986 */ /* 0x0003e6000c101506 */
[----:B0-----:R-:W2:Y:S01]  /*a9270*/  LDL.LU R28, [R1+0x5d0] ;  /* 0x0005d000011c7983 */ /* 0x001ea20000300800 */
[----:B------:R-:W3:Y:S02]  /*a9280*/  LDL.LU R29, [R1+0x5c0] ;  /* 0x0005c000011d7983 */ /* 0x000ee40000300800 */
[----:B-1----:R-:W4:Y:S02]  /*a9290*/  LDL.LU R5, [R1+0x3300] ;  /* 0x0033000001057983 */ /* 0x002f240000300800 */
[----:B------:R-:W5:Y:S02]  /*a92a0*/  LDL R24, [R1+0x5b0] ;  /* 0x0005b00001187983 */ /* 0x000f640000100800 */
[C---:B------:R-:W-:Y:S01]  /*a92b0*/  IMAD.WIDE R26, R22.reuse, 0x2, R10 ;  /* 0x00000002161a7825 */ /* 0x040fe200078e020a */
[----:B------:R-:W-:-:S03]  /*a92c0*/  IADD3 R0, R22, c[0x0][0x198], RZ ;  /* 0x0000660016007a10 */ /* 0x000fc60007ffe0ff */
[----:B------:R-:W-:Y:S01]  /*a92d0*/  IMAD.WIDE R22, R22, 0x2, R8 ;  /* 0x0000000216167825 */ /* 0x000fe200078e0208 */
[----:B------:R-:W2:Y:S01]  /*a92e0*/  LDL.LU R25, [R1+0x600] ;  /* 0x0006000001197983 */ /* 0x000ea20000300800 */
[----:B------:R-:W-:-:S03]  /*a92f0*/  ISETP.LT.AND P3, PT, R7, c[0x0][0x178], !P2 ;  /* 0x00005e0007007a0c */ /* 0x000fc60005761270 */
[----:B-----5:R0:W-:Y:S01]  /*a9300*/  @P4 STG.E.U16 [R26.64], R24 ;  /* 0x000000181a004986 */ /* 0x0201e2000c101506 */
[----:B----4-:R1:W-:Y:S01]  /*a9310*/  @P0 STG.E.U16 [R22.64], R5 ;  /* 0x0000000516000986 */ /* 0x0103e2000c101506 */
[----:B------:R-:W-:Y:S02]  /*a9320*/  ISETP.LT.AND P0, PT, R6, c[0x0][0x178], !P2 ;  /* 0x00005e0006007a0c */ /* 0x000fe40005701270 */
[----:B0-----:R-:W4:Y:S01]  /*a9330*/  LDL.LU R26, [R1+0x5f0] ;  /* 0x0005f000011a7983 */ /* 0x001f220000300800 */
[----:B------:R-:W5:Y:S02]  /*a9340*/  LDL.LU R27, [R1+0x5e0] ;  /* 0x0005e000011b7983 */ /* 0x000f640000300800 */
[----:B-1----:R-:W4:Y:S02]  /*a9350*/  LDL R22, [R1+0x1b54] ;  /* 0x001b540001167983 */ /* 0x002f240000100800 */
[----:B------:R-:W5:Y:S01]  /*a9360*/  LDL R23, [R1+0x1b58] ;  /* 0x001b580001177983 */ /* 0x000f620000100800 */
[----:B------:R-:W5:Y:S01]  /*a9370*/  LDL.LU R6, [R1+0x32fc] ;  /* 0x0032fc0001067983 */ /* 0x000f620000300800 */
[----:B--2---:R-:W-:Y:S01]  /*a9380*/  PRMT R4, R25, 0x7632, R4 ;  /* 0x0000763219047816 */ /* 0x004fe20000000004 */
[----:B------:R-:W-:-:S05]  /*a9390*/  IMAD.WIDE R24, R0, 0x2, R20 ;  /* 0x0000000200187825 */ /* 0x000fca00078e0214 */
[----:B------:R0:W-:Y:S01]  /*a93a0*/  @P3 STG.E.U16 [R24.64], R4 ;  /* 0x0000000418003986 */ /* 0x0001e2000c101506 */
[----:B------:R-:W-:Y:S01]  /*a93b0*/  STL [R1+0x32ec], R17 ;  /* 0x0032ec1101007387 */ /* 0x000fe20000100800 */
[----:B---3--:R-:W-:Y:S01]  /*a93c0*/  PRMT R7, R29, 0x7632, R7 ;  /* 0x000076321d077816 */ /* 0x008fe20000000007 */
[----:B------:R1:W-:Y:S01]  /*a93d0*/  STL [R1+0x32e8], R15 ;  /* 0x0032e80f01007387 */ /* 0x0003e20000100800 */
[----:B0-----:R-:W-:Y:S01]  /*a93e0*/  PRMT R4, R28, 0x7632, R4 ;  /* 0x000076321c047816 */ /* 0x001fe20000000004 */
[----:B------:R-:W-:-:S04]  /*a93f0*/  IMAD.WIDE R24, R0, 0x2, R2 ;  /* 0x0000000200187825 */ /* 0x000fc800078e0202 */
[----:B------:R-:W-:Y:S02]  /*a9400*/  IMAD.WIDE R28, R0, 0x2, R14 ;  /* 0x00000002001c7825 */ /* 0x000fe400078e020e */
[----:B-1----:R-:W2:Y:S01]  /*a9410*/  LDL R15, [R1+0x1b4c] ;  /* 0x001b4c00010f7983 */ /* 0x002ea20000100800 */
[----:B----4-:R-:W-:Y:S02]  /*a9420*/  ISETP.LT.AND P4, PT, R22, c[0x0][0x178], !P2 ;  /* 0x00005e0016007a0c */ /* 0x010fe40005781270 */
[----:B-----5:R-:W-:Y:S02]  /*a9430*/  ISETP.LT.AND P1, PT, R6, c[0x0][0x178], !P2 ;  /* 0x00005e0006007a0c */ /* 0x020fe40005721270 */
[----:B------:R-:W-:Y:S02]  /*a9440*/  ISETP.LT.AND P3, PT, R23, c[0x0][0x178], !P2 ;  /* 0x00005e0017007a0c */ /* 0x000fe40005761270 */
[----:B------:R-:W-:Y:S01]  /*a9450*/  PRMT R12, R26, 0x7632, R12 ;  /* 0x000076321a0c7816 */ /* 0x000fe2000000000c */
[----:B------:R-:W-:Y:S01]  /*a9460*/  IMAD.WIDE R22, R0, 0x2, R18 ;  /* 0x0000000200167825 */ /* 0x000fe200078e0212 */
[----:B------:R-:W-:-:S03]  /*a9470*/  PRMT R13, R27, 0x7632, R13 ;  /* 0x000076321b0d7816 */ /* 0x000fc6000000000d */
[----:B------:R-:W-:Y:S01]  /*a9480*/  IMAD.WIDE R26, R0, 0x2, R16 ;  /* 0x00000002001a7825 */ /* 0x000fe200078e0210 */
[----:B------:R0:W-:Y:S04]  /*a9490*/  @P0 STG.E.U16 [R22.64], R12 ;  /* 0x0000000c16000986 */ /* 0x0001e8000c101506 */
[----:B------:R1:W-:Y:S01]  /*a94a0*/  @P1 STG.E.U16 [R24.64], R13 ;  /* 0x0000000d18001986 */ /* 0x0003e2000c101506 */
[----:B------:R3:W-:Y:S03]  /*a94b0*/  @P4 STG.E.U16 [R26.64], R4 ;  /* 0x000000041a004986 */ /* 0x0007e6000c101506 */
[----:B0-----:R-:W4:Y:S01]  /*a94c0*/  LDL.LU R12, [R1+0x32f8] ;  /* 0x0032f800010c7983 */ /* 0x001f220000300800 */
[----:B------:R-:W5:Y:S02]  /*a94d0*/  LDL.LU R22, [R1+0x8f8] ;  /* 0x0008f80001167983 */ /* 0x000f640000300800 */
[----:B------:R-:W4:Y:S01]  /*a94e0*/  LDL.LU R23, [R1+0x5b0] ;  /* 0x0005b00001177983 */ /* 0x000f220000300800 */
[----:B-1----:R-:W4:Y:S01]  /*a94f0*/  LDL.LU R13, [R1+0x32f4] ;  /* 0x0032f400010d7983 */ /* 0x002f220000300800 */
[----:B------:R-:W4:Y:S02]  /*a9500*/  LDL R24, [R1+0x1b5c] ;  /* 0x001b5c0001187983 */ /* 0x000f240000100800 */
[----:B------:R-:W5:Y:S02]  /*a9510*/  LDL R25, [R1+0x1b60] ;  /* 0x001b600001197983 */ /* 0x000f640000100800 */
[----:B---3--:R-:W3:Y:S01]  /*a9520*/  LDL.LU R27, [R1+0x5a0] ;  /* 0x0005a000011b7983 */ /* 0x008ee20000300800 */
[----:B------:R0:W-:Y:S04]  /*a9530*/  @P3 STG.E.U16 [R28.64], R7 ;  /* 0x000000071c003986 */ /* 0x0001e8000c101506 */
[----:B0-----:R-:W3:Y:S01]  /*a9540*/  LDL.LU R7, [R1+0x32f0] ;  /* 0x0032f00001077983 */ /* 0x001ee20000300800 */
[----:B------:R-:W3:Y:S01]  /*a9550*/  LDL R29, [R1+0x1b64] ;  /* 0x001b6400011d7983 */ /* 0x000ee20000100800 */
[----:B------:R-:W-:-:S02]  /*a9560*/  PRMT R28, R5, 0x7632, R28 ;  /* 0x00007632051c7816 */ /* 0x000fc4000000001c */
[----:B--2---:R-:W-:Y:S02]  /*a9570*/  ISETP.LT.AND P4, PT, R15, c[0x0][0x178], !P5 ;  /* 0x00005e000f007a0c */ /* 0x004fe40006f81270 */
[----:B----4-:R-:W-:Y:S02]  /*a9580*/  ISETP.LT.AND P1, PT, R24, c[0x0][0x178], !P2 ;  /* 0x00005e0018007a0c */ /* 0x010fe40005721270 */
[----:B-----5:R-:W-:Y:S02]  /*a9590*/  ISETP.LT.AND P0, PT, R25, c[0x0][0x178], !P2 ;  /* 0x00005e0019007a0c */ /* 0x020fe40005701270 */
[----:B---3--:R-:W-:Y:S02]  /*a95a0*/  PRMT R17, R27, 0x7632, R17 ;  /* 0x000076321b117816 */ /* 0x008fe40000000011 */
[----:B------:R-:W0:Y:S04]  /*a95b0*/  LDS.128 R24, [R22] ;  /* 0x0000000016187984 */ /* 0x000e280000000c00 */
[----:B0-----:R-:W-:Y:S01]  /*a95c0*/  STL.64 [R1+0x10], R24 ;  /* 0x0000101801007387 */ /* 0x001fe20000100a00 */
[----:B------:R0:W-:Y:S02]  /*a95d0*/  STL.64 [R1+0x18], R26 ;  /* 0x0000181a01007387 */ /* 0x0001e40000100a00 */
[----:B------:R-:W2:Y:S02]  /*a95e0*/  LDL.LU R5, [R1+0x620] ;  /* 0x0006200001057983 */ /* 0x000ea40000300800 */
[----:B------:R-:W3:Y:S01]  /*a95f0*/  LDL R15, [R1+0x690] ;  /* 0x00069000010f7983 */ /* 0x000ee20000100800 */
[----:B------:R-:W-:Y:S01]  /*a9600*/  STL [R1+0x32d4], R6 ;  /* 0x0032d40601007387 */ /* 0x000fe20000100800 */
[----:B0-----:R-:W-:-:S05]  /*a9610*/  IMAD.WIDE R26, R0, 0x2, R12 ;  /* 0x00000002001a7825 */ /* 0x001fca00078e020c */
[----:B------:R0:W-:Y:S04]  /*a9620*/  @P1 STG.E.U16 [R26.64], R17 ;  /* 0x000000111a001986 */ /* 0x0001e8000c101506 */
[----:B0-----:R-:W4:Y:S01]  /*a9630*/  LDL R27, [R1+0x1b54] ;  /* 0x001b5400011b7983 */ /* 0x001f220000100800 */
[----:B------:R-:W-:Y:S02]  /*a9640*/  ISETP.LT.AND P2, PT, R29, c[0x0][0x178], !P2 ;  /* 0x00005e001d007a0c */ /* 0x000fe40005741270 */
[----:B------:R-:W-:Y:S01]  /*a9650*/  PRMT R4, R23, 0x7632, R4 ;  /* 0x0000763217047816 */ /* 0x000fe20000000004 */
[----:B------:R-:W-:-:S04]  /*a9660*/  IMAD.WIDE R24, R0, 0x2, R10 ;  /* 0x0000000200187825 */ /* 0x000fc800078e020a */
[C---:B------:R-:W-:Y:S01]  /*a9670*/  IMAD.WIDE R22, R0.reuse, 0x2, R8 ;  /* 0x0000000200167825 */ /* 0x040fe200078e0208 */
[----:B------:R-:W-:Y:S01]  /*a9680*/  IADD3 R0, R0, c[0x0][0x198], RZ ;  /* 0x0000660000007a10 */ /* 0x000fe20007ffe0ff */
[----:B------:R-:W5:Y:S04]  /*a9690*/  LDL.LU R17, [R1+0x30ec] ;  /* 0x0030ec0001117983 */ /* 0x000f680000300800 */
[----:B------:R0:W-:Y:S04]  /*a96a0*/  @P0 STG.E.U16 [R24.64], R4 ;  /* 0x0000000418000986 */ /* 0x0001e8000c101506 */
[----:B------:R1:W-:Y:S04]  /*a96b0*/  @P2 STG.E.U16 [R22.64], R28 ;  /* 0x0000001c16002986 */ /* 0x0003e8000c101506 */
[----:B0-----:R-:W2:Y:S04]  /*a96c0*/  LDL R4, [R1+0x1b58] ;  /* 0x001b580001047983 */ /* 0x001ea80000100800 */
[----:B-1----:R-:W3:Y:S01]  /*a96d0*/  LDL R28, [R1+0x680] ;  /* 0x00068000011c7983 */ /* 0x002ee20000100800 */
[----:B------:R0:W-:Y:S01]  /*a96e0*/  STL [R1+0x32dc], R18 ;  /* 0x0032dc1201007387 */ /* 0x0001e20000100800 */
[----:B----4-:R-:W-:Y:S01]  /*a96f0*/  ISETP.LT.AND P2, PT, R27, c[0x0][0x178], !P5 ;  /* 0x00005e001b007a0c */ /* 0x010fe20006f41270 */
[----:B------:R-:W-:-:S02]  /*a9700*/  IMAD.WIDE R26, R0, 0x2, R18 ;  /* 0x00000002001a7825 */ /* 0x000fc400078e0212 */
[----:B0-----:R-:W4:Y:S02]  /*a9710*/  LDL R18, [R1+0x1b4c] ;  /* 0x001b4c0001127983 */ /* 0x001f240000100800 */
[----:B------:R-:W-:Y:S01]  /*a9720*/  IMAD.WIDE R22, R0, 0x2, R2 ;  /* 0x0000000200167825 */ /* 0x000fe200078e0202 */
[----:B--2---:R-:W-:Y:S01]  /*a9730*/  ISETP.LT.AND P1, PT, R4, c[0x0][0x178], !P5 ;  /* 0x00005e0004007a0c */ /* 0x004fe20006f21270 */
[----:B----4-:R0:W-:Y:S04]  /*a9740*/  STL [R1+0x32e0], R18 ;  /* 0x0032e01201007387 */ /* 0x0101e80000100800 */
[----:B0-----:R-:W2:Y:S01]  /*a9750*/  LDL R18, [R1+0x610] ;  /* 0x0006100001127983 */ /* 0x001ea20000100800 */
[----:B------:R0:W-:Y:S03]  /*a9760*/  STL [R1+0x32d8], R19 ;  /* 0x0032d81301007387 */ /* 0x0001e60000100800 */
[----:B0-----:R-:W4:Y:S01]  /*a9770*/  LDL R19, [R1+0x10] ;  /* 0x0000100001137983 */ /* 0x001f220000100800 */
[----:B------:R-:W2:Y:S02]  /*a9780*/  LDL.LU R4, [R1+0x30f0] ;  /* 0x0030f00001047983 */ /* 0x000ea40000300800 */
[----:B------:R0:W-:Y:S02]  /*a9790*/  STL [R1+0x32e4], R3 ;  /* 0x0032e40301007387 */ /* 0x0001e40000100800 */
[----:B0-----:R-:W2:Y:S01]  /*a97a0*/  LDL.LU R3, [R1+0x900] ;  /* 0x0009000001037983 */ /* 0x001ea20000300800 */
[----:B------:R-:W-:Y:S01]  /*a97b0*/  ISETP.LT.AND P3, PT, R7, c[0x0][0x178], !P5 ;  /* 0x00005e0007007a0c */ /* 0x000fe20006f61270 */
[----:B------:R-:W-:Y:S01]  /*a97c0*/  IMAD.WIDE R24, R0, 0x2, R20 ;  /* 0x0000000200187825 */ /* 0x000fe200078e0214 */
[----:B-----5:R-:W-:-:S02]  /*a97d0*/  ISETP.GE.AND P0, PT, R17, c[0x0][0x17c], PT ;  /* 0x00005f0011007a0c */ /* 0x020fc40003f06270 */
[----:B------:R-:W5:Y:S01]  /*a97e0*/  LDL.LU R17, [R1+0x32ec] ;  /* 0x0032ec0001117983 */ /* 0x000f620000300800 */
[----:B------:R-:W-:-:S08]  /*a97f0*/  ISETP.LT.AND P6, PT, R6, c[0x0][0x178], !P5 ;  /* 0x00005e0006007a0c */ /* 0x000fd00006fc1270 */
[----:B--2---:R0:W-:Y:S04]  /*a9800*/  @P3 STG.E.U16 [R24.64], R3 ;  /* 0x0000000318003986 */ /* 0x0041e8000c101506 */
[----:B0-----:R-:W2:Y:S04]  /*a9810*/  LDL R25, [R1+0x6a0] ;  /* 0x0006a00001197983 */ /* 0x001ea80000100800 */
[----:B--2---:R0:W-:Y:S01]  /*a9820*/  @P4 STG.E.U16 [R26.64], R25 ;  /* 0x000000191a004986 */ /* 0x0041e2000c101506 */
[----:B---3--:R1:W-:Y:S01]  /*a9830*/  @P6 STG.E.U16 [R22.64], R15 ;  /* 0x0000000f16006986 */ /* 0x0083e2000c101506 */
[----:B------:R-:W-:-:S02]  /*a9840*/  ISETP.LT.AND P6, PT, R7, c[0x0][0x178], !P0 ;  /* 0x00005e0007007a0c */ /* 0x000fc400047c1270 */
[----:B0-----:R-:W2:Y:S04]  /*a9850*/  LDL R26, [R1+0x1b5c] ;  /* 0x001b5c00011a7983 */ /* 0x001ea80000100800 */
[----:B------:R-:W3:Y:S01]  /*a9860*/  LDL R27, [R1+0x1b60] ;  /* 0x001b6000011b7983 */ /* 0x000ee20000100800 */
[----:B-1----:R-:W4:Y:S02]  /*a9870*/  LDL.LU R15, [R1+0x32e8] ;  /* 0x0032e800010f7983 */ /* 0x002f240000300800 */
[----:B------:R0:W-:Y:S02]  /*a9880*/  STL [R1+0x32d0], R7 ;  /* 0x0032d00701007387 */ /* 0x0001e40000100800 */
[----:B0-----:R-:W4:Y:S01]  /*a9890*/  LDL.LU R7, [R1+0x630] ;  /* 0x0006300001077983 */ /* 0x001f220000300800 */
[----:B-----5:R-:W-:-:S05]  /*a98a0*/  IMAD.WIDE R24, R0, 0x2, R16 ;  /* 0x0000000200187825 */ /* 0x020fca00078e0210 */
[----:B------:R0:W-:Y:S01]  /*a98b0*/  @P2 STG.E.U16 [R24.64], R28 ;  /* 0x0000001c18002986 */ /* 0x0001e2000c101506 */
[----:B------:R-:W-:Y:S02]  /*a98c0*/  PRMT R6, R3, 0x7632, R6 ;  /* 0x0000763203067816 */ /* 0x000fe40000000006 */
[----:B------:R-:W5:Y:S01]  /*a98d0*/  LDL.LU R3, [R1+0x32e4] ;  /* 0x0032e40001037983 */ /* 0x000f620000300800 */
[----:B--2---:R-:W-:Y:S02]  /*a98e0*/  ISETP.LT.AND P3, PT, R26, c[0x0][0x178], !P5 ;  /* 0x00005e001a007a0c */ /* 0x004fe40006f61270 */
[----:B---3--:R-:W-:Y:S01]  /*a98f0*/  ISETP.LT.AND P4, PT, R27, c[0x0][0x178], !P5 ;  /* 0x00005e001b007a0c */ /* 0x008fe20006f81270 */
[----:B----4-:R-:W-:Y:S01]  /*a9900*/  IMAD.WIDE R22, R0, 0x2, R14 ;  /* 0x0000000200167825 */ /* 0x010fe200078e020e */
[----:B------:R-:W-:-:S03]  /*a9910*/  ISETP.LT.AND P5, PT, R29, c[0x0][0x178], !P5 ;  /* 0x00005e001d007a0c */ /* 0x000fc60006fa1270 */
[C---:B0-----:R-:W-:Y:S01]  /*a9920*/  IMAD.WIDE R28, R0.reuse, 0x2, R12 ;  /* 0x00000002001c7825 */ /* 0x041fe200078e020c */
[----:B------:R0:W-:Y:S05]  /*a9930*/  @P1 STG.E.U16 [R22.64], R7 ;  /* 0x0000000716001986 */ /* 0x0001ea000c101506 */
[----:B------:R-:W-:Y:S02]  /*a9940*/  @P3 STG.E.U16 [R28.64], R5 ;  /* 0x000000051c003986 */ /* 0x000fe4000c101506 */
[----:B0-----:R-:W-:-:S05]  /*a9950*/  IMAD.WIDE R22, R0, 0x2, R10 ;  /* 0x0000000200167825 */ /* 0x001fca00078e020a */
[----:B------:R0:W-:Y:S04]  /*a9960*/  @P4 STG.E.U16 [R22.64], R18 ;  /* 0x0000001216004986 */ /* 0x0001e8000c101506 */
[----:B0-----:R-:W2:Y:S01]  /*a9970*/  LDL.LU R18, [R1+0x32e0] ;  /* 0x0032e00001127983 */ /* 0x001ea20000300800 */
[----:B------:R-:W-:Y:S01]  /*a9980*/  ISETP.GE.AND P2, PT, R4, c[0x0][0x17c], PT ;  /* 0x00005f0004007a0c */ /* 0x000fe20003f46270 */
[C---:B------:R-:W-:Y:S02]  /*a9990*/  IADD3 R4, R0.reuse, c[0x0][0x198], RZ ;  /* 0x0000660000047a10 */ /* 0x040fe40007ffe0ff */
[----:B------:R-:W-:Y:S01]  /*a99a0*/  IMAD.WIDE R24, R0, 0x2, R8 ;  /* 0x0000000200187825 */ /* 0x000fe200078e0208 */
[----:B------:R-:W3:Y:S03]  /*a99b0*/  LDL.LU R22, [R1+0x680] ;  /* 0x0006800001167983 */ /* 0x000ee60000300800 */
[----:B------:R-:W4:Y:S02]  /*a99c0*/  LDL R23, [R1+0x1b5c] ;  /* 0x001b5c0001177983 */ /* 0x000f240000100800 */
[----:B------:R-:W-:Y:S01]  /*a99d0*/  IMAD.WIDE R26, R4, 0x2, R20 ;  /* 0x00000002041a7825 */ /* 0x000fe200078e0214 */
[----:B------:R0:W-:Y:S04]  /*a99e0*/  @P5 STG.E.U16 [R24.64], R19 ;  /* 0x0000001318005986 */ /* 0x0001e8000c101506 */
[----:B------:R1:W-:Y:S01]  /*a99f0*/  @P6 STG.E.U16 [R26.64], R6 ;  /* 0x000000061a006986 */ /* 0x0003e2000c101506 */
[----:B--2---:R-:W-:-:S03]  /*a9a00*/  ISETP.LT.AND P1, PT, R18, c[0x0][0x178], !P0 ;  /* 0x00005e0012007a0c */ /* 0x004fc60004721270 */
[----:B------:R-:W2:Y:S01]  /*a9a10*/  LDL.LU R18, [R1+0x32dc] ;  /* 0x0032dc0001127983 */ /* 0x000ea20000300800 */
[----:B0-----:R-:W2:Y:S02]  /*a9a20*/  LDL.LU R19, [R1+0x32d8] ;  /* 0x0032d80001137983 */ /* 0x001ea40000300800 */
[----:B------:R-:W2:Y:S02]  /*a9a30*/  LDL.LU R24, [R1+0x690] ;  /* 0x0006900001187983 */ /* 0x000ea40000300800 */
[----:B------:R-:W2:Y:S01]  /*a9a40*/  LDL R25, [R1+0x1b58] ;  /* 0x001b580001197983 */ /* 0x000ea20000100800 */
[----:B-1----:R-:W2:Y:S01]  /*a9a50*/  LDL.LU R6, [R1+0x32d4] ;  /* 0x0032d40001067983 */ /* 0x002ea20000300800 */
[----:B------:R-:W2:Y:S02]  /*a9a60*/  LDL R26, [R1+0x1b54] ;  /* 0x001b5400011a7983 */ /* 0x000ea40000100800 */
[----:B------:R-:W2:Y:S02]  /*a9a70*/  LDL.LU R27, [R1+0x6a0] ;  /* 0x0006a000011b7983 */ /* 0x000ea40000300800 */
[----:B------:R-:W-:Y:S01]  /*a9a80*/  STL [R1+0x32c4], R2 ;  /* 0x0032c40201007387 */ /* 0x000fe20000100800 */
[----:B---3--:R-:W-:-:S02]  /*a9a90*/  PRMT R0, R22, 0x7632, R0 ;  /* 0x0000763216007816 */ /* 0x008fc40000000000 */
[----:B----4-:R-:W-:Y:S01]  /*a9aa0*/  ISETP.LT.AND P3, PT, R23, c[0x0][0x178], !P0 ;  /* 0x00005e0017007a0c */ /* 0x010fe20004761270 */
[----:B-----5:R-:W-:Y:S01]  /*a9ab0*/  STL [R1+0x32c0], R3 ;  /* 0x0032c00301007387 */ /* 0x020fe20000100800 */
[----:B------:R-:W-:-:S04]  /*a9ac0*/  IMAD.WIDE R22, R4, 0x2, R16 ;  /* 0x0000000204167825 */ /* 0x000fc800078e0210 */
[----:B------:R-:W-:Y:S02]  /*a9ad0*/  STL [R1+0x32cc], R16 ;  /* 0x0032cc1001007387 */ /* 0x000fe40000100800 */
[----:B------:R-:W-:Y:S01]  /*a9ae0*/  STL [R1+0x32c8], R17 ;  /* 0x0032c81101007387 */ /* 0x000fe20000100800 */
[----:B--2---:R-:W-:Y:S02]  /*a9af0*/  ISETP.LT.AND P4, PT, R6, c[0x0][0x178], !P0 ;  /* 0x00005e0006007a0c */ /* 0x004fe40004781270 */
[----:B------:R-:W-:Y:S02]  /*a9b00*/  ISETP.LT.AND P5, PT, R26, c[0x0][0x178], !P0 ;  /* 0x00005e001a007a0c */ /* 0x000fe400047a1270 */
[----:B------:R-:W-:Y:S01]  /*a9b10*/  PRMT R29, R27, 0x7632, R29 ;  /* 0x000076321b1d7816 */ /* 0x000fe2000000001d */
[----:B------:R-:W-:Y:S01]  /*a9b20*/  IMAD.WIDE R26, R4, 0x2, R18 ;  /* 0x00000002041a7825 */ /* 0x000fe200078e0212 */
[----:B------:R-:W-:Y:S02]  /*a9b30*/  PRMT R28, R24, 0x7632, R28 ;  /* 0x00007632181c7816 */ /* 0x000fe4000000001c */
[----:B------:R-:W-:Y:S01]  /*a9b40*/  ISETP.LT.AND P6, PT, R25, c[0x0][0x178], !P0 ;  /* 0x00005e0019007a0c */ /* 0x000fe200047c1270 */
[----:B------:R-:W-:Y:S01]  /*a9b50*/  IMAD.WIDE R24, R4, 0x2, R2 ;  /* 0x0000000204187825 */ /* 0x000fe200078e0202 */
[----:B------:R0:W-:Y:S04]  /*a9b60*/  @P1 STG.E.U16 [R26.64], R29 ;  /* 0x0000001d1a001986 */ /* 0x0001e8000c101506 */
[----:B------:R1:W-:Y:S01]  /*a9b70*/  @P4 STG.E.U16 [R24.64], R28 ;  /* 0x0000001c18004986 */ /* 0x0003e2000c101506 */
[----:B------:R2:W-:Y:S01]  /*a9b80*/  @P5 STG.E.U16 [R22.64], R0 ;  /* 0x0000000016005986 */ /* 0x0005e2000c101506 */
[----:B0-----:R-:W-:-:S02]  /*a9b90*/  PRMT R29, R7, 0x7632, R29 ;  /* 0x00007632071d7816 */ /* 0x001fc4000000001d */
[----:B------:R-:W3:Y:S01]  /*a9ba0*/  LDL.LU R7, [R1+0x32d0] ;  /* 0x0032d00001077983 */ /* 0x000ee20000300800 */
[----:B-1----:R-:W4:Y:S03]  /*a9bb0*/  LDL R28, [R1+0x1b4c] ;  /* 0x001b4c00011c7983 */ /* 0x002f260000100800 */
[----:B------:R-:W5:Y:S01]  /*a9bc0*/  LDL.LU R24, [R1+0x610] ;  /* 0x0006100001187983 */ /* 0x000f620000300800 */
[----:B------:R-:W4:Y:S01]  /*a9bd0*/  LDL.LU R25, [R1+0x10] ;  /* 0x0000100001197983 */ /* 0x000f220000300800 */
[----:B--2---:R-:W-:Y:S02]  /*a9be0*/  PRMT R0, R5, 0x7632, R0 ;  /* 0x0000763205007816 */ /* 0x004fe40000000000 */
[----:B------:R-:W2:Y:S04]  /*a9bf0*/  LDL R2, [R1+0x524] ;  /* 0x0005240001027983 */ /* 0x000ea80000100800 */
[----:B------:R-:W2:Y:S01]  /*a9c00*/  LDL R3, [R1+0x1b54] ;  /* 0x001b540001037983 */ /* 0x000ea20000100800 */
[----:B------:R-:W2:Y:S02]  /*a9c10*/  LDL.LU R5, [R1+0x24] ;  /* 0x0000240001057983 */ /* 0x000ea40000300800 */
[----:B------:R-:W-:-:S05]  /*a9c20*/  IMAD.WIDE R26, R4, 0x2, R14 ;  /* 0x00000002041a7825 */ /* 0x000fca00078e020e */
[----:B------:R0:W-:Y:S01]  /*a9c30*/  @P6 STG.E.U16 [R26.64], R29 ;  /* 0x0000001d1a006986 */ /* 0x0001e2000c101506 */
[----:B---3--:R-:W-:-:S03]  /*a9c40*/  ISETP.LT.AND P5, PT, R7, c[0x0][0x178], !P2 ;  /* 0x00005e0007007a0c */ /* 0x008fc600057a1270 */
[----:B--2---:R1:W-:Y:S01]  /*a9c50*/  STL [R1+0x32b0], R5 ;  /* 0x0032b00501007387 */ /* 0x0043e20000100800 */
[----:B0-----:R-:W2:Y:S03]  /*a9c60*/  LDL R27, [R1+0x1b60] ;  /* 0x001b6000011b7983 */ /* 0x001ea60000100800 */
[----:B-1----:R-:W3:Y:S01]  /*a9c70*/  LDL R5, [R1+0x1b64] ;  /* 0x001b640001057983 */ /* 0x002ee20000100800 */
[----:B------:R0:W-:Y:S03]  /*a9c80*/  STL [R1+0x32b4], R7 ;  /* 0x0032b40701007387 */ /* 0x0001e60000100800 */
[----:B0-----:R-:W2:Y:S01]  /*a9c90*/  LDL R7, [R1+0x4b4] ;  /* 0x0004b40001077983 */ /* 0x001ea20000100800 */
[----:B------:R-:W-:Y:S01]  /*a9ca0*/  IMAD.WIDE R22, R4, 0x2, R12 ;  /* 0x0000000204167825 */ /* 0x000fe200078e020c */
[----:B-----5:R-:W-:-:S02]  /*a9cb0*/  PRMT R16, R24, 0x7632, R16 ;  /* 0x0000763218107816 */ /* 0x020fc40000000010 */
[----:B--2---:R0:W-:Y:S04]  /*a9cc0*/  STL [R1+0x32b8], R7 ;  /* 0x0032b80701007387 */ /* 0x0041e80000100800 */
[----:B0-----:R-:W2:Y:S01]  /*a9cd0*/  LDL R7, [R1+0x4e4] ;  /* 0x0004e40001077983 */ /* 0x001ea20000100800 */
[----:B------:R-:W-:-:S03]  /*a9ce0*/  ISETP.LT.AND P4, PT, R27, c[0x0][0x178], !P0 ;  /* 0x00005e001b007a0c */ /* 0x000fc60004781270 */
[----:B------:R0:W-:Y:S01]  /*a9cf0*/  @P3 STG.E.U16 [R22.64], R0 ;  /* 0x0000000016003986 */ /* 0x0001e2000c101506 */
[----:B---3--:R-:W-:Y:S01]  /*a9d00*/  ISETP.LT.AND P1, PT, R5, c[0x0][0x178], !P0 ;  /* 0x00005e0005007a0c */ /* 0x008fe20004721270 */
[----:B0-----:R-:W-:-:S08]  /*a9d10*/  IMAD.WIDE R22, R4, 0x2, R10 ;  /* 0x0000000204167825 */ /* 0x001fd000078e020a */
[----:B------:R-:W-:Y:S04]  /*a9d20*/  @P4 STG.E.U16 [R22.64], R16 ;  /* 0x0000001016004986 */ /* 0x000fe8000c101506 */
[----:B--2---:R0:W-:Y:S01]  /*a9d30*/  STL [R1+0x32bc], R7 ;  /* 0x0032bc0701007387 */ /* 0x0041e20000100800 */
[----:B------:R-:W2:Y:S03]  /*a9d40*/  LDL R5, [R1+0x4a4] ;  /* 0x0004a40001057983 */ /* 0x000ea60000100800 */
[----:B0-----:R-:W3:Y:S01]  /*a9d50*/  LDL R7, [R1+0x4f4] ;  /* 0x0004f40001077983 */ /* 0x001ee20000100800 */
[----:B------:R-:W5:Y:S02]  /*a9d60*/  LDL.LU R16, [R1+0x32cc] ;  /* 0x0032cc0001107983 */ /* 0x000f640000300800 */
[----:B------:R-:W2:Y:S01]  /*a9d70*/  LDL R22, [R1+0x514] ;  /* 0x0005140001167983 */ /* 0x000ea20000100800 */
[----:B------:R-:W-:-:S02]  /*a9d80*/  IADD3 R0, R4, c[0x0][0x198], RZ ;  /* 0x0000660004007a10 */ /* 0x000fc40007ffe0ff */
[----:B----4-:R-:W-:Y:S02]  /*a9d90*/  ISETP.LT.AND P6, PT, R28, c[0x0][0x178], !P2 ;  /* 0x00005e001c007a0c */ /* 0x010fe400057c1270 */
[----:B------:R-:W-:Y:S01]  /*a9da0*/  PRMT R17, R25, 0x7632, R17 ;  /* 0x0000763219117816 */ /* 0x000fe20000000011 */
[----:B------:R-:W-:-:S04]  /*a9db0*/  IMAD.WIDE R24, R4, 0x2, R8 ;  /* 0x0000000204187825 */ /* 0x000fc800078e0208 */
[C---:B------:R-:W-:Y:S01]  /*a9dc0*/  IMAD.WIDE R26, R0.reuse, 0x2, R20 ;  /* 0x00000002001a7825 */ /* 0x040fe200078e0214 */
[----:B------:R-:W4:Y:S04]  /*a9dd0*/  LDL R23, [R1+0x1b58] ;  /* 0x001b580001177983 */ /* 0x000f280000100800 */
[----:B------:R0:W-:Y:S01]  /*a9de0*/  @P1 STG.E.U16 [R24.64], R17 ;  /* 0x0000001118001986 */ /* 0x0001e2000c101506 */
[----:B------:R-:W-:-:S04]  /*a9df0*/  IMAD.WIDE R28, R0, 0x2, R18 ;  /* 0x00000002001c7825 */ /* 0x000fc800078e0212 */
[----:B------:R1:W-:Y:S01]  /*a9e00*/  @P5 STG.E.U16 [R26.64], R2 ;  /* 0x000000021a005986 */ /* 0x0003e2000c101506 */
[----:B------:R-:W-:Y:S01]  /*a9e10*/  ISETP.LT.AND P3, PT, R3, c[0x0][0x178], !P2 ;  /* 0x00005e0003007a0c */ /* 0x000fe20005761270 */
[----:B0-----:R-:W5:Y:S01]  /*a9e20*/  LDL.LU R17, [R1+0x32c8] ;  /* 0x0032c80001117983 */ /* 0x001f620000300800 */
[----:B------:R-:W3:Y:S02]  /*a9e30*/  LDL R24, [R1+0x504] ;  /* 0x0005040001187983 */ /* 0x000ee40000100800 */
[----:B------:R-:W3:Y:S02]  /*a9e40*/  LDL.LU R25, [R1+0x30f8] ;  /* 0x0030f80001197983 */ /* 0x000ee40000300800 */
[----:B-1----:R-:W3:Y:S01]  /*a9e50*/  LDL.LU R2, [R1+0x32c4] ;  /* 0x0032c40001027983 */ /* 0x002ee20000300800 */
[----:B------:R-:W3:Y:S01]  /*a9e60*/  LDL.LU R26, [R1+0x30f4] ;  /* 0x0030f400011a7983 */ /* 0x000ee20000300800 */
[----:B------:R-:W5:Y:S02]  /*a9e70*/  LDL R27, [R1+0x1b64] ;  /* 0x001b6400011b7983 */ /* 0x000f640000100800 */
[----:B------:R-:W5:Y:S01]  /*a9e80*/  LDL.LU R3, [R1+0x32c0] ;  /* 0x0032c00001037983 */ /* 0x000f620000300800 */
[----:B--2---:R0:W-:Y:S04]  /*a9e90*/  @P6 STG.E.U16 [R28.64], R22 ;  /* 0x000000161c006986 */ /* 0x0041e8000c101506 */
[----:B0-----:R-:W2:Y:S04]  /*a9ea0*/  LDL R28, [R1+0x1b5c] ;  /* 0x001b5c00011c7983 */ /* 0x001ea80000100800 */
[----:B------:R-:W2:Y:S01]  /*a9eb0*/  LDL R29, [R1+0x1b60] ;  /* 0x001b6000011d7983 */ /* 0x000ea20000100800 */
[----:B------:R-:W-:-:S02]  /*a9ec0*/  ISETP.LT.AND P0, PT, R6, c[0x0][0x178], !P2 ;  /* 0x00005e0006007a0c */ /* 0x000fc40005701270 */
[----:B----4-:R-:W-:Y:S01]  /*a9ed0*/  ISETP.LT.AND P4, PT, R23, c[0x0][0x178], !P2 ;  /* 0x00005e0017007a0c */ /* 0x010fe20005781270 */
[----:B------:R-:W-:Y:S01]  /*a9ee0*/  STL [R1+0x32ac], R13 ;  /* 0x0032ac0d01007387 */ /* 0x000fe20000100800 */
[----:B---3--:R-:W-:Y:S01]  /*a9ef0*/  ISETP.GE.AND P1, PT, R26, c[0x0][0x17c], PT ;  /* 0x00005f001a007a0c */ /* 0x008fe20003f26270 */
[----:B-----5:R-:W-:-:S08]  /*a9f00*/  IMAD.WIDE R22, R0, 0x2, R2 ;  /* 0x0000000200167825 */ /* 0x020fd000078e0202 */
[----:B------:R0:W-:Y:S01]  /*a9f10*/  @P0 STG.E.U16 [R22.64], R24 ;  /* 0x0000001816000986 */ /* 0x0001e2000c101506 */
[----:B------:R-:W-:Y:S01]  /*a9f20*/  ISETP.GE.AND P0, PT, R25, c[0x0][0x17c], PT ;  /* 0x00005f0019007a0c */ /* 0x000fe20003f06270 */
[----:B0-----:R-:W-:Y:S02]  /*a9f30*/  IMAD.WIDE R24, R0, 0x2, R12 ;  /* 0x0000000200187825 */ /* 0x001fe400078e020c */
[----:B------:R-:W3:Y:S01]  /*a9f40*/  LDL R13, [R1+0x1b5c] ;  /* 0x001b5c00010d7983 */ /* 0x000ee20000100800 */
[----:B--2---:R-:W-:Y:S02]  /*a9f50*/  ISETP.LT.AND P5, PT, R28, c[0x0][0x178], !P2 ;  /* 0x00005e001c007a0c */ /* 0x004fe400057a1270 */
[----:B------:R-:W-:Y:S01]  /*a9f60*/  ISETP.LT.AND P6, PT, R29, c[0x0][0x178], !P2 ;  /* 0x00005e001d007a0c */ /* 0x000fe200057c1270 */
[----:B------:R-:W-:Y:S02]  /*a9f70*/  ISETP.LT.AND P2, PT, R27, c[0x0][0x178], !P2 ;  /* 0x00005e001b007a0c */ /* 0x000fe40005741270 */
[----:B------:R-:W-:-:S05]  /*a9f80*/  IMAD.WIDE R26, R0, 0x2, R16 ;  /* 0x00000002001a7825 */ /* 0x000fca00078e0210 */
[----:B------:R0:W-:Y:S04]  /*a9f90*/  @P3 STG.E.U16 [R26.64], R7 ;  /* 0x000000071a003986 */ /* 0x0001e8000c101506 */
[----:B0-----:R-:W2:Y:S01]  /*a9fa0*/  LDL.LU R7, [R1+0x32bc] ;  /* 0x0032bc0001077983 */ /* 0x001ea20000300800 */
[----:B------:R-:W-:-:S04]  /*a9fb0*/  IMAD.WIDE R28, R0, 0x2, R14 ;  /* 0x00000002001c7825 */ /* 0x000fc800078e020e */
[C---:B------:R-:W-:Y:S01]  /*a9fc0*/  IMAD.WIDE R22, R0.reuse, 0x2, R10 ;  /* 0x0000000200167825 */ /* 0x040fe200078e020a */
[----:B--2---:R0:W-:Y:S04]  /*a9fd0*/  @P4 STG.E.U16 [R28.64], R7 ;  /* 0x000000071c004986 */ /* 0x0041e8000c101506 */
[----:B0-----:R-:W2:Y:S01]  /*a9fe0*/  LDL.LU R7, [R1+0x32b8] ;  /* 0x0032b80001077983 */ /* 0x001ea20000300800 */
[----:B------:R-:W4:Y:S02]  /*a9ff0*/  LDL.LU R28, [R1+0x514] ;  /* 0x00051400011c7983 */ /* 0x000f240000300800 */
[----:B------:R-:W5:Y:S01]  /*aa000*/  LDL R29, [R1+0x1b54] ;  /* 0x001b5400011d7983 */ /* 0x000f620000100800 */
[----:B--2---:R0:W-:Y:S01]  /*aa010*/  @P5 STG.E.U16 [R24.64], R7 ;  /* 0x0000000718005986 */ /* 0x0041e2000c101506 */
[----:B------:R1:W-:Y:S03]  /*aa020*/  @P6 STG.E.U16 [R22.64], R5 ;  /* 0x0000000516006986 */ /* 0x0003e6000c101506 */
[----:B0-----:R-:W2:Y:S01]  /*aa030*/  LDL.LU R7, [R1+0x32b4] ;  /* 0x0032b40001077983 */ /* 0x001ea20000300800 */
[----:B------:R-:W2:Y:S02]  /*aa040*/  LDL R24, [R1+0x1b4c] ;  /* 0x001b4c0001187983 */ /* 0x000ea40000100800 */
[----:B-1----:R-:W2:Y:S02]  /*aa050*/  LDL.LU R5, [R1+0x32b0] ;  /* 0x0032b00001057983 */ /* 0x002ea40000300800 */
[----:B------:R-:W-:Y:S01]  /*aa060*/  IMAD.WIDE R26, R0, 0x2, R8 ;  /* 0x00000002001a7825 */ /* 0x000fe200078e0208 */
[----:B------:R-:W3:Y:S03]  /*aa070*/  LDL.LU R22, [R1+0x504] ;  /* 0x0005040001167983 */ /* 0x000ee60000300800 */
[----:B------:R-:W3:Y:S01]  /*aa080*/  LDL R23, [R1+0x1b58] ;  /* 0x001b580001177983 */ /* 0x000ee20000100800 */
[----:B--2---:R0:W-:Y:S04]  /*aa090*/  @P2 STG.E.U16 [R26.64], R5 ;  /* 0x000000051a002986 */ /* 0x0041e8000c101506 */
[----:B0-----:R-:W2:Y:S01]  /*aa0a0*/  LDL.LU R27, [R1+0x524] ;  /* 0x00052400011b7983 */ /* 0x001ea20000300800 */
[----:B------:R-:W-:-:S02]  /*aa0b0*/  ISETP.LT.AND P3, PT, R7, c[0x0][0x178], !P1 ;  /* 0x00005e0007007a0c */ /* 0x000fc40004f61270 */
[----:B------:R-:W-:Y:S01]  /*aa0c0*/  ISETP.LT.AND P2, PT, R24, c[0x0][0x178], !P1 ;  /* 0x00005e0018007a0c */ /* 0x000fe20004f41270 */
[----:B------:R-:W-:Y:S01]  /*aa0d0*/  IADD3 R24, R0, c[0x0][0x198], RZ ;  /* 0x0000660000187a10 */ /* 0x000fe20007ffe0ff */
[----:B----4-:R-:W-:Y:S02]  /*aa0e0*/  PRMT R4, R28, 0x7632, R4 ;  /* 0x000076321c047816 */ /* 0x010fe40000000004 */
[----:B-----5:R-:W-:Y:S02]  /*aa0f0*/  ISETP.LT.AND P6, PT, R29, c[0x0][0x178], !P1 ;  /* 0x00005e001d007a0c */ /* 0x020fe40004fc1270 */
[----:B------:R-:W-:Y:S01]  /*aa100*/  IMAD.WIDE R28, R24, 0x2, R20 ;  /* 0x00000002181c7825 */ /* 0x000fe200078e0214 */
[----:B------:R-:W-:Y:S01]  /*aa110*/  ISETP.LT.AND P5, PT, R6, c[0x0][0x178], !P1 ;  /* 0x00005e0006007a0c */ /* 0x000fe20004fa1270 */
[----:B------:R0:W-:Y:S04]  /*aa120*/  STL [R1+0x32a8], R6 ;  /* 0x0032a80601007387 */ /* 0x0001e80000100800 */
[----:B0-----:R-:W4:Y:S01]  /*aa130*/  LDL R6, [R1+0x1b4c] ;  /* 0x001b4c0001067983 */ /* 0x001f220000100800 */
[----:B--2---:R-:W-:-:S05]  /*aa140*/  PRMT R25, R27, 0x7632, R25 ;  /* 0x000076321b197816 */ /* 0x004fca0000000019 */
[----:B------:R0:W-:Y:S04]  /*aa150*/  @P3 STG.E.U16 [R28.64], R25 ;  /* 0x000000191c003986 */ /* 0x0001e8000c101506 */
[----:B0-----:R-:W2:Y:S01]  /*aa160*/  LDL.LU R29, [R1+0x4f4] ;  /* 0x0004f400011d7983 */ /* 0x001ea20000300800 */
[----:B------:R-:W-:Y:S01]  /*aa170*/  IMAD.WIDE R26, R24, 0x2, R18 ;  /* 0x00000002181a7825 */ /* 0x000fe200078e0212 */
[----:B---3--:R-:W-:Y:S02]  /*aa180*/  PRMT R0, R22, 0x7632, R0 ;  /* 0x0000763216007816 */ /* 0x008fe40000000000 */
[----:B------:R-:W-:Y:S01]  /*aa190*/  ISETP.LT.AND P4, PT, R23, c[0x0][0x178], !P1 ;  /* 0x00005e0017007a0c */ /* 0x000fe20004f81270 */
[C---:B------:R-:W-:Y:S01]  /*aa1a0*/  IMAD.WIDE R22, R24.reuse, 0x2, R2 ;  /* 0x0000000218167825 */ /* 0x040fe200078e0202 */
[----:B------:R0:W-:Y:S04]  /*aa1b0*/  @P2 STG.E.U16 [R26.64], R4 ;  /* 0x000000041a002986 */ /* 0x0001e8000c101506 */
[----:B------:R1:W-:Y:S01]  /*aa1c0*/  @P5 STG.E.U16 [R22.64], R0 ;  /* 0x0000000016005986 */ /* 0x0003e2000c101506 */
[----:B------:R-:W-:Y:S01]  /*aa1d0*/  ISETP.LT.AND P3, PT, R13, c[0x0][0x178], !P1 ;  /* 0x00005e000d007a0c */ /* 0x000fe20004f61270 */
[----:B0-----:R-:W3:Y:S01]  /*aa1e0*/  LDL.LU R26, [R1+0x4b4] ;  /* 0x0004b400011a7983 */ /* 0x001ee20000300800 */
[----:B------:R-:W5:Y:S02]  /*aa1f0*/  LDL.LU R27, [R1+0x4a4] ;  /* 0x0004a400011b7983 */ /* 0x000f640000300800 */
[----:B-1----:R-:W3:Y:S01]  /*aa200*/  LDL.LU R23, [R1+0x4e4] ;  /* 0x0004e40001177983 */ /* 0x002ee20000300800 */
[----:B--2---:R-:W-:Y:S01]  /*aa210*/  PRMT R25, R29, 0x7632, R25 ;  /* 0x000076321d197816 */ /* 0x004fe20000000019 */
[----:B------:R-:W-:-:S05]  /*aa220*/  IMAD.WIDE R28, R24, 0x2, R16 ;  /* 0x00000002181c7825 */ /* 0x000fca00078e0210 */
[----:B------:R0:W-:Y:S04]  /*aa230*/  @P6 STG.E.U16 [R28.64], R25 ;  /* 0x000000191c006986 */ /* 0x0001e8000c101506 */
[----:B0-----:R-:W2:Y:S04]  /*aa240*/  LDL R28, [R1+0x1b60] ;  /* 0x001b6000011c7983 */ /* 0x001ea80000100800 */
[----:B------:R-:W2:Y:S01]  /*aa250*/  LDL R29, [R1+0x1b64] ;  /* 0x001b6400011d7983 */ /* 0x000ea20000100800 */
[----:B------:R-:W2:Y:S01]  /*aa260*/  LDL.LU R13, [R1+0x32ac] ;  /* 0x0032ac00010d7983 */ /* 0x000ea20000300800 */
[----:B------:R-:W-:-:S02]  /*aa270*/  PRMT R25, R5, 0x7632, R25 ;  /* 0x0000763205197816 */ /* 0x000fc40000000019 */
[----:B------:R-:W2:Y:S04]  /*aa280*/  LDL R5, [R1+0x534] ;  /* 0x0005340001057983 */ /* 0x000ea80000100800 */
[----:B--2---:R0:W-:Y:S04]  /*aa290*/  STL [R1+0x329c], R5 ;  /* 0x00329c0501007387 */ /* 0x0041e80000100800 */
[----:B0-----:R-:W2:Y:S01]  /*aa2a0*/  LDL R5, [R1+0x554] ;  /* 0x0005540001057983 */ /* 0x001ea20000100800 */
[----:B---3--:R-:W-:Y:S02]  /*aa2b0*/  PRMT R0, R23, 0x7632, R0 ;  /* 0x0000763217007816 */ /* 0x008fe40000000000 */
[----:B------:R-:W-:Y:S01]  /*aa2c0*/  ISETP.LT.AND P5, PT, R28, c[0x0][0x178], !P1 ;  /* 0x00005e001c007a0c */ /* 0x000fe20004fa1270 */
[C---:B------:R-:W-:Y:S01]  /*aa2d0*/  IMAD.WIDE R22, R24.reuse, 0x2, R14 ;  /* 0x0000000218167825 */ /* 0x040fe200078e020e */
[----:B------:R-:W-:Y:S01]  /*aa2e0*/  ISETP.LT.AND P2, PT, R29, c[0x0][0x178], !P1 ;  /* 0x00005e001d007a0c */ /* 0x000fe20004f41270 */
[----:B--2---:R0:W-:Y:S04]  /*aa2f0*/  STL [R1+0x32a0], R5 ;  /* 0x0032a00501007387 */ /* 0x0041e80000100800 */
[----:B0-----:R-:W2:Y:S04]  /*aa300*/  LDL R5, [R1+0x564] ;  /* 0x0005640001057983 */ /* 0x001ea80000100800 */
[----:B------:R0:W-:Y:S01]  /*aa310*/  @P4 STG.E.U16 [R22.64], R0 ;  /* 0x0000000016004986 */ /* 0x0001e2000c101506 */
[----:B-----5:R-:W-:Y:S01]  /*aa320*/  PRMT R4, R27, 0x7632, R4 ;  /* 0x000076321b047816 */ /* 0x020fe20000000004 */
[----:B------:R-:W-:Y:S01]  /*aa330*/  IMAD.WIDE R28, R24, 0x2, R8 ;  /* 0x00000002181c7825 */ /* 0x000fe200078e0208 */
[----:B----4-:R-:W-:-:S02]  /*aa340*/  ISETP.LT.AND P1, PT, R6, c[0x0][0x178], !P0 ;  /* 0x00005e0006007a0c */ /* 0x010fc40004721270 */
[----:B0-----:R-:W-:Y:S01]  /*aa350*/  PRMT R0, R26, 0x7632, R0 ;  /* 0x000076321a007816 */ /* 0x001fe20000000000 */
[----:B------:R-:W-:-:S04]  /*aa360*/  IMAD.WIDE R22, R24, 0x2, R12 ;  /* 0x0000000218167825 */ /* 0x000fc800078e020c */
[----:B------:R-:W-:Y:S01]  /*aa370*/  IMAD.WIDE R26, R24, 0x2, R10 ;  /* 0x00000002181a7825 */ /* 0x000fe200078e020a */
[----:B------:R-:W-:Y:S04]  /*aa380*/  @P3 STG.E.U16 [R22.64], R0 ;  /* 0x0000000016003986 */ /* 0x000fe8000c101506 */
[----:B------:R-:W-:Y:S02]  /*aa390*/  @P5 STG.E.U16 [R26.64], R4 ;  /* 0x000000041a005986 */ /* 0x000fe4000c101506 */
[----:B------:R-:W-:Y:S01]  /*aa3a0*/  @P2 STG.E.U16 [R28.64], R25 ;  /* 0x000000191c002986 */ /* 0x000fe2000c101506 */
[----:B--2---:R0:W-:Y:S04]  /*aa3b0*/  STL [R1+0x32a4], R5 ;  /* 0x0032a40501007387 */ /* 0x0041e80000100800 */
[----:B0-----:R-:W2:Y:S01]  /*aa3c0*/  LDL R5, [R1+0x574] ;  /* 0x0005740001057983 */ /* 0x001ea20000100800 */
[----:B------:R-:W3:Y:S02]  /*aa3d0*/  LDL.LU R6, [R1+0x32a8] ;  /* 0x0032a80001067983 */ /* 0x000ee40000300800 */
[----:B------:R-:W4:Y:S02]  /*aa3e0*/  LDL R22, [R1+0x1b54] ;  /* 0x001b540001167983 */ /* 0x000f240000100800 */
[----:B------:R-:W5:Y:S01]  /*aa3f0*/  LDL R23, [R1+0x1b58] ;  /* 0x001b580001177983 */ /* 0x000f620000100800 */
[----:B------:R-:W2:Y:S01]  /*aa400*/  LDL R0, [R1+0x1b4c] ;  /* 0x001b4c0001007983 */ /* 0x000ea20000100800 */
[----:B------:R-:W2:Y:S02]  /*aa410*/  LDL.LU R28, [R1+0x30fc] ;  /* 0x0030fc00011c7983 */ /* 0x000ea40000300800 */
[----:B------:R-:W2:Y:S02]  /*aa420*/  LDL R29, [R1+0x1b5c] ;  /* 0x001b5c00011d7983 */ /* 0x000ea40000100800 */
[----:B------:R-:W2:Y:S01]  /*aa430*/  LDL.LU R25, [R1+0x594] ;  /* 0x0005940001197983 */ /* 0x000ea20000300800 */
[----:B------:R-:W-:-:S02]  /*aa440*/  ISETP.LT.AND P4, PT, R7, c[0x0][0x178], !P0 ;  /* 0x00005e0007007a0c */ /* 0x000fc40004781270 */
[----:B------:R-:W-:-:S05]  /*aa450*/  IADD3 R24, R24, c[0x0][0x198], RZ ;  /* 0x0000660018187a10 */ /* 0x000fca0007ffe0ff */
[----:B------:R-:W-:-:S06]  /*aa460*/  IMAD.WIDE R26, R24, 0x2, R20 ;  /* 0x00000002181a7825 */ /* 0x000fcc00078e0214 */
[----:B--2---:R0:W-:Y:S04]  /*aa470*/  @P4 STG.E.U16 [R26.64], R25 ;  /* 0x000000191a004986 */ /* 0x0041e8000c101506 */
[----:B0-----:R-:W2:Y:S01]  /*aa480*/  LDL R26, [R1+0x584] ;  /* 0x00058400011a7983 */ /* 0x001ea20000100800 */
[----:B---3--:R-:W-:Y:S02]  /*aa490*/  ISETP.LT.AND P5, PT, R6, c[0x0][0x178], !P0 ;  /* 0x00005e0006007a0c */ /* 0x008fe400047a1270 */
[----:B----4-:R-:W-:Y:S02]  /*aa4a0*/  ISETP.LT.AND P3, PT, R22, c[0x0][0x178], !P0 ;  /* 0x00005e0016007a0c */ /* 0x010fe40004761270 */
[----:B-----5:R-:W-:Y:S01]  /*aa4b0*/  ISETP.LT.AND P6, PT, R23, c[0x0][0x178], !P0 ;  /* 0x00005e0017007a0c */ /* 0x020fe200047c1270 */
[----:B------:R-:W-:Y:S01]  /*aa4c0*/  IMAD.WIDE R22, R24, 0x2, R18 ;  /* 0x0000000218167825 */ /* 0x000fe200078e0212 */
[----:B------:R-:W-:-:S02]  /*aa4d0*/  ISETP.GE.AND P2, PT, R28, c[0x0][0x17c], PT ;  /* 0x00005f001c007a0c */ /* 0x000fc40003f46270 */
[----:B------:R-:W-:Y:S01]  /*aa4e0*/  ISETP.LT.AND P4, PT, R29, c[0x0][0x178], !P0 ;  /* 0x00005e001d007a0c */ /* 0x000fe20004781270 */
[----:B------:R-:W3:Y:S01]  /*aa4f0*/  LDL.LU R27, [R1+0x3100] ;  /* 0x00310000011b7983 */ /* 0x000ee20000300800 */
[----:B------:R-:W-:-:S04]  /*aa500*/  IMAD.WIDE R28, R24, 0x2, R2 ;  /* 0x00000002181c7825 */ /* 0x000fc800078e0202 */
[----:B------:R0:W-:Y:S02]  /*aa510*/  STL [R1+0x3294], R3 ;  /* 0x0032940301007387 */ /* 0x0001e40000100800 */
[----:B0-----:R-:W4:Y:S04]  /*aa520*/  LDL R3, [R1+0x1b54] ;  /* 0x001b540001037983 */ /* 0x001f280000100800 */
[----:B--2---:R-:W-:Y:S01]  /*aa530*/  @P1 STG.E.U16 [R22.64], R26 ;  /* 0x0000001a16001986 */ /* 0x004fe2000c101506 */
[----:B------:R0:W-:Y:S03]  /*aa540*/  @P5 STG.E.U16 [R28.64], R5 ;  /* 0x000000051c005986 */ /* 0x0001e6000c101506 */
[----:B0-----:R-:W2:Y:S01]  /*aa550*/  LDL.LU R5, [R1+0x32a4] ;  /* 0x0032a40001057983 */ /* 0x001ea20000300800 */
[----:B---3--:R-:W-:Y:S01]  /*aa560*/  ISETP.GE.AND P1, PT, R27, c[0x0][0x17c], PT ;  /* 0x00005f001b007a0c */ /* 0x008fe20003f26270 */
[----:B------:R-:W-:-:S04]  /*aa570*/  IMAD.WIDE R26, R24, 0x2, R16 ;  /* 0x00000002181a7825 */ /* 0x000fc800078e0210 */
[----:B------:R-:W3:Y:S02]  /*aa580*/  LDL R29, [R1+0x1b60] ;  /* 0x001b6000011d7983 */ /* 0x000ee40000100800 */
[C---:B------:R-:W-:Y:S01]  /*aa590*/  IMAD.WIDE R22, R24.reuse, 0x2, R14 ;  /* 0x0000000218167825 */ /* 0x040fe200078e020e */
[----:B--2---:R0:W-:Y:S04]  /*aa5a0*/  @P3 STG.E.U16 [R26.64], R5 ;  /* 0x000000051a003986 */ /* 0x0041e8000c101506 */
[----:B0-----:R-:W2:Y:S01]  /*aa5b0*/  LDL.LU R5, [R1+0x32a0] ;  /* 0x0032a00001057983 */ /* 0x001ea20000300800 */
[----:B------:R-:W5:Y:S02]  /*aa5c0*/  LDL R26, [R1+0x1b64] ;  /* 0x001b6400011a7983 */ /* 0x000f640000100800 */
[----:B------:R-:W4:Y:S01]  /*aa5d0*/  LDL R27, [R1+0x544] ;  /* 0x00054400011b7983 */ /* 0x000f220000100800 */
[----:B---3--:R-:W-:Y:S01]  /*aa5e0*/  ISETP.LT.AND P5, PT, R29, c[0x0][0x178], !P0 ;  /* 0x00005e001d007a0c */ /* 0x008fe200047a1270 */
[----:B------:R-:W-:Y:S01]  /*aa5f0*/  IMAD.WIDE R28, R24, 0x2, R12 ;  /* 0x00000002181c7825 */ /* 0x000fe200078e020c */
[----:B--2---:R0:W-:Y:S04]  /*aa600*/  @P6 STG.E.U16 [R22.64], R5 ;  /* 0x0000000516006986 */ /* 0x0041e8000c101506 */
[----:B0-----:R-:W2:Y:S01]  /*aa610*/  LDL.LU R5, [R1+0x329c] ;  /* 0x00329c0001057983 */ /* 0x001ea20000300800 */
[----:B-----5:R-:W-:Y:S01]  /*aa620*/  ISETP.LT.AND P3, PT, R26, c[0x0][0x178], !P0 ;  /* 0x00005e001a007a0c */ /* 0x020fe20004761270 */
[----:B----4-:R0:W-:Y:S02]  /*aa630*/  @P4 STG.E.U16 [R28.64], R27 ;  /* 0x0000001b1c004986 */ /* 0x0101e4000c101506 */
[----:B------:R-:W3:Y:S02]  /*aa640*/  LDL.LU R23, [R1+0x3104] ;  /* 0x0031040001177983 */ /* 0x000ee40000300800 */
[----:B0-----:R-:W-:Y:S01]  /*aa650*/  IMAD.WIDE R26, R24, 0x2, R10 ;  /* 0x00000002181a7825 */ /* 0x001fe200078e020a */
[----:B------:R-:W4:Y:S03]  /*aa660*/  LDL.LU R29, [R1+0x544] ;  /* 0x00054400011d7983 */ /* 0x000f260000300800 */
[----:B------:R-:W-:Y:S01]  /*aa670*/  STL [R1+0x3290], R11 ;  /* 0x0032900b01007387 */ /* 0x000fe20000100800 */
[----:B--2---:R0:W-:Y:S04]  /*aa680*/  @P5 STG.E.U16 [R26.64], R5 ;  /* 0x000000051a005986 */ /* 0x0041e8000c101506 */
[----:B0-----:R-:W2:Y:S01]  /*aa690*/  LDL.LU R5, [R1+0x3298] ;  /* 0x0032980001057983 */ /* 0x001ea20000300800 */
[----:B------:R-:W5:Y:S01]  /*aa6a0*/  LDL.LU R27, [R1+0x584] ;  /* 0x00058400011b7983 */ /* 0x000f620000300800 */
[----:B------:R-:W-:Y:S01]  /*aa6b0*/  ISETP.LT.AND P4, PT, R0, c[0x0][0x178], !P2 ;  /* 0x00005e0000007a0c */ /* 0x000fe20005781270 */
[C---:B------:R-:W-:Y:S01]  /*aa6c0*/  IADD3 R0, R24.reuse, c[0x0][0x198], RZ ;  /* 0x0000660018007a10 */ /* 0x040fe20007ffe0ff */
[----:B------:R-:W-:Y:S01]  /*aa6d0*/  PRMT R4, R25, 0x7632, R4 ;  /* 0x0000763219047816 */ /* 0x000fe20000000004 */
[----:B------:R-:W-:Y:S01]  /*aa6e0*/  IMAD.WIDE R24, R24, 0x2, R8 ;  /* 0x0000000218187825 */ /* 0x000fe200078e0208 */
[----:B------:R-:W-:-:S02]  /*aa6f0*/  ISETP.LT.AND P6, PT, R7, c[0x0][0x178], !P2 ;  /* 0x00005e0007007a0c */ /* 0x000fc400057c1270 */
[----:B---3--:R-:W-:Y:S01]  /*aa700*/  ISETP.GE.AND P0, PT, R23, c[0x0][0x17c], PT ;  /* 0x00005f0017007a0c */ /* 0x008fe20003f06270 */
[C---:B------:R-:W-:Y:S01]  /*aa710*/  IMAD.WIDE R22, R0.reuse, 0x2, R20 ;  /* 0x0000000200167825 */ /* 0x040fe200078e0214 */
[----:B--2---:R0:W-:Y:S04]  /*aa720*/  @P3 STG.E.U16 [R24.64], R5 ;  /* 0x0000000518003986 */ /* 0x0041e8000c101506 */
[----:B0-----:R-:W2:Y:S01]  /*aa730*/  LDL.LU R24, [R1+0x564] ;  /* 0x0005640001187983 */ /* 0x001ea20000300800 */
[----:B------:R-:W3:Y:S01]  /*aa740*/  LDL.LU R25, [R1+0x554] ;  /* 0x0005540001197983 */ /* 0x000ee20000300800 */
[----:B-----5:R-:W-:Y:S01]  /*aa750*/  PRMT R28, R27, 0x7632, R28 ;  /* 0x000076321b1c7816 */ /* 0x020fe2000000001c */
[----:B------:R-:W-:Y:S02]  /*aa760*/  IMAD.WIDE R26, R0, 0x2, R18 ;  /* 0x00000002001a7825 */ /* 0x000fe400078e0212 */
[----:B------:R0:W-:Y:S01]  /*aa770*/  @P6 STG.E.U16 [R22.64], R4 ;  /* 0x0000000416006986 */ /* 0x0001e2000c101506 */
[----:B------:R-:W-:-:S03]  /*aa780*/  ISETP.LT.AND P6, PT, R3, c[0x0][0x178], !P2 ;  /* 0x00005e0003007a0c */ /* 0x000fc600057c1270 */
[----:B------:R1:W-:Y:S04]  /*aa790*/  @P4 STG.E.U16 [R26.64], R28 ;  /* 0x0000001c1a004986 */ /* 0x0003e8000c101506 */
[----:B0-----:R-:W5:Y:S01]  /*aa7a0*/  LDL R22, [R1+0x1b5c] ;  /* 0x001b5c0001167983 */ /* 0x001f620000100800 */
[----:B------:R-:W4:Y:S02]  /*aa7b0*/  LDL.LU R23, [R1+0x574] ;  /* 0x0005740001177983 */ /* 0x000f240000300800 */
[----:B------:R-:W5:Y:S01]  /*aa7c0*/  LDL.LU R3, [R1+0x3294] ;  /* 0x0032940001037983 */ /* 0x000f620000300800 */
[----:B-1----:R-:W5:Y:S01]  /*aa7d0*/  LDL R27, [R1+0x1b58] ;  /* 0x001b5800011b7983 */ /* 0x002f620000100800 */
[----:B------:R0:W-:Y:S01]  /*aa7e0*/  STL [R1+0x328c], R17 ;  /* 0x00328c1101007387 */ /* 0x0001e20000100800 */
[----:B------:R-:W-:-:S02]  /*aa7f0*/  ISETP.LT.AND P3, PT, R6, c[0x0][0x178], !P2 ;  /* 0x00005e0006007a0c */ /* 0x000fc40005761270 */
[----:B--2---:R-:W-:Y:S02]  /*aa800*/  PRMT R11, R24, 0x7632, R11 ;  /* 0x00007632180b7816 */ /* 0x004fe4000000000b */
[----:B---3--:R-:W-:Y:S01]  /*aa810*/  PRMT R4, R25, 0x7632, R4 ;  /* 0x0000763219047816 */ /* 0x008fe20000000004 */
[----:B------:R-:W-:Y:S02]  /*aa820*/  IMAD.WIDE R24, R0, 0x2, R16 ;  /* 0x0000000200187825 */ /* 0x000fe400078e0210 */
[----:B0-----:R-:W2:Y:S02]  /*aa830*/  LDL R17, [R1+0x1b60] ;  /* 0x001b600001117983 */ /* 0x001ea40000100800 */
[----:B------:R0:W-:Y:S01]  /*aa840*/  STL [R1+0x3288], R15 ;  /* 0x0032880f01007387 */ /* 0x0001e20000100800 */
[----:B----4-:R-:W-:Y:S02]  /*aa850*/  PRMT R28, R23, 0x7632, R28 ;  /* 0x00007632171c7816 */ /* 0x010fe4000000001c */
[----:B-----5:R-:W-:-:S02]  /*aa860*/  ISETP.LT.AND P5, PT, R22, c[0x0][0x178], !P2 ;  /* 0x00005e0016007a0c */ /* 0x020fc400057a1270 */
[----:B------:R-:W-:Y:S01]  /*aa870*/  ISETP.LT.AND P4, PT, R27, c[0x0][0x178], !P2 ;  /* 0x00005e001b007a0c */ /* 0x000fe20005781270 */
[----:B------:R-:W-:-:S04]  /*aa880*/  IMAD.WIDE R26, R0, 0x2, R14 ;  /* 0x00000002001a7825 */ /* 0x000fc800078e020e */
[----:B------:R-:W-:Y:S01]  /*aa890*/  IMAD.WIDE R22, R0, 0x2, R2 ;  /* 0x0000000200167825 */ /* 0x000fe200078e0202 */
[----:B0-----:R-:W-:-:S05]  /*aa8a0*/  PRMT R15, R28, 0x7610, R15 ;  /* 0x000076101c0f7816 */ /* 0x001fca000000000f */
[----:B------:R0:W-:Y:S01]  /*aa8b0*/  @P3 STG.E.U16 [R22.64], R15 ;  /* 0x0000000f16003986 */ /* 0x0001e2000c101506 */
[----:B------:R1:W-:Y:S01]  /*aa8c0*/  @P6 STG.E.U16 [R24.64], R11 ;  /* 0x0000000b18006986 */ /* 0x0003e2000c101506 */
[----:B------:R-:W-:Y:S01]  /*aa8d0*/  PRMT R5, R29, 0x7632, R5 ;  /* 0x000076321d057816 */ /* 0x000fe20000000005 */
[----:B------:R-:W-:Y:S01]  /*aa8e0*/  IMAD.WIDE R28, R0, 0x2, R12 ;  /* 0x00000002001c7825 */ /* 0x000fe200078e020c */
[----:B0-----:R-:W3:Y:S03]  /*aa8f0*/  LDL.LU R22, [R1+0x534] ;  /* 0x0005340001167983 */ /* 0x001ee60000300800 */
[----:B------:R-:W4:Y:S02]  /*aa900*/  LDL R23, [R1+0x1b4c] ;  /* 0x001b4c0001177983 */ /* 0x000f240000100800 */
[----:B-1----:R-:W5:Y:S02]  /*aa910*/  LDL.LU R11, [R1+0x3290] ;  /* 0x00329000010b7983 */ /* 0x002f640000300800 */
[----:B------:R-:W3:Y:S01]  /*aa920*/  LDL R25, [R1+0x1b64] ;  /* 0x001b640001197983 */ /* 0x000ee20000100800 */
[----:B------:R-:W4:Y:S04]  /*aa930*/  LDL R15, [R1+0x5e4] ;  /* 0x0005e400010f7983 */ /* 0x000f280000100800 */
[----:B------:R0:W-:Y:S01]  /*aa940*/  @P4 STG.E.U16 [R26.64], R4 ;  /* 0x000000041a004986 */ /* 0x0001e2000c101506 */
[----:B------:R-:W-:-:S02]  /*aa950*/  ISETP.LT.AND P4, PT, R6, c[0x0][0x178], !P1 ;  /* 0x00005e0006007a0c */ /* 0x000fc40004f81270 */
[----:B--2---:R-:W-:Y:S02]  /*aa960*/  ISETP.LT.AND P3, PT, R17, c[0x0][0x178], !P2 ;  /* 0x00005e0011007a0c */ /* 0x004fe40005761270 */
[----:B------:R-:W2:Y:S01]  /*aa970*/  LDL R17, [R1+0x5f4] ;  /* 0x0005f40001117983 */ /* 0x000ea20000100800 */
[----:B------:R-:W-:Y:S02]  /*aa980*/  STL [R1+0x3278], R29 ;  /* 0x0032781d01007387 */ /* 0x000fe40000100800 */
[----:B------:R-:W2:Y:S01]  /*aa990*/  LDL R6, [R1+0x5b4] ;  /* 0x0005b40001067983 */ /* 0x000ea20000100800 */
[----:B------:R1:W-:Y:S01]  /*aa9a0*/  @P5 STG.E.U16 [R28.64], R5 ;  /* 0x000000051c005986 */ /* 0x0003e2000c101506 */
[----:B0-----:R-:W-:Y:S02]  /*aa9b0*/  IADD3 R4, R0, c[0x0][0x198], RZ ;  /* 0x0000660000047a10 */ /* 0x001fe40007ffe0ff */
[----:B-1----:R-:W-:Y:S01]  /*aa9c0*/  PRMT R5, R5, 0x7632, R5 ;  /* 0x0000763205057816 */ /* 0x002fe20000000005 */
[----:B------:R-:W2:Y:S01]  /*aa9d0*/  LDL R29, [R1+0x1b54] ;  /* 0x001b5400011d7983 */ /* 0x000ea20000100800 */
[----:B---3--:R-:W-:-:S02]  /*aa9e0*/  ISETP.LT.AND P2, PT, R25, c[0x0][0x178], !P2 ;  /* 0x00005e0019007a0c */ /* 0x008fc40005741270 */
[----:B------:R-:W-:Y:S02]  /*aa9f0*/  PRMT R28, R22, 0x7632, R28 ;  /* 0x00007632161c7816 */ /* 0x000fe4000000001c */
[----:B----4-:R-:W-:Y:S01]  /*aaa00*/  ISETP.LT.AND P5, PT, R23, c[0x0][0x178], !P1 ;  /* 0x00005e0017007a0c */ /* 0x010fe20004fa1270 */
[----:B-----5:R-:W-:-:S04]  /*aaa10*/  IMAD.WIDE R22, R0, 0x2, R10 ;  /* 0x0000000200167825 */ /* 0x020fc800078e020a */
[----:B------:R-:W-:Y:S01]  /*aaa20*/  IMAD.WIDE R24, R0, 0x2, R8 ;  /* 0x0000000200187825 */ /* 0x000fe200078e0208 */
[----:B------:R-:W-:Y:S04]  /*aaa30*/  @P3 STG.E.U16 [R22.64], R28 ;  /* 0x0000001c16003986 */ /* 0x000fe8000c101506 */
[----:B------:R-:W-:Y:S04]  /*aaa40*/  @P2 STG.E.U16 [R24.64], R5 ;  /* 0x0000000518002986 */ /* 0x000fe8000c101506 */
[----:B--2---:R0:W-:Y:S01]  /*aaa50*/  STL [R1+0x3284], R6 ;  /* 0x0032840601007387 */ /* 0x0041e20000100800 */
[----:B------:R-:W2:Y:S03]  /*aaa60*/  LDL R0, [R1+0x5c4] ;  /* 0x0005c40001007983 */ /* 0x000ea60000100800 */
[----:B0-----:R-:W3:Y:S01]  /*aaa70*/  LDL R6, [R1+0x5a4] ;  /* 0x0005a40001067983 */ /* 0x001ee20000100800 */
[----:B------:R0:W-:Y:S02]  /*aaa80*/  STL [R1+0x327c], R28 ;  /* 0x00327c1c01007387 */ /* 0x0001e40000100800 */
[----:B------:R-:W4:Y:S01]  /*aaa90*/  LDL R25, [R1+0x604] ;  /* 0x0006040001197983 */ /* 0x000f220000100800 */
[----:B------:R-:W-:Y:S01]  /*aaaa0*/  ISETP.LT.AND P6, PT, R7, c[0x0][0x178], !P1 ;  /* 0x00005e0007007a0c */ /* 0x000fe20004fc1270 */
[----:B------:R-:W-:-:S04]  /*aaab0*/  IMAD.WIDE R26, R4, 0x2, R20 ;  /* 0x00000002041a7825 */ /* 0x000fc800078e0214 */
[----:B------:R-:W-:Y:S01]  /*aaac0*/  IMAD.WIDE R22, R4, 0x2, R18 ;  /* 0x0000000204167825 */ /* 0x000fe200078e0212 */
[----:B------:R-:W5:Y:S04]  /*aaad0*/  LDL R5, [R1+0x5d4] ;  /* 0x0005d40001057983 */ /* 0x000f680000100800 */
[----:B0-----:R-:W2:Y:S04]  /*aaae0*/  LDL R28, [R1+0x1b58] ;  /* 0x001b5800011c7983 */ /* 0x001ea80000100800 */
[----:B----4-:R0:W-:Y:S01]  /*aaaf0*/  @P6 STG.E.U16 [R26.64], R25 ;  /* 0x000000191a006986 */ /* 0x0101e2000c101506 */
[----:B------:R1:W-:Y:S01]  /*aab00*/  @P5 STG.E.U16 [R22.64], R17 ;  /* 0x0000001116005986 */ /* 0x0003e2000c101506 */
[----:B--2---:R-:W-:-:S02]  /*aab10*/  ISETP.LT.AND P2, PT, R28, c[0x0][0x178], !P1 ;  /* 0x00005e001c007a0c */ /* 0x004fc40004f41270 */
[----:B0-----:R-:W2:Y:S01]  /*aab20*/  LDL.LU R26, [R1+0x3108] ;  /* 0x00310800011a7983 */ /* 0x001ea20000300800 */
[----:B------:R-:W4:Y:S02]  /*aab30*/  LDL R27, [R1+0x1b64] ;  /* 0x001b6400011b7983 */ /* 0x000f240000100800 */
[----:B------:R-:W3:Y:S02]  /*aab40*/  LDL R28, [R1+0x1b4c] ;  /* 0x001b4c00011c7983 */ /* 0x000ee40000100800 */
[----:B-1----:R-:W3:Y:S02]  /*aab50*/  LDL.LU R17, [R1+0x328c] ;  /* 0x00328c0001117983 */ /* 0x002ee40000300800 */
[C---:B------:R-:W-:Y:S01]  /*aab60*/  IMAD.WIDE R24, R4.reuse, 0x2, R2 ;  /* 0x0000000204187825 */ /* 0x040fe200078e0202 */
[----:B------:R-:W3:Y:S04]  /*aab70*/  LDL R22, [R1+0x1b5c] ;  /* 0x001b5c0001167983 */ /* 0x000ee80000100800 */
[----:B------:R-:W4:Y:S04]  /*aab80*/  LDL R23, [R1+0x1b60] ;  /* 0x001b600001177983 */ /* 0x000f280000100800 */
[----:B------:R0:W-:Y:S04]  /*aab90*/  @P4 STG.E.U16 [R24.64], R15 ;  /* 0x0000000f18004986 */ /* 0x0001e8000c101506 */
[----:B0-----:R-:W5:Y:S01]  /*aaba0*/  LDL.LU R15, [R1+0x3288] ;  /* 0x00328800010f7983 */ /* 0x001f620000300800 */
[----:B------:R-:W-:Y:S01]  /*aabb0*/  ISETP.LT.AND P3, PT, R29, c[0x0][0x178], !P1 ;  /* 0x00005e001d007a0c */ /* 0x000fe20004f61270 */
[----:B------:R-:W-:-:S04]  /*aabc0*/  IMAD.WIDE R24, R4, 0x2, R12 ;  /* 0x0000000204187825 */ /* 0x000fc800078e020c */
[----:B------:R-:W-:Y:S01]  /*aabd0*/  STL [R1+0x3270], R7 ;  /* 0x0032700701007387 */ /* 0x000fe20000100800 */
[----:B------:R-:W-:Y:S01]  /*aabe0*/  STL [R1+0x3274], R13 ;  /* 0x0032740d01007387 */ /* 0x000fe20000100800 */
[----:B--2---:R-:W-:Y:S02]  /*aabf0*/  ISETP.GE.AND P4, PT, R26, c[0x0][0x17c], PT ;  /* 0x00005f001a007a0c */ /* 0x004fe40003f86270 */
[----:B---3--:R-:W-:Y:S02]  /*aac00*/  ISETP.LT.AND P6, PT, R22, c[0x0][0x178], !P1 ;  /* 0x00005e0016007a0c */ /* 0x008fe40004fc1270 */
[----:B----4-:R-:W-:Y:S01]  /*aac10*/  ISETP.LT.AND P5, PT, R23, c[0x0][0x178], !P1 ;  /* 0x00005e0017007a0c */ /* 0x010fe20004fa1270 */
[----:B------:R-:W-:Y:S01]  /*aac20*/  IMAD.WIDE R22, R4, 0x2, R16 ;  /* 0x0000000204167825 */ /* 0x000fe200078e0210 */
[----:B------:R-:W-:-:S04]  /*aac30*/  ISETP.LT.AND P1, PT, R27, c[0x0][0x178], !P1 ;  /* 0x00005e001b007a0c */ /* 0x000fc80004f21270 */
[----:B-----5:R-:W-:Y:S01]  /*aac40*/  @P3 STG.E.U16 [R22.64], R5 ;  /* 0x0000000516003986 */ /* 0x020fe2000c101506 */
[----:B------:R-:W-:-:S05]  /*aac50*/  IMAD.WIDE R26, R4, 0x2, R14 ;  /* 0x00000002041a7825 */ /* 0x000fca00078e020e */
[----:B------:R0:W-:Y:S01]  /*aac60*/  @P2 STG.E.U16 [R26.64], R0 ;  /* 0x000000001a002986 */ /* 0x0001e2000c101506 */
[----:B------:R1:W-:Y:S03]  /*aac70*/  @P6 STG.E.U16 [R24.64], R6 ;  /* 0x0000000618006986 */ /* 0x0003e6000c101506 */
[----:B0-----:R-:W2:Y:S01]  /*aac80*/  LDL.LU R26, [R1+0x5d4] ;  /* 0x0005d400011a7983 */ /* 0x001ea20000300800 */
[----:B------:R-:W3:Y:S02]  /*aac90*/  LDL.LU R27, [R1+0x5c4] ;  /* 0x0005c400011b7983 */ /* 0x000ee40000300800 */
[----:B-1----:R-:W4:Y:S02]  /*aaca0*/  LDL.LU R6, [R1+0x3284] ;  /* 0x0032840001067983 */ /* 0x002f240000300800 */
[C---:B------:R-:W-:Y:S01]  /*aacb0*/  IMAD.WIDE R22, R4.reuse, 0x2, R10 ;  /* 0x0000000204167825 */ /* 0x040fe200078e020a */
[----:B------:R-:W5:Y:S04]  /*aacc0*/  LDL.LU R25, [R1+0x5e4] ;  /* 0x0005e40001197983 */ /* 0x000f680000300800 */
[----:B----4-:R0:W-:Y:S04]  /*aacd0*/  @P5 STG.E.U16 [R22.64], R6 ;  /* 0x0000000616005986 */ /* 0x0101e8000c101506 */
[----:B0-----:R-:W4:Y:S01]  /*aace0*/  LDL.LU R6, [R1+0x3280] ;  /* 0x0032800001067983 */ /* 0x001f220000300800 */
[----:B------:R-:W2:Y:S01]  /*aacf0*/  LDL.LU R23, [R1+0x604] ;  /* 0x0006040001177983 */ /* 0x000ea20000300800 */
[C---:B------:R-:W-:Y:S01]  /*aad00*/  IADD3 R0, R4.reuse, c[0x0][0x198], RZ ;  /* 0x0000660004007a10 */ /* 0x040fe20007ffe0ff */
[----:B------:R-:W-:Y:S01]  /*aad10*/  IMAD.WIDE R4, R4, 0x2, R8 ;  /* 0x0000000204047825 */ /* 0x000fe200078e0208 */
[----:B------:R0:W-:Y:S01]  /*aad20*/  STL [R1+0x326c], R21 ;  /* 0x00326c1501007387 */ /* 0x0001e20000100800 */
[----:B------:R-:W-:-:S02]  /*aad30*/  ISETP.LT.AND P5, PT, R29, c[0x0][0x178], !P0 ;  /* 0x00005e001d007a0c */ /* 0x000fc400047a1270 */
[----:B------:R-:W-:Y:S02]  /*aad40*/  ISETP.LT.AND P3, PT, R7, c[0x0][0x178], !P0 ;  /* 0x00005e0007007a0c */ /* 0x000fe40004761270 */
[----:B--2---:R-:W-:Y:S01]  /*aad50*/  PRMT R24, R23, 0x7632, R24 ;  /* 0x0000763217187816 */ /* 0x004fe20000000018 */
[----:B------:R-:W-:Y:S02]  /*aad60*/  IMAD.WIDE R22, R0, 0x2, R20 ;  /* 0x0000000200167825 */ /* 0x000fe400078e0214 */
[----:B0-----:R-:W2:Y:S04]  /*aad70*/  LDL R21, [R1+0x1b50] ;  /* 0x001b500001157983 */ /* 0x001ea80000100800 */
[----:B----4-:R0:W-:Y:S01]  /*aad80*/  @P1 STG.E.U16 [R4.64], R6 ;  /* 0x0000000604001986 */ /* 0x0101e2000c101506 */
[----:B------:R-:W-:-:S03]  /*aad90*/  ISETP.LT.AND P1, PT, R28, c[0x0][0x178], !P0 ;  /* 0x00005e001c007a0c */ /* 0x000fc60004721270 */
[----:B0-----:R-:W4:Y:S01]  /*aada0*/  LDL R4, [R1+0x1b58] ;  /* 0x001b580001047983 */ /* 0x001f220000100800 */
[----:B------:R-:W3:Y:S02]  /*aadb0*/  LDL.LU R5, [R1+0x5f4] ;  /* 0x0005f40001057983 */ /* 0x000ee40000300800 */
[----:B------:R-:W3:Y:S02]  /*aadc0*/  LDL.LU R28, [R1+0x327c] ;  /* 0x00327c00011c7983 */ /* 0x000ee40000300800 */
[----:B------:R-:W3:Y:S01]  /*aadd0*/  LDL.LU R29, [R1+0x3278] ;  /* 0x00327800011d7983 */ /* 0x000ee20000300800 */
[----:B------:R0:W-:Y:S01]  /*aade0*/  @P3 STG.E.U16 [R22.64], R24 ;  /* 0x0000001816003986 */ /* 0x0001e2000c101506 */
[----:B-----5:R-:W-:-:S03]  /*aadf0*/  PRMT R7, R25, 0x7632, R7 ;  /* 0x0000763219077816 */ /* 0x020fc60000000007 */
[----:B------:R1:W-:Y:S01]  /*aae00*/  STL [R1+0x3268], R15 ;  /* 0x0032680f01007387 */ /* 0x0003e20000100800 */
[----:B0-----:R-:W-:-:S04]  /*aae10*/  IMAD.WIDE R22, R0, 0x2, R2 ;  /* 0x0000000200167825 */ /* 0x001fc800078e0202 */
[----:B------:R-:W-:Y:S01]  /*aae20*/  IMAD.WIDE R24, R0, 0x2, R16 ;  /* 0x0000000200187825 */ /* 0x000fe200078e0210 */
[----:B--2---:R-:W-:Y:S02]  /*aae30*/  ISETP.LT.AND P2, PT, R21, c[0x0][0x178], !P0 ;  /* 0x00005e0015007a0c */ /* 0x004fe40004741270 */
[----:B----4-:R-:W-:Y:S02]  /*aae40*/  ISETP.LT.AND P3, PT, R4, c[0x0][0x178], !P0 ;  /* 0x00005e0004007a0c */ /* 0x010fe40004761270 */
[----:B---3--:R-:W-:Y:S01]  /*aae50*/  PRMT R13, R5, 0x7632, R13 ;  /* 0x00007632050d7816 */ /* 0x008fe2000000000d */
[----:B------:R-:W-:Y:S01]  /*aae60*/  IMAD.WIDE R4, R0, 0x2, R18 ;  /* 0x0000000200047825 */ /* 0x000fe200078e0212 */
[----:B------:R-:W-:Y:S02]  /*aae70*/  PRMT R28, R26, 0x7632, R28 ;  /* 0x000076321a1c7816 */ /* 0x000fe4000000001c */
[----:B------:R-:W-:Y:S01]  /*aae80*/  PRMT R29, R27, 0x7632, R29 ;  /* 0x000076321b1d7816 */ /* 0x000fe2000000001d */
[----:B------:R-:W-:-:S02]  /*aae90*/  IMAD.WIDE R26, R0, 0x2, R14 ;  /* 0x00000002001a7825 */ /* 0x000fc400078e020e */
[----:B-1----:R-:W2:Y:S04]  /*aaea0*/  LDL R15, [R1+0x1b4c] ;  /* 0x001b4c00010f7983 */ /* 0x002ea80000100800 */
[----:B------:R0:W-:Y:S01]  /*aaeb0*/  @P1 STG.E.U16 [R4.64], R13 ;  /* 0x0000000d04001986 */ /* 0x0001e2000c101506 */
[----:B------:R1:W-:Y:S02]  /*aaec0*/  @P2 STG.E.U16 [R22.64], R7 ;  /* 0x0000000716002986 */ /* 0x0003e4000c101506 */
[----:B------:R3:W-:Y:S01]  /*aaed0*/  @P5 STG.E.U16 [R24.64], R28 ;  /* 0x0000001c18005986 */ /* 0x0007e2000c101506 */
[----:B0-----:R-:W4:Y:S01]  /*aaee0*/  LDL.LU R13, [R1+0x3274] ;  /* 0x00327400010d7983 */ /* 0x001f220000300800 */
[----:B------:R-:W5:Y:S02]  /*aaef0*/  LDL.LU R4, [R1+0x5a4] ;  /* 0x0005a40001047983 */ /* 0x000f640000300800 */
[----:B------:R-:W4:Y:S02]  /*aaf00*/  LDL.LU R5, [R1+0x5b4] ;  /* 0x0005b40001057983 */ /* 0x000f240000300800 */
[----:B-1----:R-:W4:Y:S01]  /*aaf10*/  LDL.LU R7, [R1+0x3270] ;  /* 0x0032700001077983 */ /* 0x002f220000300800 */
[----:B---3--:R-:W3:Y:S04]  /*aaf20*/  LDL R25, [R1+0x1b5c] ;  /* 0x001b5c0001197983 */ /* 0x008ee80000100800 */
[----:B------:R-:W4:Y:S04]  /*aaf30*/  LDL R22, [R1+0x1b60] ;  /* 0x001b600001167983 */ /* 0x000f280000100800 */
[----:B------:R-:W4:Y:S04]  /*aaf40*/  LDL R23, [R1+0x1b64] ;  /* 0x001b640001177983 */ /* 0x000f280000100800 */
[----:B------:R0:W-:Y:S01]  /*aaf50*/  @P3 STG.E.U16 [R26.64], R29 ;  /* 0x0000001d1a003986 */ /* 0x0001e2000c101506 */
[----:B------:R-:W-:-:S02]  /*aaf60*/  PRMT R28, R6, 0x7632, R28 ;  /* 0x00007632061c7816 */ /* 0x000fc4000000001c */
[----:B------:R-:W-:Y:S01]  /*aaf70*/  ISETP.LT.AND P6, PT, R21, c[0x0][0x178], !P4 ;  /* 0x00005e0015007a0c */ /* 0x000fe200067c1270 */
[----:B0-----:R-:W4:Y:S01]  /*aaf80*/  LDL.LU R29, [R1+0x904] ;  /* 0x00090400011d7983 */ /* 0x001f220000300800 */
[----:B------:R-:W4:Y:S01]  /*aaf90*/  LDL.LU R6, [R1+0x624] ;  /* 0x0006240001067983 */ /* 0x000f220000300800 */
[----:B--2---:R-:W-:Y:S02]  /*aafa0*/  ISETP.LT.AND P5, PT, R15, c[0x0][0x178], !P4 ;  /* 0x00005e000f007a0c */ /* 0x004fe400067a1270 */
[----:B------:R-:W2:Y:S01]  /*aafb0*/  LDL R15, [R1+0x694] ;  /* 0x00069400010f7983 */ /* 0x000ea20000100800 */
[----:B------:R-:W2:Y:S01]  /*aafc0*/  LDL.LU R21, [R1+0x326c] ;  /* 0x00326c0001157983 */ /* 0x000ea20000300800 */
[----:B---3--:R-:W-:Y:S02]  /*aafd0*/  ISETP.LT.AND P2, PT, R25, c[0x0][0x178], !P0 ;  /* 0x00005e0019007a0c */ /* 0x008fe40004741270 */
[----:B-----5:R-:W-:Y:S02]  /*aafe0*/  PRMT R26, R4, 0x7632, R26 ;  /* 0x00007632041a7816 */ /* 0x020fe4000000001a */
[----:B----4-:R-:W-:Y:S01]  /*aaff0*/  PRMT R27, R5, 0x7632, R27 ;  /* 0x00007632051b7816 */ /* 0x010fe2000000001b */
[----:B------:R-:W-:-:S08]  /*ab000*/  IMAD.WIDE R4, R0, 0x2, R12 ;  /* 0x0000000200047825 */ /* 0x000fd000078e020c */
[----:B------:R0:W-:Y:S04]  /*ab010*/  @P2 STG.E.U16 [R4.64], R26 ;  /* 0x0000001a04002986 */ /* 0x0001e8000c101506 */
[----:B0-----:R-:W3:Y:S01]  /*ab020*/  LDL R26, [R1+0x1b58] ;  /* 0x001b5800011a7983 */ /* 0x001ee20000100800 */
[----:B------:R-:W-:Y:S01]  /*ab030*/  ISETP.LT.AND P1, PT, R22, c[0x0][0x178], !P0 ;  /* 0x00005e0016007a0c */ /* 0x000fe20004721270 */
[----:B------:R-:W-:Y:S02]  /*ab040*/  ISETP.LT.AND P0, PT, R23, c[0x0][0x178], !P0 ;  /* 0x00005e0017007a0c */ /* 0x000fe40004701270 */
[----:B------:R-:W-:-:S04]  /*ab050*/  IMAD.WIDE R22, R0, 0x2, R10 ;  /* 0x0000000200167825 */ /* 0x000fc800078e020a */
[C---:B------:R-:W-:Y:S01]  /*ab060*/  IMAD.WIDE R24, R0.reuse, 0x2, R8 ;  /* 0x0000000200187825 */ /* 0x040fe200078e0208 */
[----:B------:R-:W-:Y:S01]  /*ab070*/  IADD3 R0, R0, c[0x0][0x198], RZ ;  /* 0x0000660000007a10 */ /* 0x000fe20007ffe0ff */
[----:B------:R-:W4:Y:S04]  /*ab080*/  LDL R5, [R1+0x1b54] ;  /* 0x001b540001057983 */ /* 0x000f280000100800 */
[----:B------:R0:W-:Y:S01]  /*ab090*/  @P1 STG.E.U16 [R22.64], R27 ;  /* 0x0000001b16001986 */ /* 0x0001e2000c101506 */
[----:B------:R1:W-:Y:S03]  /*ab0a0*/  @P0 STG.E.U16 [R24.64], R28 ;  /* 0x0000001c18000986 */ /* 0x0003e6000c101506 */
[----:B0-----:R-:W5:Y:S04]  /*ab0b0*/  LDL R27, [R1+0x1b64] ;  /* 0x001b6400011b7983 */ /* 0x001f680000100800 */
[----:B-1----:R-:W5:Y:S01]  /*ab0c0*/  LDL R28, [R1+0x684] ;  /* 0x00068400011c7983 */ /* 0x002f620000100800 */
[----:B------:R-:W-:Y:S02]  /*ab0d0*/  STL [R1+0x325c], R18 ;  /* 0x00325c1201007387 */ /* 0x000fe40000100800 */
[----:B------:R-:W-:-:S04]  /*ab0e0*/  IMAD.WIDE R22, R0, 0x2, R18 ;  /* 0x0000000200167825 */ /* 0x000fc800078e0212 */
[----:B------:R0:W-:Y:S02]  /*ab0f0*/  STL [R1+0x3258], R19 ;  /* 0x0032581301007387 */ /* 0x0001e40000100800 */
[----:B0-----:R-:W5:Y:S01]  /*ab100*/  LDL.LU R19, [R1+0x310c] ;  /* 0x00310c0001137983 */ /* 0x001f620000300800 */
[----:B---3--:R-:W-:-:S03]  /*ab110*/  ISETP.LT.AND P2, PT, R26, c[0x0][0x178], !P4 ;  /* 0x00005e001a007a0c */ /* 0x008fc60006741270 */
[----:B------:R-:W3:Y:S01]  /*ab120*/  LDL.LU R26, [R1+0x3110] ;  /* 0x00311000011a7983 */ /* 0x000ee20000300800 */
[----:B------:R-:W3:Y:S01]  /*ab130*/  LDL R18, [R1+0x14] ;  /* 0x0000140001127983 */ /* 0x000ee20000100800 */
[----:B------:R-:W-:Y:S02]  /*ab140*/  ISETP.LT.AND P3, PT, R7, c[0x0][0x178], !P4 ;  /* 0x00005e0007007a0c */ /* 0x000fe40006761270 */
[----:B----4-:R-:W-:Y:S01]  /*ab150*/  ISETP.LT.AND P1, PT, R5, c[0x0][0x178], !P4 ;  /* 0x00005e0005007a0c */ /* 0x010fe20006721270 */
[C---:B--2---:R-:W-:Y:S01]  /*ab160*/  IMAD.WIDE R4, R0.reuse, 0x2, R20 ;  /* 0x0000000200047825 */ /* 0x044fe200078e0214 */
[----:B---3--:R0:W-:Y:S04]  /*ab170*/  STL [R1+0x3260], R18 ;  /* 0x0032601201007387 */ /* 0x0081e80000100800 */
[----:B0-----:R-:W2:Y:S05]  /*ab180*/  LDL R18, [R1+0x1b4c] ;  /* 0x001b4c0001127983 */ /* 0x001eaa0000100800 */
[----:B------:R0:W-:Y:S04]  /*ab190*/  @P3 STG.E.U16 [R4.64], R29 ;  /* 0x0000001d04003986 */ /* 0x0001e8000c101506 */
[----:B--2---:R1:W-:Y:S01]  /*ab1a0*/  STL [R1+0x3264], R18 ;  /* 0x0032641201007387 */ /* 0x0043e20000100800 */
[----:B0-----:R-:W2:Y:S02]  /*ab1b0*/  LDL R5, [R1+0x6a4] ;  /* 0x0006a40001057983 */ /* 0x001ea40000100800 */
[----:B------:R-:W-:Y:S01]  /*ab1c0*/  IMAD.WIDE R24, R0, 0x2, R2 ;  /* 0x0000000200187825 */ /* 0x000fe200078e0202 */
[----:B-----5:R-:W-:-:S02]  /*ab1d0*/  ISETP.GE.AND P0, PT, R19, c[0x0][0x17c], PT ;  /* 0x00005f0013007a0c */ /* 0x020fc40003f06270 */
[----:B------:R-:W3:Y:S04]  /*ab1e0*/  LDL R19, [R1+0x1b50] ;  /* 0x001b500001137983 */ /* 0x000ee80000100800 */
[----:B-1----:R-:W4:Y:S04]  /*ab1f0*/  LDL R18, [R1+0x614] ;  /* 0x0006140001127983 */ /* 0x002f280000100800 */
[----:B--2---:R0:W-:Y:S01]  /*ab200*/  @P5 STG.E.U16 [R22.64], R5 ;  /* 0x0000000516005986 */ /* 0x0041e2000c101506 */
[----:B------:R1:W-:Y:S03]  /*ab210*/  @P6 STG.E.U16 [R24.64], R15 ;  /* 0x0000000f18006986 */ /* 0x0003e6000c101506 */
[----:B0-----:R-:W2:Y:S04]  /*ab220*/  LDL R22, [R1+0x1b5c] ;  /* 0x001b5c0001167983 */ /* 0x001ea80000100800 */
[----:B------:R-:W5:Y:S01]  /*ab230*/  LDL R23, [R1+0x1b60] ;  /* 0x001b600001177983 */ /* 0x000f620000100800 */
[----:B-1----:R-:W3:Y:S01]  /*ab240*/  LDL.LU R15, [R1+0x3268] ;  /* 0x00326800010f7983 */ /* 0x002ee20000300800 */
[----:B------:R-:W-:Y:S01]  /*ab250*/  ISETP.LT.AND P6, PT, R7, c[0x0][0x178], !P0 ;  /* 0x00005e0007007a0c */ /* 0x000fe200047c1270 */
[----:B------:R0:W-:Y:S02]  /*ab260*/  STL [R1+0x3254], R7 ;  /* 0x0032540701007387 */ /* 0x0001e40000100800 */
[----:B0-----:R-:W4:Y:S01]  /*ab270*/  LDL.LU R7, [R1+0x634] ;  /* 0x0006340001077983 */ /* 0x001f220000300800 */
[----:B------:R-:W-:-:S04]  /*ab280*/  IMAD.WIDE R4, R0, 0x2, R16 ;  /* 0x0000000200047825 */ /* 0x000fc800078e0210 */
[C---:B------:R-:W-:Y:S01]  /*ab290*/  IMAD.WIDE R24, R0.reuse, 0x2, R12 ;  /* 0x0000000200187825 */ /* 0x040fe200078e020c */
[----:B------:R0:W-:Y:S03]  /*ab2a0*/  @P1 STG.E.U16 [R4.64], R28 ;  /* 0x0000001c04001986 */ /* 0x0001e6000c101506 */
[----:B0-----:R-:W-:Y:S01]  /*ab2b0*/  IMAD.WIDE R4, R0, 0x2, R10 ;  /* 0x0000000200047825 */ /* 0x001fe200078e020a */
[----:B--2---:R-:W-:Y:S02]  /*ab2c0*/  ISETP.LT.AND P3, PT, R22, c[0x0][0x178], !P4 ;  /* 0x00005e0016007a0c */ /* 0x004fe40006761270 */
[----:B-----5:R-:W-:Y:S01]  /*ab2d0*/  ISETP.LT.AND P5, PT, R23, c[0x0][0x178], !P4 ;  /* 0x00005e0017007a0c */ /* 0x020fe200067a1270 */
[----:B---3--:R-:W-:-:S05]  /*ab2e0*/  IMAD.WIDE R22, R0, 0x2, R14 ;  /* 0x0000000200167825 */ /* 0x008fca00078e020e */
[----:B----4-:R-:W-:Y:S05]  /*ab2f0*/  @P2 STG.E.U16 [R22.64], R7 ;  /* 0x0000000716002986 */ /* 0x010fea000c101506 */
[----:B------:R0:W-:Y:S02]  /*ab300*/  @P3 STG.E.U16 [R24.64], R6 ;  /* 0x0000000618003986 */ /* 0x0001e4000c101506 */
[----:B------:R1:W-:Y:S01]  /*ab310*/  @P5 STG.E.U16 [R4.64], R18 ;  /* 0x0000001204005986 */ /* 0x0003e2000c101506 */
[----:B0-----:R-:W2:Y:S01]  /*ab320*/  LDL.LU R24, [R1+0x684] ;  /* 0x0006840001187983 */ /* 0x001ea20000300800 */
[----:B------:R-:W3:Y:S02]  /*ab330*/  LDL R25, [R1+0x1b5c] ;  /* 0x001b5c0001197983 */ /* 0x000ee40000100800 */
[----:B-1----:R-:W4:Y:S02]  /*ab340*/  LDL.LU R18, [R1+0x3264] ;  /* 0x0032640001127983 */ /* 0x002f240000300800 */
[----:B------:R-:W5:Y:S01]  /*ab350*/  LDL.LU R4, [R1+0x694] ;  /* 0x0006940001047983 */ /* 0x000f620000300800 */
[----:B------:R-:W2:Y:S01]  /*ab360*/  LDL R5, [R1+0x1b58] ;  /* 0x001b580001057983 */ /* 0x000ea20000100800 */
[----:B------:R-:W-:-:S02]  /*ab370*/  ISETP.LT.AND P4, PT, R27, c[0x0][0x178], !P4 ;  /* 0x00005e001b007a0c */ /* 0x000fc40006781270 */
[----:B------:R-:W-:Y:S02]  /*ab380*/  ISETP.GE.AND P1, PT, R26, c[0x0][0x17c], PT ;  /* 0x00005f001a007a0c */ /* 0x000fe40003f26270 */
[----:B----4-:R-:W-:Y:S02]  /*ab390*/  ISETP.LT.AND P2, PT, R18, c[0x0][0x178], !P0 ;  /* 0x00005e0012007a0c */ /* 0x010fe40004741270 */
[----:B------:R-:W4:Y:S01]  /*ab3a0*/  LDL.LU R18, [R1+0x3260] ;  /* 0x0032600001127983 */ /* 0x000f220000300800 */
[C---:B------:R-:W-:Y:S01]  /*ab3b0*/  IMAD.WIDE R26, R0.reuse, 0x2, R8 ;  /* 0x00000002001a7825 */ /* 0x040fe200078e0208 */
[----:B------:R-:W-:Y:S02]  /*ab3c0*/  IADD3 R22, R0, c[0x0][0x198], RZ ;  /* 0x0000660000167a10 */ /* 0x000fe40007ffe0ff */
[----:B------:R-:W-:-:S03]  /*ab3d0*/  PRMT R23, R29, 0x7632, R23 ;  /* 0x000076321d177816 */ /* 0x000fc60000000017 */
[----:B----4-:R0:W-:Y:S01]  /*ab3e0*/  @P4 STG.E.U16 [R26.64], R18 ;  /* 0x000000121a004986 */ /* 0x0101e2000c101506 */
[----:B------:R-:W-:-:S03]  /*ab3f0*/  ISETP.LT.AND P4, PT, R19, c[0x0][0x178], !P0 ;  /* 0x00005e0013007a0c */ /* 0x000fc60004781270 */
[----:B0-----:R-:W4:Y:S01]  /*ab400*/  LDL.LU R18, [R1+0x325c] ;  /* 0x00325c0001127983 */ /* 0x001f220000300800 */
[----:B------:R-:W4:Y:S02]  /*ab410*/  LDL R26, [R1+0x1b54] ;  /* 0x001b5400011a7983 */ /* 0x000f240000100800 */
[----:B------:R-:W4:Y:S02]  /*ab420*/  LDL.LU R27, [R1+0x6a4] ;  /* 0x0006a400011b7983 */ /* 0x000f240000300800 */
[----:B------:R-:W4:Y:S02]  /*ab430*/  LDL.LU R19, [R1+0x3258] ;  /* 0x0032580001137983 */ /* 0x000f240000300800 */
[----:B------:R-:W-:Y:S01]  /*ab440*/  IMAD.WIDE R28, R22, 0x2, R20 ;  /* 0x00000002161c7825 */ /* 0x000fe200078e0214 */
[----:B--2---:R-:W-:Y:S02]  /*ab450*/  PRMT R0, R24, 0x7632, R0 ;  /* 0x0000763218007816 */ /* 0x004fe40000000000 */
[----:B---3--:R-:W-:-:S02]  /*ab460*/  ISETP.LT.AND P3, PT, R25, c[0x0][0x178], !P0 ;  /* 0x00005e0019007a0c */ /* 0x008fc40004761270 */
[----:B------:R5:W-:Y:S01]  /*ab470*/  @P6 STG.E.U16 [R28.64], R23 ;  /* 0x000000171c006986 */ /* 0x000be2000c101506 */
[----:B------:R-:W-:Y:S01]  /*ab480*/  IMAD.WIDE R24, R22, 0x2, R2 ;  /* 0x0000000216187825 */ /* 0x000fe200078e0202 */
[----:B------:R-:W-:Y:S02]  /*ab490*/  ISETP.LT.AND P6, PT, R5, c[0x0][0x178], !P0 ;  /* 0x00005e0005007a0c */ /* 0x000fe400047c1270 */
[----:B------:R-:W-:Y:S01]  /*ab4a0*/  STL [R1+0x3250], R2 ;  /* 0x0032500201007387 */ /* 0x000fe20000100800 */
[----:B------:R0:W-:Y:S01]  /*ab4b0*/  STL [R1+0x324c], R3 ;  /* 0x00324c0301007387 */ /* 0x0001e20000100800 */
[----:B-----5:R-:W-:Y:S01]  /*ab4c0*/  PRMT R23, R4, 0x7632, R23 ;  /* 0x0000763204177816 */ /* 0x020fe20000000017 */
[----:B------:R-:W-:Y:S01]  /*ab4d0*/  IMAD.WIDE R4, R22, 0x2, R16 ;  /* 0x0000000216047825 */ /* 0x000fe200078e0210 */
[----:B0-----:R-:W2:Y:S01]  /*ab4e0*/  LDL R3, [R1+0x1b60] ;  /* 0x001b600001037983 */ /* 0x001ea20000100800 */
[----:B----4-:R-:W-:Y:S02]  /*ab4f0*/  ISETP.LT.AND P5, PT, R26, c[0x0][0x178], !P0 ;  /* 0x00005e001a007a0c */ /* 0x010fe400047a1270 */
[----:B------:R-:W-:Y:S01]  /*ab500*/  PRMT R28, R27, 0x7632, R28 ;  /* 0x000076321b1c7816 */ /* 0x000fe2000000001c */
[----:B------:R-:W-:-:S05]  /*ab510*/  IMAD.WIDE R26, R22, 0x2, R18 ;  /* 0x00000002161a7825 */ /* 0x000fca00078e0212 */
[----:B------:R0:W-:Y:S01]  /*ab520*/  @P2 STG.E.U16 [R26.64], R28 ;  /* 0x0000001c1a002986 */ /* 0x0001e2000c101506 */
[----:B------:R1:W-:Y:S04]  /*ab530*/  @P4 STG.E.U16 [R24.64], R23 ;  /* 0x0000001718004986 */ /* 0x0003e8000c101506 */
[----:B------:R3:W-:Y:S01]  /*ab540*/  @P5 STG.E.U16 [R4.64], R0 ;  /* 0x0000000004005986 */ /* 0x0007e2000c101506 */
[----:B0-----:R-:W-:-:S03]  /*ab550*/  PRMT R28, R7, 0x7632, R28 ;  /* 0x00007632071c7816 */ /* 0x001fc6000000001c */
[----:B------:R-:W4:Y:S01]  /*ab560*/  LDL.LU R7, [R1+0x3254] ;  /* 0x0032540001077983 */ /* 0x000f220000300800 */
[----:B-1----:R-:W5:Y:S02]  /*ab570*/  LDL R23, [R1+0x1b4c] ;  /* 0x001b4c0001177983 */ /* 0x002f640000100800 */
[----:B------:R-:W5:Y:S02]  /*ab580*/  LDL.LU R24, [R1+0x614] ;  /* 0x0006140001187983 */ /* 0x000f640000300800 */
[----:B------:R-:W5:Y:S01]  /*ab590*/  LDL.LU R25, [R1+0x14] ;  /* 0x0000140001197983 */ /* 0x000f620000300800 */
[----:B---3--:R-:W-:Y:S01]  /*ab5a0*/  PRMT R0, R6, 0x7632, R0 ;  /* 0x0000763206007816 */ /* 0x008fe20000000000 */
[----:B------:R-:W3:Y:S01]  /*ab5b0*/  LDL R2, [R1+0x528] ;  /* 0x0005280001027983 */ /* 0x000ee20000100800 */
[----:B------:R-:W3:Y:S02]  /*ab5c0*/  LDL.LU R6, [R1+0x28] ;  /* 0x0000280001067983 */ /* 0x000ee40000300800 */
[----:B------:R-:W-:Y:S01]  /*ab5d0*/  IMAD.WIDE R26, R22, 0x2, R14 ;  /* 0x00000002161a7825 */ /* 0x000fe200078e020e */
[----:B--2---:R-:W-:-:S04]  /*ab5e0*/  ISETP.LT.AND P4, PT, R3, c[0x0][0x178], !P0 ;  /* 0x00005e0003007a0c */ /* 0x004fc80004781270 */
[----:B------:R0:W-:Y:S01]  /*ab5f0*/  @P6 STG.E.U16 [R26.64], R28 ;  /* 0x0000001c1a006986 */ /* 0x0001e2000c101506 */
[----:B----4-:R-:W-:-:S03]  /*ab600*/  ISETP.LT.AND P5, PT, R7, c[0x0][0x178], !P1 ;  /* 0x00005e0007007a0c */ /* 0x010fc60004fa1270 */
[----:B---3--:R1:W-:Y:S01]  /*ab610*/  STL [R1+0x3240], R6 ;  /* 0x0032400601007387 */ /* 0x0083e20000100800 */
[----:B0-----:R-:W2:Y:S02]  /*ab620*/  LDL R27, [R1+0x1b50] ;  /* 0x001b5000011b7983 */ /* 0x001ea40000100800 */
[----:B------:R-:W3:Y:S01]  /*ab630*/  LDL R3, [R1+0x1b54] ;  /* 0x001b540001037983 */ /* 0x000ee20000100800 */
[----:B-1----:R-:W4:Y:S01]  /*ab640*/  LDL R6, [R1+0x1b64] ;  /* 0x001b640001067983 */ /* 0x002f220000100800 */
[----:B------:R0:W-:Y:S03]  /*ab650*/  STL [R1+0x3244], R7 ;  /* 0x0032440701007387 */ /* 0x0001e60000100800 */
[----:B0-----:R-:W2:Y:S01]  /*ab660*/  LDL R7, [R1+0x4b8] ;  /* 0x0004b80001077983 */ /* 0x001ea20000100800 */
[----:B------:R-:W-:Y:S01]  /*ab670*/  IMAD.WIDE R4, R22, 0x2, R12 ;  /* 0x0000000216047825 */ /* 0x000fe200078e020c */
[----:B-----5:R-:W-:-:S04]  /*ab680*/  PRMT R28, R24, 0x7632, R28 ;  /* 0x00007632181c7816 */ /* 0x020fc8000000001c */
[----:B------:R0:W-:Y:S02]  /*ab690*/  @P3 STG.E.U16 [R4.64], R0 ;  /* 0x0000000004003986 */ /* 0x0001e4000c101506 */
[----:B0-----:R-:W-:-:S05]  /*ab6a0*/  IMAD.WIDE R4, R22, 0x2, R10 ;  /* 0x0000000216047825 */ /* 0x001fca00078e020a */
[----:B------:R-:W-:Y:S01]  /*ab6b0*/  @P4 STG.E.U16 [R4.64], R28 ;  /* 0x0000001c04004986 */ /* 0x000fe2000c101506 */
[----:B----4-:R-:W-:-:S03]  /*ab6c0*/  ISETP.LT.AND P0, PT, R6, c[0x0][0x178], !P0 ;  /* 0x00005e0006007a0c */ /* 0x010fc60004701270 */
[----:B--2---:R0:W-:Y:S01]  /*ab6d0*/  STL [R1+0x3248], R7 ;  /* 0x0032480701007387 */ /* 0x0041e20000100800 */
[----:B------:R-:W2:Y:S03]  /*ab6e0*/  LDL R6, [R1+0x4a8] ;  /* 0x0004a80001067983 */ /* 0x000ea60000100800 */
[----:B0-----:R-:W4:Y:S01]  /*ab6f0*/  LDL R7, [R1+0x4f8] ;  /* 0x0004f80001077983 */ /* 0x001f220000100800 */
[----:B------:R0:W-:Y:S02]  /*ab700*/  STL [R1+0x323c], R21 ;  /* 0x00323c1501007387 */ /* 0x0001e40000100800 */
[----:B------:R-:W5:Y:S01]  /*ab710*/  LDL R4, [R1+0x518] ;  /* 0x0005180001047983 */ /* 0x000f620000100800 */
[----:B------:R-:W-:Y:S02]  /*ab720*/  ISETP.LT.AND P6, PT, R23, c[0x0][0x178], !P1 ;  /* 0x00005e0017007a0c */ /* 0x000fe40004fc1270 */
[----:B------:R-:W-:-:S02]  /*ab730*/  IADD3 R0, R22, c[0x0][0x198], RZ ;  /* 0x0000660016007a10 */ /* 0x000fc40007ffe0ff */
[----:B------:R-:W-:Y:S01]  /*ab740*/  PRMT R29, R25, 0x7632, R29 ;  /* 0x00007632191d7816 */ /* 0x000fe2000000001d */
[----:B------:R-:W-:-:S04]  /*ab750*/  IMAD.WIDE R22, R22, 0x2, R8 ;  /* 0x0000000216167825 */ /* 0x000fc800078e0208 */
[C---:B------:R-:W-:Y:S01]  /*ab760*/  IMAD.WIDE R24, R0.reuse, 0x2, R20 ;  /* 0x0000000200187825 */ /* 0x040fe200078e0214 */
[----:B------:R-:W2:Y:S04]  /*ab770*/  LDL R5, [R1+0x1b58] ;  /* 0x001b580001057983 */ /* 0x000ea80000100800 */
[----:B------:R1:W-:Y:S04]  /*ab780*/  @P0 STG.E.U16 [R22.64], R29 ;  /* 0x0000001d16000986 */ /* 0x0003e8000c101506 */
[----:B0-----:R-:W2:Y:S01]  /*ab790*/  LDL R21, [R1+0x1b4c] ;  /* 0x001b4c0001157983 */ /* 0x001ea20000100800 */
[----:B------:R-:W-:Y:S01]  /*ab7a0*/  ISETP.LT.AND P2, PT, R27, c[0x0][0x178], !P1 ;  /* 0x00005e001b007a0c */ /* 0x000fe20004f41270 */
[----:B------:R-:W-:-:S04]  /*ab7b0*/  IMAD.WIDE R26, R0, 0x2, R18 ;  /* 0x00000002001a7825 */ /* 0x000fc800078e0212 */
[----:B------:R-:W-:Y:S01]  /*ab7c0*/  @P5 STG.E.U16 [R24.64], R2 ;  /* 0x0000000218005986 */ /* 0x000fe2000c101506 */
[----:B---3--:R-:W-:Y:S01]  /*ab7d0*/  ISETP.LT.AND P3, PT, R3, c[0x0][0x178], !P1 ;  /* 0x00005e0003007a0c */ /* 0x008fe20004f61270 */
[----:B-1----:R-:W3:Y:S01]  /*ab7e0*/  LDL R22, [R1+0x508] ;  /* 0x0005080001167983 */ /* 0x002ee20000100800 */
[----:B------:R-:W3:Y:S02]  /*ab7f0*/  LDL.LU R23, [R1+0x3118] ;  /* 0x0031180001177983 */ /* 0x000ee40000300800 */
[----:B------:R0:W-:Y:S02]  /*ab800*/  STL [R1+0x3238], R29 ;  /* 0x0032381d01007387 */ /* 0x0001e40000100800 */
[----:B0-----:R-:W3:Y:S01]  /*ab810*/  LDL.LU R29, [R1+0x4e8] ;  /* 0x0004e800011d7983 */ /* 0x001ee20000300800 */
[----:B------:R-:W3:Y:S02]  /*ab820*/  LDL.LU R2, [R1+0x3250] ;  /* 0x0032500001027983 */ /* 0x000ee40000300800 */
[----:B------:R-:W3:Y:S02]  /*ab830*/  LDL.LU R24, [R1+0x3114] ;  /* 0x0031140001187983 */ /* 0x000ee40000300800 */
[----:B------:R-:W3:Y:S01]  /*ab840*/  LDL R25, [R1+0x1b64] ;  /* 0x001b640001197983 */ /* 0x000ee20000100800 */
[----:B------:R-:W3:Y:S04]  /*ab850*/  LDL.LU R3, [R1+0x324c] ;  /* 0x00324c0001037983 */ /* 0x000ee80000300800 */
[----:B-----5:R0:W-:Y:S04]  /*ab860*/  @P6 STG.E.U16 [R26.64], R4 ;  /* 0x000000041a006986 */ /* 0x0201e8000c101506 */
[----:B0-----:R-:W5:Y:S04]  /*ab870*/  LDL R26, [R1+0x1b5c] ;  /* 0x001b5c00011a7983 */ /* 0x001f680000100800 */
[----:B------:R-:W4:Y:S01]  /*ab880*/  LDL R27, [R1+0x1b60] ;  /* 0x001b6000011b7983 */ /* 0x000f220000100800 */
[----:B--2---:R-:W-:Y:S01]  /*ab890*/  ISETP.LT.AND P4, PT, R5, c[0x0][0x178], !P1 ;  /* 0x00005e0005007a0c */ /* 0x004fe20004f81270 */
[----:B---3--:R-:W-:-:S05]  /*ab8a0*/  IMAD.WIDE R4, R0, 0x2, R2 ;  /* 0x0000000200047825 */ /* 0x008fca00078e0202 */
[----:B------:R-:W-:Y:S01]  /*ab8b0*/  @P2 STG.E.U16 [R4.64], R22 ;  /* 0x0000001604002986 */ /* 0x000fe2000c101506 */
[----:B-----5:R-:W-:Y:S02]  /*ab8c0*/  ISETP.LT.AND P5, PT, R26, c[0x0][0x178], !P1 ;  /* 0x00005e001a007a0c */ /* 0x020fe40004fa1270 */
[----:B----4-:R-:W-:Y:S01]  /*ab8d0*/  ISETP.LT.AND P6, PT, R27, c[0x0][0x178], !P1 ;  /* 0x00005e001b007a0c */ /* 0x010fe20004fc1270 */
[----:B------:R-:W-:-:S05]  /*ab8e0*/  IMAD.WIDE R26, R0, 0x2, R16 ;  /* 0x00000002001a7825 */ /* 0x000fca00078e0210 */
[----:B------:R0:W-:Y:S04]  /*ab8f0*/  @P3 STG.E.U16 [R26.64], R7 ;  /* 0x000000071a003986 */ /* 0x0001e8000c101506 */
[----:B0-----:R-:W2:Y:S01]  /*ab900*/  LDL.LU R7, [R1+0x3248] ;  /* 0x0032480001077983 */ /* 0x001ea20000300800 */
[----:B------:R-:W-:Y:S02]  /*ab910*/  ISETP.GE.AND P0, PT, R24, c[0x0][0x17c], PT ;  /* 0x00005f0018007a0c */ /* 0x000fe40003f06270 */
[----:B------:R-:W-:Y:S01]  /*ab920*/  ISETP.LT.AND P1, PT, R25, c[0x0][0x178], !P1 ;  /* 0x00005e0019007a0c */ /* 0x000fe20004f21270 */
[----:B------:R-:W-:Y:S01]  /*ab930*/  IMAD.WIDE R24, R0, 0x2, R14 ;  /* 0x0000000200187825 */ /* 0x000fe200078e020e */
[----:B------:R-:W-:-:S03]  /*ab940*/  ISETP.GE.AND P2, PT, R23, c[0x0][0x17c], PT ;  /* 0x00005f0017007a0c */ /* 0x000fc60003f46270 */
[----:B------:R-:W-:-:S04]  /*ab950*/  IMAD.WIDE R22, R0, 0x2, R12 ;  /* 0x0000000200167825 */ /* 0x000fc800078e020c */
[C---:B------:R-:W-:Y:S01]  /*ab960*/  IMAD.WIDE R4, R0.reuse, 0x2, R10 ;  /* 0x0000000200047825 */ /* 0x040fe200078e020a */
[----:B------:R0:W-:Y:S04]  /*ab970*/  @P4 STG.E.U16 [R24.64], R29 ;  /* 0x0000001d18004986 */ /* 0x0001e8000c101506 */
[----:B0-----:R-:W3:Y:S01]  /*ab980*/  LDL.LU R24, [R1+0x508] ;  /* 0x0005080001187983 */ /* 0x001ee20000300800 */
[----:B------:R-:W4:Y:S03]  /*ab990*/  LDL R25, [R1+0x1b58] ;  /* 0x001b580001197983 */ /* 0x000f260000100800 */
[----:B--2---:R0:W-:Y:S01]  /*ab9a0*/  @P5 STG.E.U16 [R22.64], R7 ;  /* 0x0000000716005986 */ /* 0x0041e2000c101506 */
[----:B------:R1:W-:Y:S03]  /*ab9b0*/  @P6 STG.E.U16 [R4.64], R6 ;  /* 0x0000000604006986 */ /* 0x0003e6000c101506 */
[----:B0-----:R-:W2:Y:S01]  /*ab9c0*/  LDL.LU R7, [R1+0x3244] ;  /* 0x0032440001077983 */ /* 0x001ea20000300800 */
[----:B------:R-:W5:Y:S02]  /*ab9d0*/  LDL.LU R22, [R1+0x518] ;  /* 0x0005180001167983 */ /* 0x000f640000300800 */
[----:B------:R-:W2:Y:S02]  /*ab9e0*/  LDL R23, [R1+0x1b54] ;  /* 0x001b540001177983 */ /* 0x000ea40000100800 */
[----:B-1----:R-:W2:Y:S02]  /*ab9f0*/  LDL.LU R6, [R1+0x3240] ;  /* 0x0032400001067983 */ /* 0x002ea40000300800 */
[----:B------:R-:W-:Y:S01]  /*aba00*/  IMAD.WIDE R26, R0, 0x2, R8 ;  /* 0x00000002001a7825 */ /* 0x000fe200078e0208 */
[----:B------:R-:W-:-:S04]  /*aba10*/  ISETP.LT.AND P4, PT, R21, c[0x0][0x178], !P0 ;  /* 0x00005e0015007a0c */ /* 0x000fc80004781270 */
[----:B--2---:R0:W-:Y:S04]  /*aba20*/  @P1 STG.E.U16 [R26.64], R6 ;  /* 0x000000061a001986 */ /* 0x0041e8000c101506 */
[----:B0-----:R-:W2:Y:S01]  /*aba30*/  LDL R26, [R1+0x1b50] ;  /* 0x001b5000011a7983 */ /* 0x001ea20000100800 */
[----:B------:R-:W2:Y:S02]  /*aba40*/  LDL.LU R27, [R1+0x528] ;  /* 0x00052800011b7983 */ /* 0x000ea40000300800 */
[----:B------:R-:W2:Y:S01]  /*aba50*/  LDL.LU R21, [R1+0x323c] ;  /* 0x00323c0001157983 */ /* 0x000ea20000300800 */
[----:B------:R-:W-:Y:S02]  /*aba60*/  ISETP.LT.AND P3, PT, R7, c[0x0][0x178], !P0 ;  /* 0x00005e0007007a0c */ /* 0x000fe40004761270 */
[----:B------:R-:W-:-:S02]  /*aba70*/  IADD3 R0, R0, c[0x0][0x198], RZ ;  /* 0x0000660000007a10 */ /* 0x000fc40007ffe0ff */
[----:B---3--:R-:W-:Y:S02]  /*aba80*/  PRMT R5, R24, 0x7632, R5 ;  /* 0x0000763218057816 */ /* 0x008fe40000000005 */
[----:B----4-:R-:W-:Y:S02]  /*aba90*/  ISETP.LT.AND P1, PT, R25, c[0x0][0x178], !P0 ;  /* 0x00005e0019007a0c */ /* 0x010fe40004721270 */
[----:B-----5:R-:W-:Y:S02]  /*abaa0*/  PRMT R4, R22, 0x7632, R4 ;  /* 0x0000763216047816 */ /* 0x020fe40000000004 */
[----:B------:R-:W-:Y:S01]  /*abab0*/  ISETP.LT.AND P6, PT, R23, c[0x0][0x178], !P0 ;  /* 0x00005e0017007a0c */ /* 0x000fe200047c1270 */
[----:B------:R-:W-:-:S04]  /*abac0*/  IMAD.WIDE R24, R0, 0x2, R18 ;  /* 0x0000000200187825 */ /* 0x000fc800078e0212 */
[----:B------:R-:W-:Y:S01]  /*abad0*/  IMAD.WIDE R22, R0, 0x2, R2 ;  /* 0x0000000200167825 */ /* 0x000fe200078e0202 */
[----:B--2---:R-:W-:Y:S02]  /*abae0*/  ISETP.LT.AND P5, PT, R26, c[0x0][0x178], !P0 ;  /* 0x00005e001a007a0c */ /* 0x004fe400047a1270 */
[----:B------:R-:W-:Y:S01]  /*abaf0*/  PRMT R28, R27, 0x7632, R28 ;  /* 0x000076321b1c7816 */ /* 0x000fe2000000001c */
[----:B------:R-:W-:-:S05]  /*abb00*/  IMAD.WIDE R26, R0, 0x2, R20 ;  /* 0x00000002001a7825 */ /* 0x000fca00078e0214 */
[----:B------:R0:W-:Y:S04]  /*abb10*/  @P3 STG.E.U16 [R26.64], R28 ;  /* 0x0000001c1a003986 */ /* 0x0001e8000c101506 */
[----:B0-----:R-:W2:Y:S01]  /*abb20*/  LDL.LU R27, [R1+0x4f8] ;  /* 0x0004f800011b7983 */ /* 0x001ea20000300800 */
[----:B------:R0:W-:Y:S02]  /*abb30*/  @P4 STG.E.U16 [R24.64], R4 ;  /* 0x0000000418004986 */ /* 0x0001e4000c101506 */
[----:B------:R1:W-:Y:S01]  /*abb40*/  @P5 STG.E.U16 [R22.64], R5 ;  /* 0x0000000516005986 */ /* 0x0003e2000c101506 */
[----:B0-----:R-:W3:Y:S01]  /*abb50*/  LDL.LU R24, [R1+0x4b8] ;  /* 0x0004b80001187983 */ /* 0x001ee20000300800 */
[----:B------:R-:W4:Y:S02]  /*abb60*/  LDL.LU R25, [R1+0x4a8] ;  /* 0x0004a80001197983 */ /* 0x000f240000300800 */
[----:B-1----:R-:W5:Y:S01]  /*abb70*/  LDL R23, [R1+0x1b64] ;  /* 0x001b640001177983 */ /* 0x002f620000100800 */
[----:B------:R-:W-:-:S02]  /*abb80*/  PRMT R22, R29, 0x7632, R22 ;  /* 0x000076321d167816 */ /* 0x000fc40000000016 */
[----:B------:R-:W3:Y:S01]  /*abb90*/  LDL.LU R29, [R1+0x3238] ;  /* 0x00323800011d7983 */ /* 0x000ee20000300800 */
[----:B------:R-:W-:Y:S01]  /*abba0*/  IMAD.WIDE R4, R0, 0x2, R14 ;  /* 0x0000000200047825 */ /* 0x000fe200078e020e */
[----:B--2---:R-:W-:-:S03]  /*abbb0*/  PRMT R28, R27, 0x7632, R28 ;  /* 0x000076321b1c7816 */ /* 0x004fc6000000001c */
[----:B------:R-:W-:-:S05]  /*abbc0*/  IMAD.WIDE R26, R0, 0x2, R16 ;  /* 0x00000002001a7825 */ /* 0x000fca00078e0210 */
[----:B------:R0:W-:Y:S01]  /*abbd0*/  @P6 STG.E.U16 [R26.64], R28 ;  /* 0x0000001c1a006986 */ /* 0x0001e2000c101506 */
[----:B------:R1:W-:Y:S03]  /*abbe0*/  @P1 STG.E.U16 [R4.64], R22 ;  /* 0x0000001604001986 */ /* 0x0003e6000c101506 */
[----:B0-----:R-:W2:Y:S04]  /*abbf0*/  LDL R26, [R1+0x1b5c] ;  /* 0x001b5c00011a7983 */ /* 0x001ea80000100800 */
[----:B------:R-:W5:Y:S01]  /*abc00*/  LDL R27, [R1+0x1b60] ;  /* 0x001b6000011b7983 */ /* 0x000f620000100800 */
[----:B---3--:R-:W-:Y:S02]  /*abc10*/  PRMT R29, R6, 0x7632, R29 ;  /* 0x00007632061d7816 */ /* 0x008fe4000000001d */
[----:B------:R-:W3:Y:S01]  /*abc20*/  LDL R6, [R1+0x538] ;  /* 0x0005380001067983 */ /* 0x000ee20000100800 */
[----:B-1----:R-:W3:Y:S01]  /*abc30*/  LDL R4, [R1+0x1b4c] ;  /* 0x001b4c0001047983 */ /* 0x002ee20000100800 */
[----:B------:R-:W-:-:S02]  /*abc40*/  PRMT R5, R24, 0x7632, R5 ;  /* 0x0000763218057816 */ /* 0x000fc40000000005 */
[----:B----4-:R-:W-:Y:S01]  /*abc50*/  PRMT R28, R25, 0x7632, R28 ;  /* 0x00007632191c7816 */ /* 0x010fe2000000001c */
[----:B------:R-:W-:Y:S01]  /*abc60*/  IMAD.WIDE R24, R0, 0x2, R10 ;  /* 0x0000000200187825 */ /* 0x000fe200078e020a */
[----:B------:R-:W-:Y:S02]  /*abc70*/  ISETP.LT.AND P5, PT, R7, c[0x0][0x178], !P2 ;  /* 0x00005e0007007a0c */ /* 0x000fe400057a1270 */
[----:B--2---:R-:W-:Y:S02]  /*abc80*/  ISETP.LT.AND P3, PT, R26, c[0x0][0x178], !P0 ;  /* 0x00005e001a007a0c */ /* 0x004fe40004761270 */
[----:B-----5:R-:W-:Y:S01]  /*abc90*/  ISETP.LT.AND P4, PT, R27, c[0x0][0x178], !P0 ;  /* 0x00005e001b007a0c */ /* 0x020fe20004781270 */
[----:B------:R-:W-:Y:S02]  /*abca0*/  ISETP.LT.AND P0, PT, R23, c[0x0][0x178], !P0 ;  /* 0x00005e0017007a0c */ /* 0x000fe40004701270 */
[C---:B------:R-:W-:Y:S01]  /*abcb0*/  IMAD.WIDE R22, R0.reuse, 0x2, R12 ;  /* 0x0000000200167825 */ /* 0x040fe200078e020c */
[----:B---3--:R-:W-:Y:S03]  /*abcc0*/  STL [R1+0x322c], R6 ;  /* 0x00322c0601007387 */ /* 0x008fe60000100800 */
[----:B------:R-:W-:-:S04]  /*abcd0*/  IMAD.WIDE R26, R0, 0x2, R8 ;  /* 0x00000002001a7825 */ /* 0x000fc800078e0208 */
[----:B------:R0:W-:Y:S01]  /*abce0*/  STL [R1+0x3230], R7 ;  /* 0x0032300701007387 */ /* 0x0001e20000100800 */
[----:B------:R-:W-:Y:S01]  /*abcf0*/  ISETP.LT.AND P1, PT, R4, c[0x0][0x178], !P2 ;  /* 0x00005e0004007a0c */ /* 0x000fe20005721270 */
[----:B------:R1:W-:Y:S01]  /*abd00*/  STL [R1+0x3234], R13 ;  /* 0x0032340d01007387 */ /* 0x0003e20000100800 */
[----:B------:R-:W-:Y:S02]  /*abd10*/  IADD3 R4, R0, c[0x0][0x198], RZ ;  /* 0x0000660000047a10 */ /* 0x000fe40007ffe0ff */
[----:B------:R-:W2:Y:S01]  /*abd20*/  LDL R0, [R1+0x1b4c] ;  /* 0x001b4c0001007983 */ /* 0x000ea20000100800 */
[----:B------:R3:W-:Y:S04]  /*abd30*/  @P3 STG.E.U16 [R22.64], R5 ;  /* 0x0000000516003986 */ /* 0x0007e8000c101506 */
[----:B0-----:R-:W4:Y:S04]  /*abd40*/  LDL R7, [R1+0x568] ;  /* 0x0005680001077983 */ /* 0x001f280000100800 */
[----:B------:R-:W5:Y:S04]  /*abd50*/  LDL R6, [R1+0x558] ;  /* 0x0005580001067983 */ /* 0x000f680000100800 */
[----:B-1----:R-:W2:Y:S01]  /*abd60*/  LDL R13, [R1+0x578] ;  /* 0x00057800010d7983 */ /* 0x002ea20000100800 */
[----:B------:R-:W-:Y:S02]  /*abd70*/  @P4 STG.E.U16 [R24.64], R28 ;  /* 0x0000001c18004986 */ /* 0x000fe4000c101506 */
[----:B------:R-:W-:Y:S01]  /*abd80*/  @P0 STG.E.U16 [R26.64], R29 ;  /* 0x0000001d1a000986 */ /* 0x000fe2000c101506 */
[----:B---3--:R-:W3:Y:S01]  /*abd90*/  LDL R23, [R1+0x1b58] ;  /* 0x001b580001177983 */ /* 0x008ee20000100800 */
[----:B------:R0:W-:Y:S03]  /*abda0*/  STL [R1+0x3218], R28 ;  /* 0x0032181c01007387 */ /* 0x0001e60000100800 */
[----:B0-----:R-:W2:Y:S01]  /*abdb0*/  LDL R28, [R1+0x1b54] ;  /* 0x001b5400011c7983 */ /* 0x001ea20000100800 */
[----:B------:R-:W2:Y:S02]  /*abdc0*/  LDL.LU R26, [R1+0x311c] ;  /* 0x00311c00011a7983 */ /* 0x000ea40000300800 */
[----:B------:R-:W2:Y:S02]  /*abdd0*/  LDL R27, [R1+0x1b5c] ;  /* 0x001b5c00011b7983 */ /* 0x000ea40000100800 */
[----:B------:R0:W-:Y:S02]  /*abde0*/  STL [R1+0x321c], R29 ;  /* 0x00321c1d01007387 */ /* 0x0001e40000100800 */
[----:B0-----:R-:W2:Y:S01]  /*abdf0*/  LDL R29, [R1+0x1b50] ;  /* 0x001b5000011d7983 */ /* 0x001ea20000100800 */
[----:B------:R-:W-:Y:S01]  /*abe00*/  IMAD.WIDE R24, R4, 0x2, R20 ;  /* 0x0000000204187825 */ /* 0x000fe200078e0214 */
[----:B--2---:R-:W-:-:S02]  /*abe10*/  ISETP.LT.AND P4, PT, R29, c[0x0][0x178], !P2 ;  /* 0x00005e001d007a0c */ /* 0x004fc40005781270 */
[----:B------:R0:W-:Y:S04]  /*abe20*/  STL [R1+0x3228], R29 ;  /* 0x0032281d01007387 */ /* 0x0001e80000100800 */
[----:B0-----:R-:W2:Y:S01]  /*abe30*/  LDL.LU R29, [R1+0x598] ;  /* 0x00059800011d7983 */ /* 0x001ea20000300800 */
[----:B------:R-:W-:Y:S01]  /*abe40*/  ISETP.LT.AND P3, PT, R28, c[0x0][0x178], !P2 ;  /* 0x00005e001c007a0c */ /* 0x000fe20005761270 */
[----:B------:R0:W-:Y:S02]  /*abe50*/  STL [R1+0x3220], R28 ;  /* 0x0032201c01007387 */ /* 0x0001e40000100800 */
[----:B0-----:R-:W3:Y:S04]  /*abe60*/  LDL.LU R28, [R1+0x588] ;  /* 0x00058800011c7983 */ /* 0x001ee80000300800 */
[----:B--2---:R0:W-:Y:S04]  /*abe70*/  @P5 STG.E.U16 [R24.64], R29 ;  /* 0x0000001d18005986 */ /* 0x0041e8000c101506 */
[----:B0-----:R-:W2:Y:S01]  /*abe80*/  LDL.LU R25, [R1+0x3120] ;  /* 0x0031200001197983 */ /* 0x001ea20000300800 */
[----:B---3--:R-:W-:Y:S01]  /*abe90*/  ISETP.LT.AND P6, PT, R23, c[0x0][0x178], !P2 ;  /* 0x00005e0017007a0c */ /* 0x008fe200057c1270 */
[----:B------:R-:W-:Y:S01]  /*abea0*/  IMAD.WIDE R22, R4, 0x2, R18 ;  /* 0x0000000204167825 */ /* 0x000fe200078e0212 */
[----:B------:R-:W-:-:S02]  /*abeb0*/  ISETP.GE.AND P0, PT, R26, c[0x0][0x17c], PT ;  /* 0x00005f001a007a0c */ /* 0x000fc40003f06270 */
[----:B------:R-:W-:Y:S01]  /*abec0*/  ISETP.LT.AND P5, PT, R27, c[0x0][0x178], !P2 ;  /* 0x00005e001b007a0c */ /* 0x000fe200057a1270 */
[C---:B------:R-:W-:Y:S01]  /*abed0*/  IMAD.WIDE R26, R4.reuse, 0x2, R2 ;  /* 0x00000002041a7825 */ /* 0x040fe200078e0202 */
[----:B------:R0:W-:Y:S04]  /*abee0*/  @P1 STG.E.U16 [R22.64], R28 ;  /* 0x0000001c16001986 */ /* 0x0001e8000c101506 */
[----:B------:R1:W-:Y:S02]  /*abef0*/  @P4 STG.E.U16 [R26.64], R13 ;  /* 0x0000000d1a004986 */ /* 0x0003e4000c101506 */
[C---:B0-----:R-:W-:Y:S01]  /*abf00*/  IMAD.WIDE R22, R4.reuse, 0x2, R14 ;  /* 0x0000000204167825 */ /* 0x041fe200078e020e */
[----:B-1----:R-:W3:Y:S03]  /*abf10*/  LDL.LU R13, [R1+0x3234] ;  /* 0x00323400010d7983 */ /* 0x002ee60000300800 */
[----:B------:R-:W3:Y:S01]  /*abf20*/  LDL R27, [R1+0x1b60] ;  /* 0x001b6000011b7983 */ /* 0x000ee20000100800 */
[----:B--2---:R-:W-:Y:S01]  /*abf30*/  ISETP.GE.AND P1, PT, R25, c[0x0][0x17c], PT ;  /* 0x00005f0019007a0c */ /* 0x004fe20003f26270 */
[----:B------:R-:W-:-:S05]  /*abf40*/  IMAD.WIDE R24, R4, 0x2, R16 ;  /* 0x0000000204187825 */ /* 0x000fca00078e0210 */
[----:B----4-:R0:W-:Y:S01]  /*abf50*/  @P3 STG.E.U16 [R24.64], R7 ;  /* 0x0000000718003986 */ /* 0x0101e2000c101506 */
[----:B-----5:R1:W-:Y:S03]  /*abf60*/  @P6 STG.E.U16 [R22.64], R6 ;  /* 0x0000000616006986 */ /* 0x0203e6000c101506 */
[----:B0-----:R-:W2:Y:S01]  /*abf70*/  LDL.LU R7, [R1+0x3230] ;  /* 0x0032300001077983 */ /* 0x001ea20000300800 */
[----:B------:R-:W4:Y:S02]  /*abf80*/  LDL R24, [R1+0x548] ;  /* 0x0005480001187983 */ /* 0x000f240000100800 */
[----:B------:R-:W5:Y:S02]  /*abf90*/  LDL.LU R25, [R1+0x3124] ;  /* 0x0031240001197983 */ /* 0x000f640000300800 */
[----:B-1----:R-:W2:Y:S01]  /*abfa0*/  LDL.LU R6, [R1+0x322c] ;  /* 0x00322c0001067983 */ /* 0x002ea20000300800 */
[----:B------:R-:W2:Y:S01]  /*abfb0*/  LDL R23, [R1+0x1b64] ;  /* 0x001b640001177983 */ /* 0x000ea20000100800 */
[----:B---3--:R-:W-:Y:S01]  /*abfc0*/  ISETP.LT.AND P4, PT, R27, c[0x0][0x178], !P2 ;  /* 0x00005e001b007a0c */ /* 0x008fe20005781270 */
[----:B------:R-:W-:Y:S01]  /*abfd0*/  IMAD.WIDE R26, R4, 0x2, R12 ;  /* 0x00000002041a7825 */ /* 0x000fe200078e020c */
[----:B------:R-:W-:-:S02]  /*abfe0*/  PRMT R5, R29, 0x7632, R5 ;  /* 0x000076321d057816 */ /* 0x000fc40000000005 */
[----:B------:R-:W3:Y:S01]  /*abff0*/  LDL.LU R29, [R1+0x3228] ;  /* 0x00322800011d7983 */ /* 0x000ee20000300800 */
[----:B--2---:R-:W-:Y:S01]  /*ac000*/  ISETP.LT.AND P3, PT, R23, c[0x0][0x178], !P2 ;  /* 0x00005e0017007a0c */ /* 0x004fe20005761270 */
[----:B------:R-:W-:Y:S02]  /*ac010*/  IMAD.WIDE R22, R4, 0x2, R10 ;  /* 0x0000000204167825 */ /* 0x000fe400078e020a */
[----:B----4-:R0:W-:Y:S05]  /*ac020*/  @P5 STG.E.U16 [R26.64], R24 ;  /* 0x000000181a005986 */ /* 0x0101ea000c101506 */
[----:B------:R1:W-:Y:S01]  /*ac030*/  @P4 STG.E.U16 [R22.64], R6 ;  /* 0x0000000616004986 */ /* 0x0003e2000c101506 */
[----:B------:R-:W-:Y:S01]  /*ac040*/  ISETP.LT.AND P5, PT, R0, c[0x0][0x178], !P0 ;  /* 0x00005e0000007a0c */ /* 0x000fe200047a1270 */
[----:B------:R-:W-:-:S02]  /*ac050*/  IADD3 R0, R4, c[0x0][0x198], RZ ;  /* 0x0000660004007a10 */ /* 0x000fc40007ffe0ff */
[----:B0-----:R-:W-:Y:S01]  /*ac060*/  IMAD.WIDE R26, R4, 0x2, R8 ;  /* 0x00000002041a7825 */ /* 0x001fe200078e0208 */
[----:B-1----:R-:W2:Y:S01]  /*ac070*/  LDL.LU R6, [R1+0x3224] ;  /* 0x0032240001067983 */ /* 0x002ea20000300800 */
[----:B------:R-:W-:Y:S02]  /*ac080*/  PRMT R4, R28, 0x7632, R4 ;  /* 0x000076321c047816 */ /* 0x000fe40000000004 */
[----:B------:R-:W4:Y:S01]  /*ac090*/  LDL.LU R28, [R1+0x3220] ;  /* 0x00322000011c7983 */ /* 0x000f220000300800 */
[----:B------:R-:W-:Y:S02]  /*ac0a0*/  ISETP.LT.AND P6, PT, R7, c[0x0][0x178], !P0 ;  /* 0x00005e0007007a0c */ /* 0x000fe400047c1270 */
[----:B-----5:R-:W-:Y:S01]  /*ac0b0*/  ISETP.GE.AND P2, PT, R25, c[0x0][0x17c], PT ;  /* 0x00005f0019007a0c */ /* 0x020fe20003f46270 */
[----:B------:R-:W-:-:S04]  /*ac0c0*/  IMAD.WIDE R24, R0, 0x2, R20 ;  /* 0x0000000200187825 */ /* 0x000fc800078e0214 */
[----:B------:R-:W-:Y:S01]  /*ac0d0*/  IMAD.WIDE R22, R0, 0x2, R18 ;  /* 0x0000000200167825 */ /* 0x000fe200078e0212 */
[----:B---3--:R-:W-:Y:S01]  /*ac0e0*/  ISETP.LT.AND P4, PT, R29, c[0x0][0x178], !P0 ;  /* 0x00005e001d007a0c */ /* 0x008fe20004781270 */
[----:B--2---:R0:W-:Y:S04]  /*ac0f0*/  @P3 STG.E.U16 [R26.64], R6 ;  /* 0x000000061a003986 */ /* 0x0041e8000c101506 */
[----:B------:R1:W-:Y:S01]  /*ac100*/  @P6 STG.E.U16 [R24.64], R5 ;  /* 0x0000000518006986 */ /* 0x0003e2000c101506 */
[----:B----4-:R-:W-:Y:S01]  /*ac110*/  ISETP.LT.AND P6, PT, R28, c[0x0][0x178], !P0 ;  /* 0x00005e001c007a0c */ /* 0x010fe200047c1270 */
[----:B------:R2:W-:Y:S01]  /*ac120*/  @P5 STG.E.U16 [R22.64], R4 ;  /* 0x0000000416005986 */ /* 0x0005e2000c101506 */
[----:B0-----:R-:W3:Y:S01]  /*ac130*/  LDL.LU R26, [R1+0x558] ;  /* 0x00055800011a7983 */ /* 0x001ee20000300800 */
[----:B------:R-:W4:Y:S02]  /*ac140*/  LDL.LU R27, [R1+0x548] ;  /* 0x00054800011b7983 */ /* 0x000f240000300800 */
[----:B-1----:R-:W5:Y:S02]  /*ac150*/  LDL R5, [R1+0x1b5c] ;  /* 0x001b5c0001057983 */ /* 0x002f640000100800 */
[----:B------:R-:W3:Y:S01]  /*ac160*/  LDL.LU R24, [R1+0x578] ;  /* 0x0005780001187983 */ /* 0x000ee20000300800 */
[----:B------:R-:W4:Y:S01]  /*ac170*/  LDL.LU R25, [R1+0x568] ;  /* 0x0005680001197983 */ /* 0x000f220000300800 */
[----:B------:R-:W4:Y:S02]  /*ac180*/  LDL.LU R29, [R1+0x321c] ;  /* 0x00321c00011d7983 */ /* 0x000f240000300800 */
[----:B------:R-:W4:Y:S02]  /*ac190*/  LDL.LU R28, [R1+0x3218] ;  /* 0x00321800011c7983 */ /* 0x000f240000300800 */
[----:B--2---:R-:W2:Y:S01]  /*ac1a0*/  LDL R23, [R1+0x1b58] ;  /* 0x001b580001177983 */ /* 0x004ea20000100800 */
[----:B------:R0:W-:Y:S01]  /*ac1b0*/  STL [R1+0x3214], R3 ;  /* 0x0032140301007387 */ /* 0x0001e20000100800 */
[----:B------:R1:W-:Y:S01]  /*ac1c0*/  STL [R1+0x3210], R17 ;  /* 0x0032101101007387 */ /* 0x0003e20000100800 */
[----:B---3--:R-:W-:-:S02]  /*ac1d0*/  PRMT R22, R24, 0x7632, R22 ;  /* 0x0000763218167816 */ /* 0x008fc40000000016 */
[----:B-----5:R-:W-:Y:S01]  /*ac1e0*/  ISETP.LT.AND P5, PT, R5, c[0x0][0x178], !P0 ;  /* 0x00005e0005007a0c */ /* 0x020fe200047a1270 */
[----:B------:R-:W-:Y:S01]  /*ac1f0*/  IMAD.WIDE R4, R0, 0x2, R2 ;  /* 0x0000000200047825 */ /* 0x000fe200078e0202 */
[----:B--2---:R-:W-:Y:S02]  /*ac200*/  ISETP.LT.AND P3, PT, R23, c[0x0][0x178], !P0 ;  /* 0x00005e0017007a0c */ /* 0x004fe40004761270 */
[----:B0-----:R-:W-:Y:S01]  /*ac210*/  PRMT R3, R22, 0x7610, R3 ;  /* 0x0000761016037816 */ /* 0x001fe20000000003 */
[----:B------:R-:W-:Y:S02]  /*ac220*/  IMAD.WIDE R22, R0, 0x2, R16 ;  /* 0x0000000200167825 */ /* 0x000fe400078e0210 */
[----:B-1----:R-:W2:Y:S01]  /*ac230*/  LDL R17, [R1+0x1b60] ;  /* 0x001b600001117983 */ /* 0x002ea20000100800 */
[----:B----4-:R-:W-:Y:S02]  /*ac240*/  PRMT R6, R25, 0x7632, R6 ;  /* 0x0000763219067816 */ /* 0x010fe40000000006 */
[----:B------:R-:W-:Y:S01]  /*ac250*/  PRMT R28, R26, 0x7632, R28 ;  /* 0x000076321a1c7816 */ /* 0x000fe2000000001c */
[C---:B------:R-:W-:Y:S01]  /*ac260*/  IMAD.WIDE R24, R0.reuse, 0x2, R14 ;  /* 0x0000000200187825 */ /* 0x040fe200078e020e */
[----:B------:R-:W-:Y:S01]  /*ac270*/  PRMT R29, R27, 0x7632, R29 ;  /* 0x000076321b1d7816 */ /* 0x000fe2000000001d */
[----:B------:R0:W-:Y:S02]  /*ac280*/  STL [R1+0x320c], R15 ;  /* 0x00320c0f01007387 */ /* 0x0001e40000100800 */
[----:B------:R-:W-:-:S02]  /*ac290*/  IMAD.WIDE R26, R0, 0x2, R12 ;  /* 0x00000002001a7825 */ /* 0x000fc400078e020c */
[----:B------:R1:W-:Y:S02]  /*ac2a0*/  @P4 STG.E.U16 [R4.64], R3 ;  /* 0x0000000304004986 */ /* 0x0003e4000c101506 */
[----:B------:R3:W-:Y:S02]  /*ac2b0*/  @P6 STG.E.U16 [R22.64], R6 ;  /* 0x0000000616006986 */ /* 0x0007e4000c101506 */
[----:B------:R-:W-:Y:S01]  /*ac2c0*/  @P3 STG.E.U16 [R24.64], R28 ;  /* 0x0000001c18003986 */ /* 0x000fe2000c101506 */
[----:B0-----:R-:W4:Y:S04]  /*ac2d0*/  LDL R15, [R1+0x1b4c] ;  /* 0x001b4c00010f7983 */ /* 0x001f280000100800 */
[----:B-1----:R-:W5:Y:S01]  /*ac2e0*/  LDL.LU R4, [R1+0x538] ;  /* 0x0005380001047983 */ /* 0x002f620000300800 */
[----:B------:R-:W4:Y:S02]  /*ac2f0*/  LDL R3, [R1+0x608] ;  /* 0x0006080001037983 */ /* 0x000f240000100800 */
[----:B---3--:R-:W3:Y:S01]  /*ac300*/  LDL R23, [R1+0x1b64] ;  /* 0x001b640001177983 */ /* 0x008ee20000100800 */
[----:B------:R-:W-:Y:S01]  /*ac310*/  @P5 STG.E.U16 [R26.64], R29 ;  /* 0x0000001d1a005986 */ /* 0x000fe2000c101506 */
[----:B--2---:R-:W-:-:S03]  /*ac320*/  ISETP.LT.AND P4, PT, R17, c[0x0][0x178], !P0 ;  /* 0x00005e0011007a0c */ /* 0x004fc60004781270 */
[----:B------:R-:W2:Y:S01]  /*ac330*/  LDL R17, [R1+0x5f8] ;  /* 0x0005f80001117983 */ /* 0x000ea20000100800 */
[----:B------:R0:W-:Y:S03]  /*ac340*/  STL [R1+0x31fc], R28 ;  /* 0x0031fc1c01007387 */ /* 0x0001e60000100800 */
[----:B0-----:R-:W2:Y:S01]  /*ac350*/  LDL R28, [R1+0x1b54] ;  /* 0x001b5400011c7983 */ /* 0x001ea20000100800 */
[----:B------:R0:W-:Y:S03]  /*ac360*/  STL [R1+0x3200], R29 ;  /* 0x0032001d01007387 */ /* 0x0001e60000100800 */
[----:B0-----:R-:W2:Y:S01]  /*ac370*/  LDL R29, [R1+0x1b50] ;  /* 0x001b5000011d7983 */ /* 0x001ea20000100800 */
[----:B----4-:R-:W-:Y:S02]  /*ac380*/  ISETP.LT.AND P6, PT, R15, c[0x0][0x178], !P1 ;  /* 0x00005e000f007a0c */ /* 0x010fe40004fc1270 */
[----:B------:R-:W4:Y:S01]  /*ac390*/  LDL.LU R15, [R1+0x3128] ;  /* 0x00312800010f7983 */ /* 0x000f220000300800 */
[----:B---3--:R-:W-:-:S02]  /*ac3a0*/  ISETP.LT.AND P0, PT, R23, c[0x0][0x178], !P0 ;  /* 0x00005e0017007a0c */ /* 0x008fc40004701270 */
[----:B------:R-:W-:Y:S02]  /*ac3b0*/  ISETP.LT.AND P5, PT, R7, c[0x0][0x178], !P1 ;  /* 0x00005e0007007a0c */ /* 0x000fe40004fa1270 */
[----:B-----5:R-:W-:Y:S01]  /*ac3c0*/  PRMT R5, R4, 0x7632, R5 ;  /* 0x0000763204057816 */ /* 0x020fe20000000005 */
[C---:B------:R-:W-:Y:S01]  /*ac3d0*/  IADD3 R4, R0.reuse, c[0x0][0x198], RZ ;  /* 0x0000660000047a10 */ /* 0x040fe20007ffe0ff */
[----:B--2---:R-:W-:Y:S01]  /*ac3e0*/  ISETP.LT.AND P3, PT, R29, c[0x0][0x178], !P1 ;  /* 0x00005e001d007a0c */ /* 0x004fe20004f61270 */
[----:B------:R0:W-:Y:S04]  /*ac3f0*/  STL [R1+0x3204], R29 ;  /* 0x0032041d01007387 */ /* 0x0001e80000100800 */
[----:B0-----:R-:W2:Y:S01]  /*ac400*/  LDL R29, [R1+0x38] ;  /* 0x00003800011d7983 */ /* 0x001ea20000100800 */
[----:B------:R-:W-:Y:S01]  /*ac410*/  IMAD.WIDE R22, R0, 0x2, R10 ;  /* 0x0000000200167825 */ /* 0x000fe200078e020a */
[----:B------:R-:W-:-:S03]  /*ac420*/  PRMT R6, R6, 0x7632, R6 ;  /* 0x0000763206067816 */ /* 0x000fc60000000006 */
[----:B------:R-:W-:-:S04]  /*ac430*/  IMAD.WIDE R26, R0, 0x2, R8 ;  /* 0x00000002001a7825 */ /* 0x000fc800078e0208 */
[C---:B------:R-:W-:Y:S01]  /*ac440*/  IMAD.WIDE R24, R4.reuse, 0x2, R20 ;  /* 0x0000000204187825 */ /* 0x040fe200078e0214 */
[----:B------:R-:W-:Y:S03]  /*ac450*/  @P4 STG.E.U16 [R22.64], R5 ;  /* 0x0000000516004986 */ /* 0x000fe6000c101506 */
[----:B------:R0:W-:Y:S02]  /*ac460*/  @P0 STG.E.U16 [R26.64], R6 ;  /* 0x000000061a000986 */ /* 0x0001e4000c101506 */
[----:B------:R-:W-:Y:S01]  /*ac470*/  @P5 STG.E.U16 [R24.64], R3 ;  /* 0x0000000318005986 */ /* 0x000fe2000c101506 */
[----:B--2---:R1:W-:Y:S01]  /*ac480*/  STL [R1+0x3208], R29 ;  /* 0x0032081d01007387 */ /* 0x0043e20000100800 */
[----:B------:R-:W2:Y:S02]  /*ac490*/  LDL R0, [R1+0x1b4c] ;  /* 0x001b4c0001007983 */ /* 0x000ea40000100800 */
[----:B0-----:R-:W3:Y:S02]  /*ac4a0*/  LDL R26, [R1+0x5e8] ;  /* 0x0005e800011a7983 */ /* 0x001ee40000100800 */
[----:B------:R-:W5:Y:S01]  /*ac4b0*/  LDL R27, [R1+0x1b60] ;  /* 0x001b6000011b7983 */ /* 0x000f620000100800 */
[----:B-1----:R-:W2:Y:S01]  /*ac4c0*/  LDL R29, [R1+0x5b8] ;  /* 0x0005b800011d7983 */ /* 0x002ea20000100800 */
[----:B------:R-:W2:Y:S02]  /*ac4d0*/  LDL.LU R3, [R1+0x3214] ;  /* 0x0032140001037983 */ /* 0x000ea40000300800 */
[----:B------:R-:W2:Y:S02]  /*ac4e0*/  LDL R25, [R1+0x1b58] ;  /* 0x001b580001197983 */ /* 0x000ea40000100800 */
[----:B------:R-:W-:-:S05]  /*ac4f0*/  IMAD.WIDE R22, R4, 0x2, R18 ;  /* 0x0000000204167825 */ /* 0x000fca00078e0212 */
[----:B------:R0:W-:Y:S01]  /*ac500*/  @P6 STG.E.U16 [R22.64], R17 ;  /* 0x0000001116006986 */ /* 0x0001e2000c101506 */
[----:B----4-:R-:W-:-:S03]  /*ac510*/  ISETP.GE.AND P0, PT, R15, c[0x0][0x17c], PT ;  /* 0x00005f000f007a0c */ /* 0x010fc60003f06270 */
[----:B0-----:R-:W4:Y:S01]  /*ac520*/  LDL.LU R17, [R1+0x3210] ;  /* 0x0032100001117983 */ /* 0x001f220000300800 */
[----:B------:R-:W4:Y:S02]  /*ac530*/  LDL R23, [R1+0x1b5c] ;  /* 0x001b5c0001177983 */ /* 0x000f240000100800 */
[----:B------:R-:W4:Y:S01]  /*ac540*/  LDL.LU R15, [R1+0x320c] ;  /* 0x00320c00010f7983 */ /* 0x000f220000300800 */
[----:B--2---:R-:W-:Y:S01]  /*ac550*/  ISETP.LT.AND P5, PT, R25, c[0x0][0x178], !P1 ;  /* 0x00005e0019007a0c */ /* 0x004fe20004fa1270 */
[----:B------:R-:W-:-:S05]  /*ac560*/  IMAD.WIDE R24, R4, 0x2, R2 ;  /* 0x0000000204187825 */ /* 0x000fca00078e0202 */
[----:B---3--:R0:W-:Y:S04]  /*ac570*/  @P3 STG.E.U16 [R24.64], R26 ;  /* 0x0000001a18003986 */ /* 0x0081e8000c101506 */
[----:B0-----:R-:W2:Y:S01]  /*ac580*/  LDL R24, [R1+0x5d8] ;  /* 0x0005d80001187983 */ /* 0x001ea20000100800 */
[----:B------:R-:W-:Y:S02]  /*ac590*/  ISETP.LT.AND P4, PT, R28, c[0x0][0x178], !P1 ;  /* 0x00005e001c007a0c */ /* 0x000fe40004f81270 */
[----:B----4-:R-:W-:Y:S01]  /*ac5a0*/  ISETP.LT.AND P6, PT, R23, c[0x0][0x178], !P1 ;  /* 0x00005e0017007a0c */ /* 0x010fe20004fc1270 */
[C---:B------:R-:W-:Y:S01]  /*ac5b0*/  IMAD.WIDE R22, R4.reuse, 0x2, R16 ;  /* 0x0000000204167825 */ /* 0x040fe200078e0210 */
[----:B-----5:R-:W-:Y:S01]  /*ac5c0*/  ISETP.LT.AND P3, PT, R27, c[0x0][0x178], !P1 ;  /* 0x00005e001b007a0c */ /* 0x020fe20004f61270 */
[----:B------:R-:W3:Y:S08]  /*ac5d0*/  LDL R25, [R1+0x1b64] ;  /* 0x001b640001197983 */ /* 0x000ef00000100800 */
[----:B--2---:R0:W-:Y:S04]  /*ac5e0*/  @P4 STG.E.U16 [R22.64], R24 ;  /* 0x0000001816004986 */ /* 0x0041e8000c101506 */
[----:B0-----:R-:W2:Y:S01]  /*ac5f0*/  LDL R23, [R1+0x5c8] ;  /* 0x0005c80001177983 */ /* 0x001ea20000100800 */
[----:B------:R-:W-:-:S04]  /*ac600*/  IMAD.WIDE R26, R4, 0x2, R14 ;  /* 0x00000002041a7825 */ /* 0x000fc800078e020e */
[----:B------:R-:W-:Y:S01]  /*ac610*/  STL [R1+0x31f8], R7 ;  /* 0x0031f80701007387 */ /* 0x000fe20000100800 */
[----:B---3--:R-:W-:Y:S01]  /*ac620*/  ISETP.LT.AND P1, PT, R25, c[0x0][0x178], !P1 ;  /* 0x00005e0019007a0c */ /* 0x008fe20004f21270 */
[C---:B------:R-:W-:Y:S01]  /*ac630*/  IMAD.WIDE R24, R4.reuse, 0x2, R12 ;  /* 0x0000000204187825 */ /* 0x040fe200078e020c */
[----:B--2---:R0:W-:Y:S04]  /*ac640*/  @P5 STG.E.U16 [R26.64], R23 ;  /* 0x000000171a005986 */ /* 0x0041e8000c101506 */
[----:B0-----:R-:W2:Y:S01]  /*ac650*/  LDL R26, [R1+0x5a8] ;  /* 0x0005a800011a7983 */ /* 0x001ea20000100800 */
[----:B------:R-:W3:Y:S02]  /*ac660*/  LDL.LU R27, [R1+0x608] ;  /* 0x00060800011b7983 */ /* 0x000ee40000300800 */
[C---:B------:R-:W-:Y:S01]  /*ac670*/  IMAD.WIDE R22, R4.reuse, 0x2, R10 ;  /* 0x0000000204167825 */ /* 0x040fe200078e020a */
[----:B--2---:R-:W-:Y:S04]  /*ac680*/  @P6 STG.E.U16 [R24.64], R26 ;  /* 0x0000001a18006986 */ /* 0x004fe8000c101506 */
[----:B------:R0:W-:Y:S02]  /*ac690*/  @P3 STG.E.U16 [R22.64], R29 ;  /* 0x0000001d16003986 */ /* 0x0001e4000c101506 */
[----:B0-----:R-:W2:Y:S01]  /*ac6a0*/  LDL.LU R29, [R1+0x3208] ;  /* 0x00320800011d7983 */ /* 0x001ea20000300800 */
[----:B---3--:R-:W-:Y:S01]  /*ac6b0*/  PRMT R5, R27, 0x7632, R5 ;  /* 0x000076321b057816 */ /* 0x008fe20000000005 */
[----:B------:R-:W-:-:S04]  /*ac6c0*/  IMAD.WIDE R26, R4, 0x2, R8 ;  /* 0x00000002041a7825 */ /* 0x000fc800078e0208 */
[----:B------:R-:W3:Y:S01]  /*ac6d0*/  LDL.LU R23, [R1+0x5f8] ;  /* 0x0005f80001177983 */ /* 0x000ee20000300800 */
[----:B------:R-:W-:Y:S02]  /*ac6e0*/  ISETP.LT.AND P4, PT, R7, c[0x0][0x178], !P2 ;  /* 0x00005e0007007a0c */ /* 0x000fe40005781270 */
[----:B------:R-:W-:Y:S01]  /*ac6f0*/  ISETP.LT.AND P5, PT, R0, c[0x0][0x178], !P2 ;  /* 0x00005e0000007a0c */ /* 0x000fe200057a1270 */
[----:B------:R-:W-:Y:S01]  /*ac700*/  IADD3 R0, R4, c[0x0][0x198], RZ ;  /* 0x0000660004007a10 */ /* 0x000fe20007ffe0ff */
[----:B--2---:R0:W-:Y:S04]  /*ac710*/  @P1 STG.E.U16 [R26.64], R29 ;  /* 0x0000001d1a001986 */ /* 0x0041e8000c101506 */
[----:B0-----:R-:W2:Y:S01]  /*ac720*/  LDL.LU R29, [R1+0x3204] ;  /* 0x00320400011d7983 */ /* 0x001ea20000300800 */
[----:B------:R-:W-:Y:S01]  /*ac730*/  IMAD.WIDE R24, R0, 0x2, R20 ;  /* 0x0000000200187825 */ /* 0x000fe200078e0214 */
[----:B---3--:R-:W-:-:S03]  /*ac740*/  PRMT R4, R23, 0x7632, R4 ;  /* 0x0000763217047816 */ /* 0x008fc60000000004 */
[----:B------:R-:W3:Y:S02]  /*ac750*/  LDL.LU R26, [R1+0x5c8] ;  /* 0x0005c800011a7983 */ /* 0x000ee40000300800 */
[----:B------:R-:W-:Y:S01]  /*ac760*/  IMAD.WIDE R22, R0, 0x2, R18 ;  /* 0x0000000200167825 */ /* 0x000fe200078e0212 */
[----:B------:R-:W4:Y:S04]  /*ac770*/  LDL.LU R27, [R1+0x5a8] ;  /* 0x0005a800011b7983 */ /* 0x000f280000300800 */
[----:B------:R0:W-:Y:S01]  /*ac780*/  @P4 STG.E.U16 [R24.64], R5 ;  /* 0x0000000518004986 */ /* 0x0001e2000c101506 */
[----:B------:R-:W-:Y:S01]  /*ac790*/  ISETP.LT.AND P3, PT, R28, c[0x0][0x178], !P2 ;  /* 0x00005e001c007a0c */ /* 0x000fe20005761270 */
[----:B------:R1:W-:Y:S02]  /*ac7a0*/  @P5 STG.E.U16 [R22.64], R4 ;  /* 0x0000000416005986 */ /* 0x0003e4000c101506 */
[----:B0-----:R-:W5:Y:S01]  /*ac7b0*/  LDL R5, [R1+0x1b5c] ;  /* 0x001b5c0001057983 */ /* 0x001f620000100800 */
[----:B------:R-:W3:Y:S02]  /*ac7c0*/  LDL.LU R24, [R1+0x5e8] ;  /* 0x0005e80001187983 */ /* 0x000ee40000300800 */
[----:B------:R-:W4:Y:S01]  /*ac7d0*/  LDL.LU R25, [R1+0x5d8] ;  /* 0x0005d80001197983 */ /* 0x000f220000300800 */
[----:B--2---:R-:W-:-:S02]  /*ac7e0*/  ISETP.LT.AND P1, PT, R29, c[0x0][0x178], !P2 ;  /* 0x00005e001d007a0c */ /* 0x004fc40005721270 */
[----:B------:R-:W2:Y:S01]  /*ac7f0*/  LDL.LU R29, [R1+0x3200] ;  /* 0x00320000011d7983 */ /* 0x000ea20000300800 */
[----:B------:R-:W2:Y:S02]  /*ac800*/  LDL.LU R28, [R1+0x31fc] ;  /* 0x0031fc00011c7983 */ /* 0x000ea40000300800 */
[----:B-1----:R-:W2:Y:S02]  /*ac810*/  LDL R23, [R1+0x1b58] ;  /* 0x001b580001177983 */ /* 0x002ea40000100800 */
[----:B------:R0:W-:Y:S01]  /*ac820*/  STL [R1+0x31f4], R14 ;  /* 0x0031f40e01007387 */ /* 0x0001e20000100800 */
[----:B-----5:R-:W-:Y:S02]  /*ac830*/  ISETP.LT.AND P5, PT, R5, c[0x0][0x178], !P2 ;  /* 0x00005e0005007a0c */ /* 0x020fe400057a1270 */
[----:B---3--:R-:W-:Y:S02]  /*ac840*/  PRMT R7, R24, 0x7632, R7 ;  /* 0x0000763218077816 */ /* 0x008fe40000000007 */
[----:B----4-:R-:W-:Y:S01]  /*ac850*/  PRMT R6, R25, 0x7632, R6 ;  /* 0x0000763219067816 */ /* 0x010fe20000000006 */
[----:B------:R-:W-:-:S04]  /*ac860*/  IMAD.WIDE R4, R0, 0x2, R2 ;  /* 0x0000000200047825 */ /* 0x000fc800078e0202 */
[----:B------:R-:W-:Y:S02]  /*ac870*/  IMAD.WIDE R24, R0, 0x2, R14 ;  /* 0x0000000200187825 */ /* 0x000fe400078e020e */
[----:B0-----:R-:W3:Y:S02]  /*ac880*/  LDL.LU R14, [R1+0x38] ;  /* 0x00003800010e7983 */ /* 0x001ee40000300800 */
[----:B------:R0:W-:Y:S02]  /*ac890*/  STL [R1+0x31f0], R15 ;  /* 0x0031f00f01007387 */ /* 0x0001e40000100800 */
[----:B------:R-:W-:Y:S04]  /*ac8a0*/  @P1 STG.E.U16 [R4.64], R7 ;  /* 0x0000000704001986 */ /* 0x000fe8000c101506 */
[----:B0-----:R-:W4:Y:S01]  /*ac8b0*/  LDL R15, [R1+0x1b4c] ;  /* 0x001b4c00010f7983 */ /* 0x001f220000100800 */
[----:B------:R0:W-:Y:S01]  /*ac8c0*/  STL [R1+0x31ec], R13 ;  /* 0x0031ec0d01007387 */ /* 0x0001e20000100800 */
[----:B--2---:R-:W-:-:S02]  /*ac8d0*/  PRMT R29, R27, 0x7632, R29 ;  /* 0x000076321b1d7816 */ /* 0x004fc4000000001d */
[----:B------:R-:W-:Y:S02]  /*ac8e0*/  PRMT R28, R26, 0x7632, R28 ;  /* 0x000076321a1c7816 */ /* 0x000fe4000000001c */
[----:B------:R-:W-:Y:S01]  /*ac8f0*/  ISETP.LT.AND P4, PT, R23, c[0x0][0x178], !P2 ;  /* 0x00005e0017007a0c */ /* 0x000fe20005781270 */
[----:B------:R-:W-:-:S04]  /*ac900*/  IMAD.WIDE R22, R0, 0x2, R16 ;  /* 0x0000000200167825 */ /* 0x000fc800078e0210 */
[----:B------:R-:W-:Y:S02]  /*ac910*/  IMAD.WIDE R26, R0, 0x2, R12 ;  /* 0x00000002001a7825 */ /* 0x000fe400078e020c */
[----:B0-----:R-:W2:Y:S02]  /*ac920*/  LDL R13, [R1+0x1b50] ;  /* 0x001b5000010d7983 */ /* 0x001ea40000100800 */
[----:B------:R-:W5:Y:S02]  /*ac930*/  LDL.LU R7, [R1+0x31f8] ;  /* 0x0031f80001077983 */ /* 0x000f640000300800 */
[----:B------:R-:W2:Y:S02]  /*ac940*/  LDL R4, [R1+0x1b64] ;  /* 0x001b640001047983 */ /* 0x000ea40000100800 */
[----:B------:R-:W5:Y:S01]  /*ac950*/  LDL.LU R5, [R1+0x5b8] ;  /* 0x0005b80001057983 */ /* 0x000f620000300800 */
[----:B------:R0:W-:Y:S04]  /*ac960*/  @P3 STG.E.U16 [R22.64], R6 ;  /* 0x0000000616003986 */ /* 0x0001e8000c101506 */
[----:B0-----:R-:W5:Y:S04]  /*ac970*/  LDL R23, [R1+0x1b60] ;  /* 0x001b600001177983 */ /* 0x001f680000100800 */
[----:B------:R-:W-:Y:S01]  /*ac980*/  @P4 STG.E.U16 [R24.64], R28 ;  /* 0x0000001c18004986 */ /* 0x000fe2000c101506 */
[----:B------:R0:W-:Y:S02]  /*ac990*/  STL [R1+0x31cc], R28 ;  /* 0x0031cc1c01007387 */ /* 0x0001e40000100800 */
[----:B------:R1:W-:Y:S01]  /*ac9a0*/  @P5 STG.E.U16 [R26.64], R29 ;  /* 0x0000001d1a005986 */ /* 0x0003e2000c101506 */
[----:B0-----:R-:W5:Y:S01]  /*ac9b0*/  LDL R28, [R1+0x1b60] ;  /* 0x001b6000011c7983 */ /* 0x001f620000100800 */
[----:B-1----:R-:W5:Y:S02]  /*ac9c0*/  LDL.LU R26, [R1+0x312c] ;  /* 0x00312c00011a7983 */ /* 0x002f640000300800 */
[----:B------:R-:W5:Y:S02]  /*ac9d0*/  LDL R27, [R1+0x1b58] ;  /* 0x001b5800011b7983 */ /* 0x000f640000100800 */
[----:B------:R0:W-:Y:S02]  /*ac9e0*/  STL [R1+0x31d4], R29 ;  /* 0x0031d41d01007387 */ /* 0x0001e40000100800 */
[----:B0-----:R-:W5:Y:S01]  /*ac9f0*/  LDL R29, [R1+0x1b54] ;  /* 0x001b5400011d7983 */ /* 0x001f620000100800 */
[----:B---3--:R-:W-:-:S02]  /*aca00*/  PRMT R6, R14, 0x7632, R6 ;  /* 0x000076320e067816 */ /* 0x008fc40000000006 */
[----:B----4-:R-:W-:Y:S01]  /*aca10*/  ISETP.LT.AND P4, PT, R15, c[0x0][0x178], !P0 ;  /* 0x00005e000f007a0c */ /* 0x010fe20004781270 */
[----:B------:R-:W3:Y:S01]  /*aca20*/  LDL R14, [R1+0x6a8] ;  /* 0x0006a800010e7983 */ /* 0x000ee20000100800 */
[----:B------:R-:W4:Y:S01]  /*aca30*/  LDL R15, [R1+0x698] ;  /* 0x00069800010f7983 */ /* 0x000f220000100800 */
[----:B--2---:R-:W-:Y:S02]  /*aca40*/  ISETP.LT.AND P1, PT, R4, c[0x0][0x178], !P2 ;  /* 0x00005e0004007a0c */ /* 0x004fe40005721270 */
[----:B-----5:R-:W-:Y:S01]  /*aca50*/  PRMT R25, R5, 0x7632, R25 ;  /* 0x0000763205197816 */ /* 0x020fe20000000019 */
[C---:B------:R-:W-:Y:S01]  /*aca60*/  IMAD.WIDE R4, R0.reuse, 0x2, R10 ;  /* 0x0000000200047825 */ /* 0x040fe200078e020a */
[----:B------:R-:W-:Y:S02]  /*aca70*/  ISETP.LT.AND P3, PT, R23, c[0x0][0x178], !P2 ;  /* 0x00005e0017007a0c */ /* 0x000fe40005761270 */
[----:B------:R-:W-:Y:S02]  /*aca80*/  ISETP.LT.AND P6, PT, R13, c[0x0][0x178], !P0 ;  /* 0x00005e000d007a0c */ /* 0x000fe400047c1270 */
[----:B------:R-:W2:Y:S09]  /*aca90*/  LDL R13, [R1+0x688] ;  /* 0x00068800010d7983 */ /* 0x000eb20000100800 */
[----:B------:R0:W-:Y:S04]  /*acaa0*/  @P3 STG.E.U16 [R4.64], R25 ;  /* 0x0000001904003986 */ /* 0x0001e8000c101506 */
[----:B0-----:R-:W5:Y:S01]  /*acab0*/  LDL R25, [R1+0x1b4c] ;  /* 0x001b4c0001197983 */ /* 0x001f620000100800 */
[----:B------:R-:W-:Y:S01]  /*acac0*/  ISETP.LT.AND P3, PT, R29, c[0x0][0x178], !P0 ;  /* 0x00005e001d007a0c */ /* 0x000fe20004761270 */
[----:B------:R0:W-:Y:S02]  /*acad0*/  STL [R1+0x31e0], R29 ;  /* 0x0031e01d01007387 */ /* 0x0001e40000100800 */
[----:B0-----:R-:W2:Y:S01]  /*acae0*/  LDL R29, [R1+0x618] ;  /* 0x00061800011d7983 */ /* 0x001ea20000100800 */
[----:B------:R-:W-:-:S03]  /*acaf0*/  IMAD.WIDE R22, R0, 0x2, R8 ;  /* 0x0000000200167825 */ /* 0x000fc600078e0208 */
[----:B--2---:R0:W-:Y:S04]  /*acb00*/  STL [R1+0x31e4], R29 ;  /* 0x0031e41d01007387 */ /* 0x0041e80000100800 */
[----:B0-----:R-:W2:Y:S04]  /*acb10*/  LDL R29, [R1+0x1b50] ;  /* 0x001b5000011d7983 */ /* 0x001ea80000100800 */
[----:B------:R-:W-:Y:S01]  /*acb20*/  @P1 STG.E.U16 [R22.64], R6 ;  /* 0x0000000616001986 */ /* 0x000fe2000c101506 */
[----:B------:R-:W-:Y:S02]  /*acb30*/  ISETP.LT.AND P2, PT, R7, c[0x0][0x178], !P0 ;  /* 0x00005e0007007a0c */ /* 0x000fe40004741270 */
[----:B------:R-:W-:Y:S01]  /*acb40*/  IADD3 R24, R0, c[0x0][0x198], RZ ;  /* 0x0000660000187a10 */ /* 0x000fe20007ffe0ff */
[----:B--2---:R0:W-:Y:S04]  /*acb50*/  STL [R1+0x31e8], R29 ;  /* 0x0031e81d01007387 */ /* 0x0041e80000100800 */
[----:B0-----:R-:W2:Y:S01]  /*acb60*/  LDL R29, [R1+0x628] ;  /* 0x00062800011d7983 */ /* 0x001ea20000100800 */
[----:B------:R-:W2:Y:S02]  /*acb70*/  LDL.LU R6, [R1+0x908] ;  /* 0x0009080001067983 */ /* 0x000ea40000300800 */
[----:B------:R-:W-:-:S05]  /*acb80*/  IMAD.WIDE R4, R24, 0x2, R20 ;  /* 0x0000000218047825 */ /* 0x000fca00078e0214 */
[----:B--2---:R0:W-:Y:S04]  /*acb90*/  @P2 STG.E.U16 [R4.64], R6 ;  /* 0x0000000604002986 */ /* 0x0041e8000c101506 */
[----:B0-----:R-:W2:Y:S01]  /*acba0*/  LDL.LU R5, [R1+0x3130] ;  /* 0x0031300001057983 */ /* 0x001ea20000300800 */
[----:B------:R0:W-:Y:S01]  /*acbb0*/  STL [R1+0x31dc], R16 ;  /* 0x0031dc1001007387 */ /* 0x0001e20000100800 */
[----:B------:R-:W-:Y:S02]  /*acbc0*/  ISETP.GE.AND P5, PT, R26, c[0x0][0x17c], PT ;  /* 0x00005f001a007a0c */ /* 0x000fe40003fa6270 */
[----:B------:R-:W-:Y:S01]  /*acbd0*/  ISETP.LT.AND P1, PT, R27, c[0x0][0x178], !P0 ;  /* 0x00005e001b007a0c */ /* 0x000fe20004721270 */
[----:B------:R-:W-:-:S04]  /*acbe0*/  IMAD.WIDE R26, R24, 0x2, R18 ;  /* 0x00000002181a7825 */ /* 0x000fc800078e0212 */
[C---:B------:R-:W-:Y:S01]  /*acbf0*/  IMAD.WIDE R22, R24.reuse, 0x2, R2 ;  /* 0x0000000218167825 */ /* 0x040fe200078e0202 */
[----:B---3--:R-:W-:Y:S04]  /*acc00*/  @P4 STG.E.U16 [R26.64], R14 ;  /* 0x0000000e1a004986 */ /* 0x008fe8000c101506 */
[----:B----4-:R-:W-:Y:S01]  /*acc10*/  @P6 STG.E.U16 [R22.64], R15 ;  /* 0x0000000f16006986 */ /* 0x010fe2000c101506 */
[----:B--2---:R-:W-:Y:S01]  /*acc20*/  ISETP.GE.AND P2, PT, R5, c[0x0][0x17c], PT ;  /* 0x00005f0005007a0c */ /* 0x004fe20003f46270 */
[C---:B------:R-:W-:Y:S02]  /*acc30*/  IMAD.WIDE R4, R24.reuse, 0x2, R16 ;  /* 0x0000000218047825 */ /* 0x040fe400078e0210 */
[----:B0-----:R-:W2:Y:S02]  /*acc40*/  LDL R16, [R1+0x1b58] ;  /* 0x001b580001107983 */ /* 0x001ea40000100800 */
[----:B------:R0:W-:Y:S02]  /*acc50*/  STL [R1+0x31d8], R17 ;  /* 0x0031d81101007387 */ /* 0x0001e40000100800 */
[----:B------:R1:W-:Y:S04]  /*acc60*/  @P3 STG.E.U16 [R4.64], R13 ;  /* 0x0000000d04003986 */ /* 0x0003e8000c101506 */
[----:B0-----:R-:W3:Y:S01]  /*acc70*/  LDL R17, [R1+0x1b5c] ;  /* 0x001b5c0001117983 */ /* 0x001ee20000100800 */
[----:B------:R-:W4:Y:S02]  /*acc80*/  LDL.LU R14, [R1+0x31f4] ;  /* 0x0031f400010e7983 */ /* 0x000f240000300800 */
[----:B------:R-:W2:Y:S02]  /*acc90*/  LDL R26, [R1+0x1b64] ;  /* 0x001b6400011a7983 */ /* 0x000ea40000100800 */
[----:B------:R-:W2:Y:S01]  /*acca0*/  LDL R27, [R1+0x638] ;  /* 0x00063800011b7983 */ /* 0x000ea20000100800 */
[----:B------:R-:W4:Y:S01]  /*accb0*/  LDL.LU R15, [R1+0x31f0] ;  /* 0x0031f000010f7983 */ /* 0x000f220000300800 */
[----:B-1----:R-:W2:Y:S01]  /*accc0*/  LDL.LU R13, [R1+0x31ec] ;  /* 0x0031ec00010d7983 */ /* 0x002ea20000300800 */
[----:B---3--:R-:W-:Y:S01]  /*accd0*/  ISETP.LT.AND P4, PT, R17, c[0x0][0x178], !P0 ;  /* 0x00005e0011007a0c */ /* 0x008fe20004781270 */
[----:B----4-:R-:W-:-:S04]  /*acce0*/  IMAD.WIDE R22, R24, 0x2, R14 ;  /* 0x0000000218167825 */ /* 0x010fc800078e020e */
[----:B--2---:R-:W-:Y:S01]  /*accf0*/  IMAD.WIDE R4, R24, 0x2, R12 ;  /* 0x0000000218047825 */ /* 0x004fe200078e020c */
[----:B------:R-:W-:Y:S07]  /*acd00*/  @P1 STG.E.U16 [R22.64], R27 ;  /* 0x0000001b16001986 */ /* 0x000fee000c101506 */
[----:B------:R0:W-:Y:S04]  /*acd10*/  @P4 STG.E.U16 [R4.64], R29 ;  /* 0x0000001d04004986 */ /* 0x0001e8000c101506 */
[----:B0-----:R-:W2:Y:S01]  /*acd20*/  LDL.LU R29, [R1+0x31e8] ;  /* 0x0031e800011d7983 */ /* 0x001ea20000300800 */
[----:B------:R-:W3:Y:S02]  /*acd30*/  LDL R4, [R1+0x18] ;  /* 0x0000180001047983 */ /* 0x000ee40000100800 */
[----:B------:R-:W4:Y:S01]  /*acd40*/  LDL.LU R5, [R1+0x6a8] ;  /* 0x0006a80001057983 */ /* 0x000f220000300800 */
[----:B------:R-:W-:Y:S01]  /*acd50*/  ISETP.LT.AND P3, PT, R28, c[0x0][0x178], !P0 ;  /* 0x00005e001c007a0c */ /* 0x000fe20004761270 */
[----:B------:R-:W-:Y:S01]  /*acd60*/  IMAD.WIDE R22, R24, 0x2, R10 ;  /* 0x0000000218167825 */ /* 0x000fe200078e020a */
[----:B--2---:R-:W-:-:S02]  /*acd70*/  ISETP.LT.AND P4, PT, R29, c[0x0][0x178], !P5 ;  /* 0x00005e001d007a0c */ /* 0x004fc40006f81270 */
[----:B------:R-:W2:Y:S01]  /*acd80*/  LDL.LU R29, [R1+0x31e4] ;  /* 0x0031e400011d7983 */ /* 0x000ea20000300800 */
[----:B------:R-:W-:Y:S02]  /*acd90*/  ISETP.LT.AND P0, PT, R26, c[0x0][0x178], !P0 ;  /* 0x00005e001a007a0c */ /* 0x000fe40004701270 */
[----:B------:R-:W-:Y:S02]  /*acda0*/  ISETP.LT.AND P6, PT, R7, c[0x0][0x178], !P5 ;  /* 0x00005e0007007a0c */ /* 0x000fe40006fc1270 */
[----:B------:R-:W-:Y:S01]  /*acdb0*/  PRMT R0, R6, 0x7632, R0 ;  /* 0x0000763206007816 */ /* 0x000fe20000000000 */
[C---:B------:R-:W-:Y:S01]  /*acdc0*/  IADD3 R6, R24.reuse, c[0x0][0x198], RZ ;  /* 0x0000660018067a10 */ /* 0x040fe20007ffe0ff */
[----:B-----5:R-:W-:Y:S01]  /*acdd0*/  ISETP.LT.AND P1, PT, R25, c[0x0][0x178], !P5 ;  /* 0x00005e0019007a0c */ /* 0x020fe20006f21270 */
[----:B------:R-:W-:-:S04]  /*acde0*/  IMAD.WIDE R24, R24, 0x2, R8 ;  /* 0x0000000218187825 */ /* 0x000fc800078e0208 */
[----:B------:R-:W-:Y:S01]  /*acdf0*/  IMAD.WIDE R26, R6, 0x2, R20 ;  /* 0x00000002061a7825 */ /* 0x000fe200078e0214 */
[----:B--2---:R0:W-:Y:S04]  /*ace00*/  @P3 STG.E.U16 [R22.64], R29 ;  /* 0x0000001d16003986 */ /* 0x0041e8000c101506 */
[----:B0-----:R-:W2:Y:S01]  /*ace10*/  LDL.LU R29, [R1+0x31e0] ;  /* 0x0031e000011d7983 */ /* 0x001ea20000300800 */
[----:B------:R-:W5:Y:S02]  /*ace20*/  LDL.LU R23, [R1+0x698] ;  /* 0x0006980001177983 */ /* 0x000f640000300800 */
[----:B---3--:R0:W-:Y:S02]  /*ace30*/  @P0 STG.E.U16 [R24.64], R4 ;  /* 0x0000000418000986 */ /* 0x0081e4000c101506 */
[----:B------:R4:W-:Y:S01]  /*ace40*/  @P6 STG.E.U16 [R26.64], R0 ;  /* 0x000000001a006986 */ /* 0x0009e2000c101506 */
[----:B------:R-:W-:-:S02]  /*ace50*/  ISETP.LT.AND P6, PT, R16, c[0x0][0x178], !P5 ;  /* 0x00005e0010007a0c */ /* 0x000fc40006fc1270 */
[----:B------:R-:W-:Y:S01]  /*ace60*/  ISETP.LT.AND P3, PT, R17, c[0x0][0x178], !P5 ;  /* 0x00005e0011007a0c */ /* 0x000fe20006f61270 */
[----:B0-----:R-:W3:Y:S01]  /*ace70*/  LDL.LU R25, [R1+0x628] ;  /* 0x0006280001197983 */ /* 0x001ee20000300800 */
[----:B----4-:R-:W-:Y:S01]  /*ace80*/  PRMT R0, R5, 0x7632, R0 ;  /* 0x0000763205007816 */ /* 0x010fe20000000000 */
[----:B------:R-:W-:-:S04]  /*ace90*/  IMAD.WIDE R4, R6, 0x2, R18 ;  /* 0x0000000206047825 */ /* 0x000fc800078e0212 */
[----:B------:R-:W4:Y:S01]  /*acea0*/  LDL.LU R16, [R1+0x31dc] ;  /* 0x0031dc0001107983 */ /* 0x000f220000300800 */
[----:B------:R0:W-:Y:S04]  /*aceb0*/  @P1 STG.E.U16 [R4.64], R0 ;  /* 0x0000000004001986 */ /* 0x0001e8000c101506 */
[----:B0-----:R-:W3:Y:S01]  /*acec0*/  LDL.LU R4, [R1+0x3134] ;  /* 0x0031340001047983 */ /* 0x001ee20000300800 */
[----:B------:R-:W4:Y:S02]  /*aced0*/  LDL.LU R5, [R1+0x688] ;  /* 0x0006880001057983 */ /* 0x000f240000300800 */
[----:B------:R-:W4:Y:S01]  /*acee0*/  LDL.LU R17, [R1+0x31d8] ;  /* 0x0031d80001117983 */ /* 0x000f220000300800 */
[----:B-----5:R-:W-:Y:S01]  /*acef0*/  PRMT R24, R23, 0x7632, R24 ;  /* 0x0000763217187816 */ /* 0x020fe20000000018 */
[----:B------:R-:W-:-:S05]  /*acf00*/  IMAD.WIDE R22, R6, 0x2, R2 ;  /* 0x0000000206167825 */ /* 0x000fca00078e0202 */
[----:B------:R0:W-:Y:S04]  /*acf10*/  @P4 STG.E.U16 [R22.64], R24 ;  /* 0x0000001816004986 */ /* 0x0001e8000c101506 */
[----:B0-----:R-:W5:Y:S01]  /*acf20*/  LDL.LU R23, [R1+0x638] ;  /* 0x0006380001177983 */ /* 0x001f620000300800 */
[----:B--2---:R-:W-:Y:S02]  /*acf30*/  ISETP.LT.AND P0, PT, R29, c[0x0][0x178], !P5 ;  /* 0x00005e001d007a0c */ /* 0x004fe40006f01270 */
[----:B---3--:R-:W-:Y:S02]  /*acf40*/  ISETP.GE.AND P1, PT, R4, c[0x0][0x17c], PT ;  /* 0x00005f0004007a0c */ /* 0x008fe40003f26270 */
[----:B----4-:R-:W-:Y:S01]  /*acf50*/  PRMT R0, R5, 0x7632, R0 ;  /* 0x0000763205007816 */ /* 0x010fe20000000000 */
[----:B------:R-:W-:-:S08]  /*acf60*/  IMAD.WIDE R4, R6, 0x2, R16 ;  /* 0x0000000206047825 */ /* 0x000fd000078e0210 */
[----:B------:R0:W-:Y:S01]  /*acf70*/  @P0 STG.E.U16 [R4.64], R0 ;  /* 0x0000000004000986 */ /* 0x0001e2000c101506 */
[----:B------:R-:W-:-:S03]  /*acf80*/  ISETP.LT.AND P0, PT, R28, c[0x0][0x178], !P5 ;  /* 0x00005e001c007a0c */ /* 0x000fc60006f01270 */
[----:B0-----:R-:W2:Y:S01]  /*acf90*/  LDL R0, [R1+0x1b64] ;  /* 0x001b640001007983 */ /* 0x001ea20000100800 */
[----:B------:R-:W3:Y:S02]  /*acfa0*/  LDL.LU R4, [R1+0x618] ;  /* 0x0006180001047983 */ /* 0x000ee40000300800 */
[----:B------:R-:W4:Y:S02]  /*acfb0*/  LDL.LU R5, [R1+0x18] ;  /* 0x0000180001057983 */ /* 0x000f240000300800 */
[----:B------:R-:W3:Y:S01]  /*acfc0*/  LDL.LU R28, [R1+0x3138] ;  /* 0x00313800011c7983 */ /* 0x000ee20000300800 */
[----:B-----5:R-:W-:Y:S01]  /*acfd0*/  PRMT R26, R23, 0x7632, R26 ;  /* 0x00007632171a7816 */ /* 0x020fe2000000001a */
[----:B------:R-:W-:-:S05]  /*acfe0*/  IMAD.WIDE R22, R6, 0x2, R14 ;  /* 0x0000000206167825 */ /* 0x000fca00078e020e */
[----:B------:R0:W-:Y:S04]  /*acff0*/  @P6 STG.E.U16 [R22.64], R26 ;  /* 0x0000001a16006986 */ /* 0x0001e8000c101506 */
[----:B0-----:R-:W5:Y:S04]  /*ad000*/  LDL R22, [R1+0x1b4c] ;  /* 0x001b4c0001167983 */ /* 0x001f680000100800 */
[----:B------:R-:W3:Y:S01]  /*ad010*/  LDL R23, [R1+0x1b50] ;  /* 0x001b500001177983 */ /* 0x000ee20000100800 */
[----:B------:R-:W-:Y:S01]  /*ad020*/  PRMT R27, R25, 0x7632, R27 ;  /* 0x00007632191b7816 */ /* 0x000fe2000000001b */
[----:B------:R-:W-:Y:S01]  /*ad030*/  IMAD.WIDE R24, R6, 0x2, R12 ;  /* 0x0000000206187825 */ /* 0x000fe200078e020c */
[----:B------:R-:W-:-:S02]  /*ad040*/  ISETP.LT.AND P6, PT, R7, c[0x0][0x178], !P2 ;  /* 0x00005e0007007a0c */ /* 0x000fc400057c1270 */
[----:B------:R-:W4:Y:S04]  /*ad050*/  LDL.LU R7, [R1+0x51c] ;  /* 0x00051c0001077983 */ /* 0x000f280000300800 */
[----:B------:R-:W-:Y:S01]  /*ad060*/  @P3 STG.E.U16 [R24.64], R27 ;  /* 0x0000001b18003986 */ /* 0x000fe2000c101506 */
[----:B------:R-:W-:Y:S02]  /*ad070*/  STL [R1+0x31c8], R20 ;  /* 0x0031c81401007387 */ /* 0x000fe40000100800 */
[----:B------:R0:W-:Y:S01]  /*ad080*/  STL [R1+0x31c4], R21 ;  /* 0x0031c41501007387 */ /* 0x0001e20000100800 */
[----:B--2---:R-:W-:Y:S01]  /*ad090*/  ISETP.LT.AND P5, PT, R0, c[0x0][0x178], !P5 ;  /* 0x00005e0000007a0c */ /* 0x004fe20006fa1270 */
[----:B------:R-:W-:Y:S01]  /*ad0a0*/  IADD3 R0, R6, c[0x0][0x198], RZ ;  /* 0x0000660006007a10 */ /* 0x000fe20007ffe0ff */
[----:B-----5:R-:W-:-:S02]  /*ad0b0*/  ISETP.LT.AND P3, PT, R22, c[0x0][0x178], !P2 ;  /* 0x00005e0016007a0c */ /* 0x020fc40005761270 */
[----:B---3--:R-:W-:Y:S02]  /*ad0c0*/  ISETP.LT.AND P4, PT, R23, c[0x0][0x178], !P2 ;  /* 0x00005e0017007a0c */ /* 0x008fe40005781270 */
[----:B------:R-:W-:Y:S02]  /*ad0d0*/  IMAD.WIDE R22, R0, 0x2, R20 ;  /* 0x0000000200167825 */ /* 0x000fe400078e0214 */
[----:B0-----:R-:W2:Y:S01]  /*ad0e0*/  LDL.LU R21, [R1+0x52c] ;  /* 0x00052c0001157983 */ /* 0x001ea20000300800 */
[----:B------:R-:W-:Y:S02]  /*ad0f0*/  PRMT R26, R4, 0x7632, R26 ;  /* 0x00007632041a7816 */ /* 0x000fe4000000001a */
[----:B----4-:R-:W-:Y:S01]  /*ad100*/  PRMT R27, R5, 0x7632, R27 ;  /* 0x00007632051b7816 */ /* 0x010fe2000000001b */
[----:B------:R-:W-:-:S04]  /*ad110*/  IMAD.WIDE R4, R6, 0x2, R10 ;  /* 0x0000000206047825 */ /* 0x000fc800078e020a */
[----:B------:R-:W-:Y:S01]  /*ad120*/  IMAD.WIDE R24, R6, 0x2, R8 ;  /* 0x0000000206187825 */ /* 0x000fe200078e0208 */
[----:B------:R-:W-:Y:S01]  /*ad130*/  @P0 STG.E.U16 [R4.64], R26 ;  /* 0x0000001a04000986 */ /* 0x000fe2000c101506 */
[----:B------:R-:W-:Y:S02]  /*ad140*/  ISETP.GE.AND P0, PT, R28, c[0x0][0x17c], PT ;  /* 0x00005f001c007a0c */ /* 0x000fe40003f06270 */
[----:B------:R-:W3:Y:S02]  /*ad150*/  LDL.LU R28, [R1+0x4fc] ;  /* 0x0004fc00011c7983 */ /* 0x000ee40000300800 */
[----:B------:R0:W-:Y:S01]  /*ad160*/  @P5 STG.E.U16 [R24.64], R27 ;  /* 0x0000001b18005986 */ /* 0x0001e2000c101506 */
[----:B------:R-:W-:Y:S01]  /*ad170*/  ISETP.LT.AND P5, PT, R29, c[0x0][0x178], !P2 ;  /* 0x00005e001d007a0c */ /* 0x000fe200057a1270 */
[----:B0-----:R-:W4:Y:S04]  /*ad180*/  LDL R24, [R1+0x1b48] ;  /* 0x001b480001187983 */ /* 0x001f280000100800 */
[----:B------:R-:W5:Y:S04]  /*ad190*/  LDL R25, [R1+0x1b4c] ;  /* 0x001b4c0001197983 */ /* 0x000f680000100800 */
[----:B------:R-:W3:Y:S01]  /*ad1a0*/  LDL R27, [R1+0x1b5c] ;  /* 0x001b5c00011b7983 */ /* 0x000ee20000100800 */
[----:B------:R-:W-:Y:S01]  /*ad1b0*/  IMAD.WIDE R4, R0, 0x2, R2 ;  /* 0x0000000200047825 */ /* 0x000fe200078e0202 */
[----:B------:R-:W-:-:S02]  /*ad1c0*/  PRMT R26, R7, 0x7632, R26 ;  /* 0x00007632071a7816 */ /* 0x000fc4000000001a */
[----:B--2---:R-:W-:Y:S01]  /*ad1d0*/  PRMT R6, R21, 0x7632, R6 ;  /* 0x0000763215067816 */ /* 0x004fe20000000006 */
[----:B------:R0:W-:Y:S04]  /*ad1e0*/  @P6 STG.E.U16 [R22.64], R21 ;  /* 0x0000001516006986 */ /* 0x0001e8000c101506 */
[----:B------:R1:W-:Y:S04]  /*ad1f0*/  STL [R1+0x31b8], R6 ;  /* 0x0031b80601007387 */ /* 0x0003e80000100800 */
[----:B0-----:R-:W2:Y:S01]  /*ad200*/  LDL.LU R21, [R1+0x4bc] ;  /* 0x0004bc0001157983 */ /* 0x001ea20000300800 */
[----:B-1----:R-:W2:Y:S02]  /*ad210*/  LDL.LU R6, [R1+0x2c] ;  /* 0x00002c0001067983 */ /* 0x002ea40000300800 */
[C---:B------:R-:W-:Y:S01]  /*ad220*/  IMAD.WIDE R22, R0.reuse, 0x2, R18 ;  /* 0x0000000200167825 */ /* 0x040fe200078e0212 */
[----:B------:R-:W2:Y:S04]  /*ad230*/  LDL.LU R29, [R1+0x31d4] ;  /* 0x0031d400011d7983 */ /* 0x000ea80000300800 */
[----:B------:R0:W-:Y:S04]  /*ad240*/  STL [R1+0x31c0], R2 ;  /* 0x0031c00201007387 */ /* 0x0001e80000100800 */
[----:B------:R-:W-:Y:S04]  /*ad250*/  @P3 STG.E.U16 [R22.64], R7 ;  /* 0x0000000716003986 */ /* 0x000fe8000c101506 */
[----:B0-----:R-:W2:Y:S01]  /*ad260*/  LDL R2, [R1+0x1b58] ;  /* 0x001b580001027983 */ /* 0x001ea20000100800 */
[----:B------:R0:W-:Y:S03]  /*ad270*/  STL [R1+0x31bc], R3 ;  /* 0x0031bc0301007387 */ /* 0x0001e60000100800 */
[----:B0-----:R-:W2:Y:S01]  /*ad280*/  LDL.LU R3, [R1+0x4ac] ;  /* 0x0004ac0001037983 */ /* 0x001ea20000300800 */
[----:B------:R-:W2:Y:S02]  /*ad290*/  LDL.LU R7, [R1+0x31d0] ;  /* 0x0031d00001077983 */ /* 0x000ea40000300800 */
[----:B------:R-:W2:Y:S02]  /*ad2a0*/  LDL.LU R23, [R1+0x50c] ;  /* 0x00050c0001177983 */ /* 0x000ea40000300800 */
[----:B--2---:R-:W-:Y:S01]  /*ad2b0*/  PRMT R7, R23, 0x7632, R7 ;  /* 0x0000763217077816 */ /* 0x004fe20000000007 */
[----:B------:R0:W-:Y:S04]  /*ad2c0*/  @P4 STG.E.U16 [R4.64], R23 ;  /* 0x0000001704004986 */ /* 0x0001e8000c101506 */
[----:B------:R1:W-:Y:S04]  /*ad2d0*/  STL [R1+0x31b0], R7 ;  /* 0x0031b00701007387 */ /* 0x0003e80000100800 */
[----:B0-----:R-:W2:Y:S04]  /*ad2e0*/  LDL R5, [R1+0x1b60] ;  /* 0x001b600001057983 */ /* 0x001ea80000100800 */
[----:B-1----:R-:W4:Y:S01]  /*ad2f0*/  LDL R7, [R1+0x1b64] ;  /* 0x001b640001077983 */ /* 0x002f220000100800 */
[----:B------:R-:W-:Y:S01]  /*ad300*/  IMAD.WIDE R22, R0, 0x2, R16 ;  /* 0x0000000200167825 */ /* 0x000fe200078e0210 */
[----:B------:R-:W-:-:S02]  /*ad310*/  ISETP.LT.AND P6, PT, R2, c[0x0][0x178], !P2 ;  /* 0x00005e0002007a0c */ /* 0x000fc400057c1270 */
[----:B---3--:R-:W-:Y:S02]  /*ad320*/  ISETP.LT.AND P3, PT, R27, c[0x0][0x178], !P2 ;  /* 0x00005e001b007a0c */ /* 0x008fe40005761270 */
[----:B------:R-:W-:Y:S01]  /*ad330*/  PRMT R29, R28, 0x7632, R29 ;  /* 0x000076321c1d7816 */ /* 0x000fe2000000001d */
[----:B------:R-:W-:Y:S01]  /*ad340*/  @P5 STG.E.U16 [R22.64], R28 ;  /* 0x0000001c16005986 */ /* 0x000fe2000c101506 */
[----:B--2---:R-:W-:Y:S02]  /*ad350*/  ISETP.LT.AND P4, PT, R5, c[0x0][0x178], !P2 ;  /* 0x00005e0005007a0c */ /* 0x004fe40005781270 */
[----:B----4-:R-:W-:Y:S01]  /*ad360*/  ISETP.LT.AND P2, PT, R7, c[0x0][0x178], !P2 ;  /* 0x00005e0007007a0c */ /* 0x010fe20005741270 */
[----:B------:R0:W-:Y:S04]  /*ad370*/  STL [R1+0x31b4], R7 ;  /* 0x0031b40701007387 */ /* 0x0001e80000100800 */
[----:B0-----:R-:W2:Y:S01]  /*ad380*/  LDL.LU R7, [R1+0x4ec] ;  /* 0x0004ec0001077983 */ /* 0x001ea20000300800 */
[----:B------:R-:W3:Y:S02]  /*ad390*/  LDL.LU R28, [R1+0x31cc] ;  /* 0x0031cc00011c7983 */ /* 0x000ee40000300800 */
[----:B------:R-:W-:Y:S01]  /*ad3a0*/  IMAD.WIDE R4, R0, 0x2, R14 ;  /* 0x0000000200047825 */ /* 0x000fe200078e020e */
[----:B------:R-:W-:-:S03]  /*ad3b0*/  PRMT R20, R21, 0x7632, R20 ;  /* 0x0000763215147816 */ /* 0x000fc60000000014 */
[C---:B------:R-:W-:Y:S01]  /*ad3c0*/  IMAD.WIDE R22, R0.reuse, 0x2, R10 ;  /* 0x0000000200167825 */ /* 0x040fe200078e020a */
[----:B--2---:R0:W-:Y:S01]  /*ad3d0*/  @P6 STG.E.U16 [R4.64], R7 ;  /* 0x0000000704006986 */ /* 0x0041e2000c101506 */
[----:B---3--:R-:W-:Y:S02]  /*ad3e0*/  PRMT R28, R7, 0x7632, R28 ;  /* 0x00007632071c7816 */ /* 0x008fe4000000001c */
[----:B0-----:R-:W-:Y:S01]  /*ad3f0*/  IMAD.WIDE R4, R0, 0x2, R12 ;  /* 0x0000000200047825 */ /* 0x001fe200078e020c */
[----:B------:R-:W2:Y:S03]  /*ad400*/  LDL R7, [R1+0x1b60] ;  /* 0x001b600001077983 */ /* 0x000ea60000100800 */
[----:B------:R0:W-:Y:S01]  /*ad410*/  STL.S16 [R1+0x4], R20 ;  /* 0x0000041401007387 */ /* 0x0001e20000100600 */
[----:B------:R1:W-:Y:S01]  /*ad420*/  @P3 STG.E.U16 [R4.64], R21 ;  /* 0x0000001504003986 */ /* 0x0003e2000c101506 */
[----:B------:R3:W-:Y:S03]  /*ad430*/  @P4 STG.E.U16 [R22.64], R3 ;  /* 0x0000000316004986 */ /* 0x0007e6000c101506 */
[----:B0-----:R-:W4:Y:S04]  /*ad440*/  LDL.LU R20, [R1+0x31c8] ;  /* 0x0031c80001147983 */ /* 0x001f280000300800 */
[----:B-1----:R-:W2:Y:S01]  /*ad450*/  LDL.LU R21, [R1+0x31c4] ;  /* 0x0031c40001157983 */ /* 0x002ea20000300800 */
[----:B---3--:R-:W3:Y:S02]  /*ad460*/  LDL R22, [R1+0x1b50] ;  /* 0x001b500001167983 */ /* 0x008ee40000100800 */
[----:B------:R-:W2:Y:S01]  /*ad470*/  LDL R23, [R1+0x1b54] ;  /* 0x001b540001177983 */ /* 0x000ea20000100800 */
[----:B------:R-:W-:-:S02]  /*ad480*/  ISETP.LT.AND P5, PT, R24, c[0x0][0x178], !P1 ;  /* 0x00005e0018007a0c */ /* 0x000fc40004fa1270 */
[----:B-----5:R-:W-:Y:S01]  /*ad490*/  ISETP.LT.AND P6, PT, R25, c[0x0][0x178], !P1 ;  /* 0x00005e0019007a0c */ /* 0x020fe20004fc1270 */
[C---:B------:R-:W-:Y:S01]  /*ad4a0*/  IMAD.WIDE R24, R0.reuse, 0x2, R8 ;  /* 0x0000000200187825 */ /* 0x040fe200078e0208 */
[----:B------:R-:W-:-:S04]  /*ad4b0*/  IADD3 R4, R0, c[0x0][0x198], RZ ;  /* 0x0000660000047a10 */ /* 0x000fc80007ffe0ff */
[----:B------:R-:W-:Y:S01]  /*ad4c0*/  @P2 STG.E.U16 [R24.64], R6 ;  /* 0x0000000618002986 */ /* 0x000fe2000c101506 */
[----:B------:R-:W-:Y:S02]  /*ad4d0*/  ISETP.LT.AND P4, PT, R2, c[0x0][0x178], !P1 ;  /* 0x00005e0002007a0c */ /* 0x000fe40004f81270 */
[----:B------:R-:W-:Y:S02]  /*ad4e0*/  PRMT R5, R3, 0x7632, R5 ;  /* 0x0000763203057816 */ /* 0x000fe40000000005 */
[----:B------:R-:W-:Y:S01]  /*ad4f0*/  PRMT R0, R6, 0x7632, R0 ;  /* 0x0000763206007816 */ /* 0x000fe20000000000 */
[----:B----4-:R0:W-:Y:S01]  /*ad500*/  STL [R1+0x31ac], R20 ;  /* 0x0031ac1401007387 */ /* 0x0101e20000100800 */
[----:B---3--:R-:W-:Y:S02]  /*ad510*/  ISETP.LT.AND P2, PT, R22, c[0x0][0x178], !P1 ;  /* 0x00005e0016007a0c */ /* 0x008fe40004f41270 */
[----:B--2---:R-:W-:Y:S01]  /*ad520*/  ISETP.LT.AND P3, PT, R23, c[0x0][0x178], !P1 ;  /* 0x00005e0017007a0c */ /* 0x004fe20004f61270 */
[----:B------:R-:W-:-:S02]  /*ad530*/  IMAD.WIDE R22, R4, 0x2, R20 ;  /* 0x0000000204167825 */ /* 0x000fc400078e0214 */
[----:B0-----:R-:W2:Y:S02]  /*ad540*/  LDL R20, [R1+0x1b50] ;  /* 0x001b500001147983 */ /* 0x001ea40000100800 */
[----:B------:R0:W-:Y:S02]  /*ad550*/  STL [R1+0x31a8], R21 ;  /* 0x0031a81501007387 */ /* 0x0001e40000100800 */
[----:B0-----:R-:W3:Y:S01]  /*ad560*/  LDL.LU.S16 R21, [R1+0x4] ;  /* 0x0000040001157983 */ /* 0x001ee20000300600 */
[----:B------:R-:W4:Y:S02]  /*ad570*/  LDL.LU R2, [R1+0x31c0] ;  /* 0x0031c00001027983 */ /* 0x000f240000300800 */
[----:B------:R-:W4:Y:S02]  /*ad580*/  LDL.LU R3, [R1+0x31bc] ;  /* 0x0031bc0001037983 */ /* 0x000f240000300800 */
[----:B------:R-:W5:Y:S02]  /*ad590*/  LDL.LU R6, [R1+0x31b8] ;  /* 0x0031b80001067983 */ /* 0x000f640000300800 */
[----:B------:R-:W-:Y:S01]  /*ad5a0*/  IMAD.WIDE R24, R4, 0x2, R18 ;  /* 0x0000000204187825 */ /* 0x000fe200078e0212 */
[----:B-----5:R-:W-:Y:S04]  /*ad5b0*/  @P5 STG.E.U16 [R22.64], R6 ;  /* 0x0000000616005986 */ /* 0x020fe8000c101506 */
[----:B------:R0:W-:Y:S01]  /*ad5c0*/  STL [R1+0x31a0], R6 ;  /* 0x0031a00601007387 */ /* 0x0001e20000100800 */
[----:B------:R1:W-:Y:S01]  /*ad5d0*/  @P6 STG.E.U16 [R24.64], R26 ;  /* 0x0000001a18006986 */ /* 0x0003e2000c101506 */
[----:B------:R-:W-:-:S02]  /*ad5e0*/  ISETP.LT.AND P6, PT, R7, c[0x0][0x178], !P1 ;  /* 0x00005e0007007a0c */ /* 0x000fc40004fc1270 */
[----:B0-----:R-:W5:Y:S01]  /*ad5f0*/  LDL R6, [R1+0x1b58] ;  /* 0x001b580001067983 */ /* 0x001f620000100800 */
[----:B------:R0:W-:Y:S02]  /*ad600*/  STL [R1+0x31a4], R17 ;  /* 0x0031a41101007387 */ /* 0x0001e40000100800 */
[C---:B-1----:R-:W-:Y:S02]  /*ad610*/  IMAD.WIDE R24, R4.reuse, 0x2, R16 ;  /* 0x0000000204187825 */ /* 0x042fe400078e0210 */
[----:B0-----:R-:W2:Y:S02]  /*ad620*/  LDL R17, [R1+0x1b5c] ;  /* 0x001b5c0001117983 */ /* 0x001ea40000100800 */
[----:B------:R-:W2:Y:S01]  /*ad630*/  LDL.LU R7, [R1+0x31b4] ;  /* 0x0031b40001077983 */ /* 0x000ea20000300800 */
[----:B------:R-:W-:Y:S01]  /*ad640*/  ISETP.LT.AND P5, PT, R27, c[0x0][0x178], !P1 ;  /* 0x00005e001b007a0c */ /* 0x000fe20004fa1270 */
[----:B----4-:R-:W-:Y:S01]  /*ad650*/  IMAD.WIDE R22, R4, 0x2, R2 ;  /* 0x0000000204167825 */ /* 0x010fe200078e0202 */
[----:B--2---:R-:W-:-:S02]  /*ad660*/  ISETP.LT.AND P1, PT, R7, c[0x0][0x178], !P1 ;  /* 0x00005e0007007a0c */ /* 0x004fc40004f21270 */
[----:B------:R-:W2:Y:S01]  /*ad670*/  LDL.LU R7, [R1+0x31b0] ;  /* 0x0031b00001077983 */ /* 0x000ea20000300800 */
[----:B------:R-:W-:-:S03]  /*ad680*/  IMAD.WIDE R26, R4, 0x2, R14 ;  /* 0x00000002041a7825 */ /* 0x000fc600078e020e */
[----:B--2---:R0:W-:Y:S04]  /*ad690*/  @P2 STG.E.U16 [R22.64], R7 ;  /* 0x0000000716002986 */ /* 0x0041e8000c101506 */
[----:B0-----:R-:W2:Y:S01]  /*ad6a0*/  LDL R23, [R1+0x1b4c] ;  /* 0x001b4c0001177983 */ /* 0x001ea20000100800 */
[----:B------:R-:W-:Y:S02]  /*ad6b0*/  @P3 STG.E.U16 [R24.64], R29 ;  /* 0x0000001d18003986 */ /* 0x000fe4000c101506 */
[----:B------:R-:W4:Y:S02]  /*ad6c0*/  LDL.LU R7, [R1+0x56c] ;  /* 0x00056c0001077983 */ /* 0x000f240000300800 */
[----:B------:R-:W-:Y:S01]  /*ad6d0*/  @P4 STG.E.U16 [R26.64], R28 ;  /* 0x0000001c1a004986 */ /* 0x000fe2000c101506 */
[----:B------:R0:W-:Y:S01]  /*ad6e0*/  STL [R1+0x3170], R29 ;  /* 0x0031701d01007387 */ /* 0x0001e20000100800 */
[----:B------:R-:W-:-:S03]  /*ad6f0*/  ISETP.LT.AND P2, PT, R20, c[0x0][0x178], !P0 ;  /* 0x00005e0014007a0c */ /* 0x000fc60004741270 */
[----:B0-----:R-:W4:Y:S01]  /*ad700*/  LDL R29, [R1+0x1b48] ;  /* 0x001b4800011d7983 */ /* 0x001f220000100800 */
[----:B------:R0:W-:Y:S02]  /*ad710*/  STL [R1+0x3198], R28 ;  /* 0x0031981c01007387 */ /* 0x0001e40000100800 */
[----:B------:R-:W-:-:S04]  /*ad720*/  IMAD.WIDE R24, R4, 0x2, R10 ;  /* 0x0000000204187825 */ /* 0x000fc800078e020a */
[C---:B------:R-:W-:Y:S01]  /*ad730*/  IMAD.WIDE R26, R4.reuse, 0x2, R8 ;  /* 0x00000002041a7825 */ /* 0x040fe200078e0208 */
[----:B0-----:R-:W4:Y:S03]  /*ad740*/  LDL.LU R28, [R1+0x57c] ;  /* 0x00057c00011c7983 */ /* 0x001f260000300800 */
[----:B------:R-:W4:Y:S01]  /*ad750*/  LDL.LU R20, [R1+0x31ac] ;  /* 0x0031ac0001147983 */ /* 0x000f220000300800 */
[----:B--2---:R-:W-:Y:S01]  /*ad760*/  ISETP.LT.AND P4, PT, R23, c[0x0][0x178], !P0 ;  /* 0x00005e0017007a0c */ /* 0x004fe20004781270 */
[C---:B------:R-:W-:Y:S01]  /*ad770*/  IMAD.WIDE R22, R4.reuse, 0x2, R12 ;  /* 0x0000000204167825 */ /* 0x040fe200078e020c */
[----:B------:R-:W-:-:S04]  /*ad780*/  IADD3 R4, R4, c[0x0][0x198], RZ ;  /* 0x0000660004047a10 */ /* 0x000fc80007ffe0ff */
[----:B---3--:R0:W-:Y:S01]  /*ad790*/  @P5 STG.E.U16 [R22.64], R21 ;  /* 0x0000001516005986 */ /* 0x0081e2000c101506 */
[----:B------:R-:W-:Y:S02]  /*ad7a0*/  @P6 STG.E.U16 [R24.64], R5 ;  /* 0x0000000518006986 */ /* 0x000fe4000c101506 */
[----:B------:R1:W-:Y:S01]  /*ad7b0*/  @P1 STG.E.U16 [R26.64], R0 ;  /* 0x000000001a001986 */ /* 0x0003e2000c101506 */
[----:B-----5:R-:W-:Y:S01]  /*ad7c0*/  ISETP.LT.AND P1, PT, R6, c[0x0][0x178], !P0 ;  /* 0x00005e0006007a0c */ /* 0x020fe20004721270 */
[----:B0-----:R-:W2:Y:S01]  /*ad7d0*/  LDL.LU R21, [R1+0x31a8] ;  /* 0x0031a80001157983 */ /* 0x001ea20000300800 */
[----:B------:R-:W3:Y:S02]  /*ad7e0*/  LDL R23, [R1+0x1b54] ;  /* 0x001b540001177983 */ /* 0x000ee40000100800 */
[----:B-1----:R-:W5:Y:S02]  /*ad7f0*/  LDL.LU R0, [R1+0x59c] ;  /* 0x00059c0001007983 */ /* 0x002f640000300800 */
[----:B------:R-:W5:Y:S01]  /*ad800*/  LDL.LU R6, [R1+0x3144] ;  /* 0x0031440001067983 */ /* 0x000f620000300800 */
[----:B------:R-:W5:Y:S01]  /*ad810*/  LDL R5, [R1+0x1b50] ;  /* 0x001b500001057983 */ /* 0x000f620000100800 */
[----:B------:R-:W-:-:S04]  /*ad820*/  IMAD.WIDE R26, R4, 0x2, R2 ;  /* 0x00000002041a7825 */ /* 0x000fc800078e0202 */
[----:B------:R0:W-:Y:S02]  /*ad830*/  STL [R1+0x319c], R3 ;  /* 0x00319c0301007387 */ /* 0x0001e40000100800 */
[----:B0-----:R-:W5:Y:S01]  /*ad840*/  LDL.LU R3, [R1+0x58c] ;  /* 0x00058c0001037983 */ /* 0x001f620000300800 */
[----:B----4-:R-:W-:Y:S01]  /*ad850*/  ISETP.LT.AND P3, PT, R29, c[0x0][0x178], !P0 ;  /* 0x00005e001d007a0c */ /* 0x010fe20004761270 */
[C---:B------:R-:W-:Y:S01]  /*ad860*/  IMAD.WIDE R24, R4.reuse, 0x2, R18 ;  /* 0x0000000204187825 */ /* 0x040fe200078e0212 */
[----:B------:R-:W-:Y:S02]  /*ad870*/  ISETP.LT.AND P5, PT, R17, c[0x0][0x178], !P0 ;  /* 0x00005e0011007a0c */ /* 0x000fe400047a1270 */
[----:B------:R-:W4:Y:S01]  /*ad880*/  LDL.LU R17, [R1+0x31a4] ;  /* 0x0031a40001117983 */ /* 0x000f220000300800 */
[----:B---3--:R-:W-:Y:S01]  /*ad890*/  ISETP.LT.AND P6, PT, R23, c[0x0][0x178], !P0 ;  /* 0x00005e0017007a0c */ /* 0x008fe200047c1270 */
[----:B--2---:R-:W-:-:S07]  /*ad8a0*/  IMAD.WIDE R22, R4, 0x2, R20 ;  /* 0x0000000204167825 */ /* 0x004fce00078e0214 */
[----:B-----5:R0:W-:Y:S04]  /*ad8b0*/  @P3 STG.E.U16 [R22.64], R0 ;  /* 0x0000000016003986 */ /* 0x0201e8000c101506 */
[----:B------:R1:W-:Y:S04]  /*ad8c0*/  @P4 STG.E.U16 [R24.64], R3 ;  /* 0x0000000318004986 */ /* 0x0003e8000c101506 */
[----:B0-----:R-:W2:Y:S04]  /*ad8d0*/  LDL.LU R23, [R1+0x313c] ;  /* 0x00313c0001177983 */ /* 0x001ea80000300800 */
[----:B-1----:R-:W3:Y:S01]  /*ad8e0*/  LDL R25, [R1+0x1b60] ;  /* 0x001b600001197983 */ /* 0x002ee20000100800 */
[----:B------:R-:W-:Y:S02]  /*ad8f0*/  STL [R1+0x3190], R15 ;  /* 0x0031900f01007387 */ /* 0x000fe40000100800 */
[----:B------:R0:W-:Y:S01]  /*ad900*/  @P2 STG.E.U16 [R26.64], R28 ;  /* 0x0000001c1a002986 */ /* 0x0001e2000c101506 */
[----:B------:R-:W-:Y:S01]  /*ad910*/  ISETP.GE.AND P2, PT, R6, c[0x0][0x17c], PT ;  /* 0x00005f0006007a0c */ /* 0x000fe20003f46270 */
[----:B0-----:R-:W-:Y:S01]  /*ad920*/  IMAD.WIDE R26, R4, 0x2, R12 ;  /* 0x00000002041a7825 */ /* 0x001fe200078e020c */
[----:B--2---:R-:W-:-:S03]  /*ad930*/  ISETP.GE.AND P3, PT, R23, c[0x0][0x17c], PT ;  /* 0x00005f0017007a0c */ /* 0x004fc60003f66270 */
[----:B----4-:R-:W-:Y:S01]  /*ad940*/  IMAD.WIDE R22, R4, 0x2, R16 ;  /* 0x0000000204167825 */ /* 0x010fe200078e0210 */
[----:B---3--:R-:W-:-:S03]  /*ad950*/  ISETP.LT.AND P4, PT, R25, c[0x0][0x178], !P0 ;  /* 0x00005e0019007a0c */ /* 0x008fc60004781270 */
[----:B------:R-:W-:Y:S02]  /*ad960*/  IMAD.WIDE R24, R4, 0x2, R14 ;  /* 0x0000000204187825 */ /* 0x000fe400078e020e */
[----:B------:R-:W2:Y:S02]  /*ad970*/  LDL.LU R15, [R1+0x55c] ;  /* 0x00055c00010f7983 */ /* 0x000ea40000300800 */
[----:B------:R0:W-:Y:S02]  /*ad980*/  STL [R1+0x318c], R12 ;  /* 0x00318c0c01007387 */ /* 0x0001e40000100800 */
[----:B------:R-:W-:Y:S04]  /*ad990*/  @P6 STG.E.U16 [R22.64], R7 ;  /* 0x0000000716006986 */ /* 0x000fe8000c101506 */
[----:B0-----:R-:W3:Y:S01]  /*ad9a0*/  LDL.LU R12, [R1+0x54c] ;  /* 0x00054c00010c7983 */ /* 0x001ee20000300800 */
[----:B------:R0:W-:Y:S03]  /*ad9b0*/  STL [R1+0x3188], R13 ;  /* 0x0031880d01007387 */ /* 0x0001e60000100800 */
[----:B0-----:R-:W4:Y:S01]  /*ad9c0*/  LDL.LU R13, [R1+0x53c] ;  /* 0x00053c00010d7983 */ /* 0x001f220000300800 */
[----:B------:R-:W5:Y:S02]  /*ad9d0*/  LDL.LU R6, [R1+0x31a0] ;  /* 0x0031a00001067983 */ /* 0x000f640000300800 */
[----:B------:R-:W4:Y:S02]  /*ad9e0*/  LDL.LU R22, [R1+0x3140] ;  /* 0x0031400001167983 */ /* 0x000f240000300800 */
[----:B------:R-:W4:Y:S01]  /*ad9f0*/  LDL R23, [R1+0x1b64] ;  /* 0x001b640001177983 */ /* 0x000f220000100800 */
[----:B--2---:R0:W-:Y:S04]  /*ada00*/  @P1 STG.E.U16 [R24.64], R15 ;  /* 0x0000000f18001986 */ /* 0x0041e8000c101506 */
[----:B---3--:R1:W-:Y:S01]  /*ada10*/  @P5 STG.E.U16 [R26.64], R12 ;  /* 0x0000000c1a005986 */ /* 0x0083e2000c101506 */
[----:B0-----:R-:W-:-:S02]  /*ada20*/  PRMT R25, R3, 0x7632, R25 ;  /* 0x0000763203197816 */ /* 0x001fc40000000019 */
[----:B------:R-:W-:Y:S02]  /*ada30*/  PRMT R24, R28, 0x7632, R24 ;  /* 0x000076321c187816 */ /* 0x000fe40000000018 */
[----:B-----5:R-:W-:Y:S02]  /*ada40*/  PRMT R6, R0, 0x7632, R6 ;  /* 0x0000763200067816 */ /* 0x020fe40000000006 */
[----:B----4-:R-:W-:Y:S02]  /*ada50*/  ISETP.GE.AND P6, PT, R22, c[0x0][0x17c], PT ;  /* 0x00005f0016007a0c */ /* 0x010fe40003fc6270 */
[----:B------:R-:W-:Y:S01]  /*ada60*/  ISETP.LT.AND P0, PT, R23, c[0x0][0x178], !P0 ;  /* 0x00005e0017007a0c */ /* 0x000fe20004701270 */
[C---:B------:R-:W-:Y:S01]  /*ada70*/  IMAD.WIDE R22, R4.reuse, 0x2, R10 ;  /* 0x0000000204167825 */ /* 0x040fe200078e020a */
[----:B------:R-:W-:Y:S01]  /*ada80*/  IADD3 R0, R4, c[0x0][0x198], RZ ;  /* 0x0000660004007a10 */ /* 0x000fe20007ffe0ff */
[----:B-1----:R-:W2:Y:S02]  /*ada90*/  LDL R27, [R1+0x1b4c] ;  /* 0x001b4c00011b7983 */ /* 0x002ea40000100800 */
[----:B------:R-:W3:Y:S02]  /*adaa0*/  LDL.LU R3, [R1+0x319c] ;  /* 0x00319c0001037983 */ /* 0x000ee40000300800 */
[----:B------:R0:W-:Y:S01]  /*adab0*/  @P4 STG.E.U16 [R22.64], R13 ;  /* 0x0000000d16004986 */ /* 0x0001e2000c101506 */
[----:B------:R1:W-:Y:S02]  /*adac0*/  STL [R1+0x3184], R21 ;  /* 0x0031841501007387 */ /* 0x0003e40000100800 */
[----:B0-----:R-:W-:-:S02]  /*adad0*/  IMAD.WIDE R22, R0, 0x2, R20 ;  /* 0x0000000200167825 */ /* 0x001fc400078e0214 */
[----:B-1----:R-:W4:Y:S02]  /*adae0*/  LDL R21, [R1+0x1b60] ;  /* 0x001b600001157983 */ /* 0x002f240000100800 */
[----:B------:R-:W5:Y:S01]  /*adaf0*/  LDL.LU R28, [R1+0x3198] ;  /* 0x00319800011c7983 */ /* 0x000f620000300800 */
[----:B------:R-:W-:Y:S02]  /*adb00*/  ISETP.LT.AND P5, PT, R29, c[0x0][0x178], !P3 ;  /* 0x00005e001d007a0c */ /* 0x000fe40005fa1270 */
[----:B-----5:R-:W-:Y:S02]  /*adb10*/  PRMT R28, R7, 0x7632, R28 ;  /* 0x00007632071c7816 */ /* 0x020fe4000000001c */
[----:B------:R-:W5:Y:S01]  /*adb20*/  LDL.LU R7, [R1+0x3194] ;  /* 0x0031940001077983 */ /* 0x000f620000300800 */
[----:B--2---:R-:W-:Y:S01]  /*adb30*/  ISETP.LT.AND P1, PT, R27, c[0x0][0x178], !P3 ;  /* 0x00005e001b007a0c */ /* 0x004fe20005f21270 */
[----:B------:R-:W-:Y:S01]  /*adb40*/  IMAD.WIDE R26, R4, 0x2, R8 ;  /* 0x00000002041a7825 */ /* 0x000fe200078e0208 */
[----:B------:R-:W-:-:S03]  /*adb50*/  ISETP.LT.AND P4, PT, R5, c[0x0][0x178], !P3 ;  /* 0x00005e0005007a0c */ /* 0x000fc60005f81270 */
[----:B------:R-:W-:Y:S01]  /*adb60*/  IMAD.WIDE R4, R0, 0x2, R18 ;  /* 0x0000000200047825 */ /* 0x000fe200078e0212 */
[----:B-----5:R0:W-:Y:S03]  /*adb70*/  @P0 STG.E.U16 [R26.64], R7 ;  /* 0x000000071a000986 */ /* 0x0201e6000c101506 */
[----:B------:R1:W-:Y:S04]  /*adb80*/  @P5 STG.E.U16 [R22.64], R6 ;  /* 0x0000000616005986 */ /* 0x0003e8000c101506 */
[----:B------:R2:W-:Y:S01]  /*adb90*/  @P1 STG.E.U16 [R4.64], R25 ;  /* 0x0000001904001986 */ /* 0x0005e2000c101506 */
[----:B0-----:R-:W5:Y:S04]  /*adba0*/  LDL R26, [R1+0x1b58] ;  /* 0x001b5800011a7983 */ /* 0x001f680000100800 */
[----:B-1----:R-:W3:Y:S04]  /*adbb0*/  LDL R23, [R1+0x1b54] ;  /* 0x001b540001177983 */ /* 0x002ee80000100800 */
[----:B------:R-:W4:Y:S01]  /*adbc0*/  LDL R27, [R1+0x1b5c] ;  /* 0x001b5c00011b7983 */ /* 0x000f220000100800 */
[----:B--2---:R-:W-:-:S02]  /*adbd0*/  PRMT R4, R15, 0x7632, R4 ;  /* 0x000076320f047816 */ /* 0x004fc40000000004 */
[----:B------:R-:W2:Y:S01]  /*adbe0*/  LDL.LU R15, [R1+0x3190] ;  /* 0x00319000010f7983 */ /* 0x000ea20000300800 */
[----:B------:R-:W-:Y:S02]  /*adbf0*/  PRMT R5, R12, 0x7632, R5 ;  /* 0x000076320c057816 */ /* 0x000fe40000000005 */
[----:B------:R-:W-:Y:S01]  /*adc00*/  PRMT R6, R13, 0x7632, R6 ;  /* 0x000076320d067816 */ /* 0x000fe20000000006 */
[----:B------:R-:W2:Y:S01]  /*adc10*/  LDL.LU R12, [R1+0x318c] ;  /* 0x00318c00010c7983 */ /* 0x000ea20000300800 */
[----:B------:R-:W2:Y:S01]  /*adc20*/  LDL.LU R13, [R1+0x3188] ;  /* 0x00318800010d7983 */ /* 0x000ea20000300800 */
[----:B---3--:R-:W-:Y:S01]  /*adc30*/  ISETP.LT.AND P0, PT, R23, c[0x0][0x178], !P3 ;  /* 0x00005e0017007a0c */ /* 0x008fe20005f01270 */
[----:B------:R-:W-:-:S05]  /*adc40*/  IMAD.WIDE R22, R0, 0x2, R2 ;  /* 0x0000000200167825 */ /* 0x000fca00078e0202 */
[----:B------:R0:W-:Y:S01]  /*adc50*/  @P4 STG.E.U16 [R22.64], R24 ;  /* 0x0000001816004986 */ /* 0x0001e2000c101506 */
[----:B----4-:R-:W-:Y:S02]  /*adc60*/  ISETP.LT.AND P4, PT, R21, c[0x0][0x178], !P3 ;  /* 0x00005e0015007a0c */ /* 0x010fe40005f81270 */
[----:B------:R-:W3:Y:S02]  /*adc70*/  LDL.LU R21, [R1+0x3148] ;  /* 0x0031480001157983 */ /* 0x000ee40000300800 */
[----:B------:R1:W-:Y:S02]  /*adc80*/  STL [R1+0x3180], R17 ;  /* 0x0031801101007387 */ /* 0x0003e40000100800 */
[----:B0-----:R-:W-:-:S04]  /*adc90*/  IMAD.WIDE R22, R0, 0x2, R16 ;  /* 0x0000000200167825 */ /* 0x001fc800078e0210 */
[----:B--2---:R-:W-:Y:S01]  /*adca0*/  IMAD.WIDE R24, R0, 0x2, R14 ;  /* 0x0000000200187825 */ /* 0x004fe200078e020e */
[----:B-1----:R-:W2:Y:S03]  /*adcb0*/  LDL.LU R17, [R1+0x5fc] ;  /* 0x0005fc0001117983 */ /* 0x002ea60000300800 */
[----:B------:R0:W-:Y:S02]  /*adcc0*/  STL [R1+0x317c], R14 ;  /* 0x00317c0e01007387 */ /* 0x0001e40000100800 */
[----:B0-----:R-:W4:Y:S01]  /*adcd0*/  LDL R14, [R1+0x1b64] ;  /* 0x001b6400010e7983 */ /* 0x001f220000100800 */
[----:B-----5:R-:W-:Y:S02]  /*adce0*/  ISETP.LT.AND P5, PT, R26, c[0x0][0x178], !P3 ;  /* 0x00005e001a007a0c */ /* 0x020fe40005fa1270 */
[----:B------:R-:W-:Y:S01]  /*adcf0*/  ISETP.LT.AND P1, PT, R27, c[0x0][0x178], !P3 ;  /* 0x00005e001b007a0c */ /* 0x000fe20005f21270 */
[----:B------:R-:W-:Y:S01]  /*add00*/  IMAD.WIDE R26, R0, 0x2, R12 ;  /* 0x00000002001a7825 */ /* 0x000fe200078e020c */
[----:B------:R0:W-:Y:S04]  /*add10*/  @P0 STG.E.U16 [R22.64], R28 ;  /* 0x0000001c16000986 */ /* 0x0001e8000c101506 */
[----:B------:R-:W-:Y:S01]  /*add20*/  STL [R1+0x3178], R15 ;  /* 0x0031780f01007387 */ /* 0x000fe20000100800 */
[----:B------:R-:W-:-:S04]  /*add30*/  PRMT R7, R7, 0x7632, R7 ;  /* 0x0000763207077816 */ /* 0x000fc80000000007 */
[----:B------:R-:W-:Y:S02]  /*add40*/  @P5 STG.E.U16 [R24.64], R4 ;  /* 0x0000000418005986 */ /* 0x000fe4000c101506 */
[----:B------:R1:W-:Y:S01]  /*add50*/  @P1 STG.E.U16 [R26.64], R5 ;  /* 0x000000051a001986 */ /* 0x0003e2000c101506 */
[----:B------:R-:W-:Y:S02]  /*add60*/  ISETP.LT.AND P5, PT, R29, c[0x0][0x178], !P2 ;  /* 0x00005e001d007a0c */ /* 0x000fe400057a1270 */
[C---:B0-----:R-:W-:Y:S01]  /*add70*/  IADD3 R22, R0.reuse, c[0x0][0x198], RZ ;  /* 0x0000660000167a10 */ /* 0x041fe20007ffe0ff */
[----:B-1----:R-:W-:-:S04]  /*add80*/  IMAD.WIDE R4, R0, 0x2, R10 ;  /* 0x0000000200047825 */ /* 0x002fc800078e020a */
[----:B------:R-:W-:Y:S01]  /*add90*/  IMAD.WIDE R24, R0, 0x2, R8 ;  /* 0x0000000200187825 */ /* 0x000fe200078e0208 */
[----:B------:R0:W-:Y:S01]  /*adda0*/  @P4 STG.E.U16 [R4.64], R6 ;  /* 0x0000000604004986 */ /* 0x0001e2000c101506 */
[----:B---3--:R-:W-:Y:S02]  /*addb0*/  ISETP.GE.AND P0, PT, R21, c[0x0][0x17c], PT ;  /* 0x00005f0015007a0c */ /* 0x008fe40003f06270 */
[----:B----4-:R-:W-:Y:S02]  /*addc0*/  ISETP.LT.AND P3, PT, R14, c[0x0][0x178], !P3 ;  /* 0x00005e000e007a0c */ /* 0x010fe40005f61270 */
[----:B------:R-:W3:Y:S01]  /*addd0*/  LDL R14, [R1+0x1b5c] ;  /* 0x001b5c00010e7983 */ /* 0x000ee20000100800 */
[----:B------:R-:W4:Y:S02]  /*adde0*/  LDL.LU R15, [R1+0x5ec] ;  /* 0x0005ec00010f7983 */ /* 0x000f240000300800 */
[----:B------:R-:W-:Y:S02]  /*addf0*/  STL [R1+0x3174], R28 ;  /* 0x0031741c01007387 */ /* 0x000fe40000100800 */
[----:B------:R-:W5:Y:S01]  /*ade00*/  LDL R23, [R1+0x1b4c] ;  /* 0x001b4c0001177983 */ /* 0x000f620000100800 */
[----:B------:R-:W2:Y:S01]  /*ade10*/  LDL R27, [R1+0x1b64] ;  /* 0x001b6400011b7983 */ /* 0x000ea20000100800 */
[----:B------:R-:W2:Y:S02]  /*ade20*/  LDL.LU R29, [R1+0x5cc] ;  /* 0x0005cc00011d7983 */ /* 0x000ea40000300800 */
[----:B------:R-:W2:Y:S02]  /*ade30*/  LDL.LU R0, [R1+0x5ac] ;  /* 0x0005ac0001007983 */ /* 0x000ea40000300800 */
[----:B------:R-:W2:Y:S01]  /*ade40*/  LDL.LU R21, [R1+0x3184] ;  /* 0x0031840001157983 */ /* 0x000ea20000300800 */
[----:B0-----:R-:W2:Y:S04]  /*ade50*/  LDL R5, [R1+0x1b50] ;  /* 0x001b500001057983 */ /* 0x001ea80000100800 */
[----:B------:R-:W3:Y:S04]  /*ade60*/  LDL R6, [R1+0x1b54] ;  /* 0x001b540001067983 */ /* 0x000ee80000100800 */
[----:B------:R0:W-:Y:S04]  /*ade70*/  @P3 STG.E.U16 [R24.64], R7 ;  /* 0x0000000718003986 */ /* 0x0001e8000c101506 */
[----:B0-----:R-:W4:Y:S01]  /*ade80*/  LDL.LU R24, [R1+0x60c] ;  /* 0x00060c0001187983 */ /* 0x001f220000300800 */
[----:B------:R-:W4:Y:S01]  /*ade90*/  LDL R25, [R1+0x1b58] ;  /* 0x001b580001197983 */ /* 0x000f220000100800 */
[----:B-----5:R-:W-:-:S02]  /*adea0*/  ISETP.LT.AND P1, PT, R23, c[0x0][0x178], !P2 ;  /* 0x00005e0017007a0c */ /* 0x020fc40005721270 */
[----:B--2---:R-:W-:Y:S01]  /*adeb0*/  ISETP.LT.AND P4, PT, R5, c[0x0][0x178], !P2 ;  /* 0x00005e0005007a0c */ /* 0x004fe20005781270 */
[----:B------:R-:W-:Y:S01]  /*adec0*/  IMAD.WIDE R4, R22, 0x2, R20 ;  /* 0x0000000216047825 */ /* 0x000fe200078e0214 */
[----:B---3--:R-:W-:-:S03]  /*aded0*/  ISETP.LT.AND P3, PT, R6, c[0x0][0x178], !P2 ;  /* 0x00005e0006007a0c */ /* 0x008fc60005761270 */
[----:B------:R-:W-:Y:S01]  /*adee0*/  IMAD.WIDE R6, R22, 0x2, R18 ;  /* 0x0000000216067825 */ /* 0x000fe200078e0212 */
[----:B----4-:R-:W-:Y:S01]  /*adef0*/  PRMT R26, R24, 0x7632, R26 ;  /* 0x00007632181a7816 */ /* 0x010fe2000000001a */
[----:B------:R0:W-:Y:S01]  /*adf00*/  @P5 STG.E.U16 [R4.64], R24 ;  /* 0x0000001804005986 */ /* 0x0001e2000c101506 */
[----:B------:R-:W-:-:S03]  /*adf10*/  ISETP.LT.AND P5, PT, R25, c[0x0][0x178], !P2 ;  /* 0x00005e0019007a0c */ /* 0x000fc600057a1270 */
[----:B------:R-:W-:Y:S01]  /*adf20*/  @P1 STG.E.U16 [R6.64], R17 ;  /* 0x0000001106001986 */ /* 0x000fe2000c101506 */
[----:B------:R1:W-:Y:S01]  /*adf30*/  STL [R1+0x316c], R26 ;  /* 0x00316c1a01007387 */ /* 0x0003e20000100800 */
[----:B------:R-:W-:Y:S01]  /*adf40*/  ISETP.LT.AND P1, PT, R14, c[0x0][0x178], !P2 ;  /* 0x00005e000e007a0c */ /* 0x000fe20005721270 */
[C---:B0-----:R-:W-:Y:S01]  /*adf50*/  IMAD.WIDE R24, R22.reuse, 0x2, R2 ;  /* 0x0000000216187825 */ /* 0x041fe200078e0202 */
[----:B------:R-:W-:Y:S01]  /*adf60*/  PRMT R5, R17, 0x7632, R5 ;  /* 0x0000763211057816 */ /* 0x000fe20000000005 */
[----:B-1----:R-:W2:Y:S02]  /*adf70*/  LDL.LU R26, [R1+0x5bc] ;  /* 0x0005bc00011a7983 */ /* 0x002ea40000300800 */
[----:B------:R-:W3:Y:S02]  /*adf80*/  LDL.LU R17, [R1+0x3180] ;  /* 0x0031800001117983 */ /* 0x000ee40000300800 */
[----:B------:R-:W4:Y:S01]  /*adf90*/  LDL.LU R14, [R1+0x317c] ;  /* 0x00317c00010e7983 */ /* 0x000f220000300800 */
[----:B------:R-:W-:Y:S01]  /*adfa0*/  PRMT R4, R15, 0x7632, R4 ;  /* 0x000076320f047816 */ /* 0x000fe20000000004 */
[----:B------:R0:W-:Y:S04]  /*adfb0*/  @P4 STG.E.U16 [R24.64], R15 ;  /* 0x0000000f18004986 */ /* 0x0001e8000c101506 */
[----:B0-----:R-:W4:Y:S01]  /*adfc0*/  LDL.LU R15, [R1+0x3178] ;  /* 0x00317800010f7983 */ /* 0x001f220000300800 */
[----:B------:R-:W5:Y:S01]  /*adfd0*/  LDL.LU R25, [R1+0x5dc] ;  /* 0x0005dc0001197983 */ /* 0x000f620000300800 */
[----:B------:R-:W-:Y:S01]  /*adfe0*/  PRMT R28, R29, 0x7632, R28 ;  /* 0x000076321d1c7816 */ /* 0x000fe2000000001c */
[----:B---3--:R-:W-:Y:S01]  /*adff0*/  IMAD.WIDE R6, R22, 0x2, R16 ;  /* 0x0000000216067825 */ /* 0x008fe200078e0210 */
[----:B-----5:R-:W-:-:S04]  /*ae000*/  PRMT R24, R25, 0x7632, R24 ;  /* 0x0000763219187816 */ /* 0x020fc80000000018 */
[----:B------:R0:W-:Y:S04]  /*ae010*/  @P3 STG.E.U16 [R6.64], R25 ;  /* 0x0000001906003986 */ /* 0x0001e8000c101506 */
[----:B0-----:R-:W3:Y:S01]  /*ae020*/  LDL R7, [R1+0x1b60] ;  /* 0x001b600001077983 */ /* 0x001ee20000100800 */
[----:B------:R4:W-:Y:S02]  /*ae030*/  STL.S16 [R1+0x4], R24 ;  /* 0x0000041801007387 */ /* 0x0009e40000100600 */
[----:B------:R0:W-:Y:S02]  /*ae040*/  STL.S16 [R1], R28 ;  /* 0x0000001c01007387 */ /* 0x0001e40000100600 */
[C---:B----4-:R-:W-:Y:S01]  /*ae050*/  IMAD.WIDE R24, R22.reuse, 0x2, R14 ;  /* 0x0000000216187825 */ /* 0x050fe200078e020e */
[----:B0-----:R-:W2:Y:S04]  /*ae060*/  LDL.LU R28, [R1+0x3174] ;  /* 0x00317400011c7983 */ /* 0x001ea80000300800 */
[----:B------:R0:W-:Y:S04]  /*ae070*/  @P5 STG.E.U16 [R24.64], R29 ;  /* 0x0000001d18005986 */ /* 0x0001e8000c101506 */
[----:B0-----:R-:W4:Y:S01]  /*ae080*/  LDL.LU R29, [R1+0x3170] ;  /* 0x00317000011d7983 */ /* 0x001f220000300800 */
[----:B------:R-:W5:Y:S01]  /*ae090*/  LDL R25, [R1+0x1b48] ;  /* 0x001b480001197983 */ /* 0x000f620000100800 */
[----:B---3--:R-:W-:Y:S01]  /*ae0a0*/  ISETP.LT.AND P3, PT, R7, c[0x0][0x178], !P2 ;  /* 0x00005e0007007a0c */ /* 0x008fe20005761270 */
[----:B------:R-:W-:-:S05]  /*ae0b0*/  IMAD.WIDE R6, R22, 0x2, R12 ;  /* 0x0000000216067825 */ /* 0x000fca00078e020c */
[----:B------:R0:W-:Y:S01]  /*ae0c0*/  @P1 STG.E.U16 [R6.64], R0 ;  /* 0x0000000006001986 */ /* 0x0001e2000c101506 */
[----:B--2---:R-:W-:-:S03]  /*ae0d0*/  PRMT R28, R26, 0x7632, R28 ;  /* 0x000076321a1c7816 */ /* 0x004fc6000000001c */
[----:B0-----:R-:W2:Y:S01]  /*ae0e0*/  LDL R7, [R1+0x1b50] ;  /* 0x001b500001077983 */ /* 0x001ea20000100800 */
[----:B-----5:R-:W-:Y:S01]  /*ae0f0*/  ISETP.LT.AND P4, PT, R25, c[0x0][0x178], !P6 ;  /* 0x00005e0019007a0c */ /* 0x020fe20007781270 */
[----:B------:R-:W-:-:S05]  /*ae100*/  IMAD.WIDE R24, R22, 0x2, R10 ;  /* 0x0000000216187825 */ /* 0x000fca00078e020a */
[----:B------:R0:W-:Y:S04]  /*ae110*/  @P3 STG.E.U16 [R24.64], R26 ;  /* 0x0000001a18003986 */ /* 0x0001e8000c101506 */
[----:B0-----:R-:W3:Y:S01]  /*ae120*/  LDL.LU R26, [R1+0x316c] ;  /* 0x00316c00011a7983 */ /* 0x001ee20000300800 */
[----:B------:R-:W5:Y:S02]  /*ae130*/  LDL R24, [R1+0x1b60] ;  /* 0x001b600001187983 */ /* 0x000f640000100800 */
[----:B------:R-:W3:Y:S01]  /*ae140*/  LDL.LU R25, [R1+0x3c] ;  /* 0x00003c0001197983 */ /* 0x000ee20000300800 */
[----:B------:R-:W-:Y:S02]  /*ae150*/  ISETP.LT.AND P2, PT, R27, c[0x0][0x178], !P2 ;  /* 0x00005e001b007a0c */ /* 0x000fe40005741270 */
[----:B----4-:R-:W-:Y:S01]  /*ae160*/  PRMT R29, R0, 0x7632, R29 ;  /* 0x00007632001d7816 */ /* 0x010fe2000000001d */
[C---:B------:R-:W-:Y:S01]  /*ae170*/  IADD3 R0, R22.reuse, c[0x0][0x198], RZ ;  /* 0x0000660016007a10 */ /* 0x040fe20007ffe0ff */
[----:B------:R-:W-:Y:S01]  /*ae180*/  ISETP.LT.AND P1, PT, R23, c[0x0][0x178], !P6 ;  /* 0x00005e0017007a0c */ /* 0x000fe20007721270 */
[----:B------:R-:W-:Y:S01]  /*ae190*/  IMAD.WIDE R22, R22, 0x2, R8 ;  /* 0x0000000216167825 */ /* 0x000fe200078e0208 */
[----:B--2---:R-:W-:-:S03]  /*ae1a0*/  ISETP.LT.AND P5, PT, R7, c[0x0][0x178], !P6 ;  /* 0x00005e0007007a0c */ /* 0x004fc600077a1270 */
[----:B------:R-:W-:-:S04]  /*ae1b0*/  IMAD.WIDE R6, R0, 0x2, R20 ;  /* 0x0000000200067825 */ /* 0x000fc800078e0214 */
[----:B---3--:R-:W-:Y:S01]  /*ae1c0*/  @P2 STG.E.U16 [R22.64], R25 ;  /* 0x0000001916002986 */ /* 0x008fe2000c101506 */
[----:B------:R0:W-:Y:S03]  /*ae1d0*/  @P4 STG.E.U16 [R6.64], R26 ;  /* 0x0000001a06004986 */ /* 0x0001e6000c101506 */
[----:B0-----:R-:W2:Y:S04]  /*ae1e0*/  LDL R6, [R1+0x1b54] ;  /* 0x001b540001067983 */ /* 0x001ea80000100800 */
[----:B------:R-:W3:Y:S04]  /*ae1f0*/  LDL R7, [R1+0x1b58] ;  /* 0x001b580001077983 */ /* 0x000ee80000100800 */
[----:B------:R-:W4:Y:S01]  /*ae200*/  LDL R26, [R1+0x1b5c] ;  /* 0x001b5c00011a7983 */ /* 0x000f220000100800 */
[----:B------:R-:W-:-:S05]  /*ae210*/  IMAD.WIDE R22, R0, 0x2, R18 ;  /* 0x0000000200167825 */ /* 0x000fca00078e0212 */
[----:B------:R0:W-:Y:S02]  /*ae220*/  @P1 STG.E.U16 [R22.64], R5 ;  /* 0x0000000516001986 */ /* 0x0001e4000c101506 */
[----:B0-----:R-:W-:Y:S01]  /*ae230*/  IMAD.WIDE R22, R0, 0x2, R14 ;  /* 0x0000000200167825 */ /* 0x001fe200078e020e */
[----:B--2---:R-:W-:Y:S02]  /*ae240*/  ISETP.LT.AND P2, PT, R6, c[0x0][0x178], !P6 ;  /* 0x00005e0006007a0c */ /* 0x004fe40007741270 */
[----:B---3--:R-:W-:Y:S01]  /*ae250*/  ISETP.LT.AND P3, PT, R7, c[0x0][0x178], !P6 ;  /* 0x00005e0007007a0c */ /* 0x008fe20007761270 */
[----:B------:R-:W-:-:S05]  /*ae260*/  IMAD.WIDE R6, R0, 0x2, R2 ;  /* 0x0000000200067825 */ /* 0x000fca00078e0202 */
[----:B------:R0:W-:Y:S04]  /*ae270*/  @P5 STG.E.U16 [R6.64], R4 ;  /* 0x0000000406005986 */ /* 0x0001e8000c101506 */
[----:B0-----:R-:W2:Y:S01]  /*ae280*/  LDL.LU.S16 R4, [R1] ;  /* 0x0000000001047983 */ /* 0x001ea20000300600 */
[----:B------:R0:W-:Y:S03]  /*ae290*/  STL [R1+0x3168], R14 ;  /* 0x0031680e01007387 */ /* 0x0001e60000100800 */
[----:B0-----:R-:W3:Y:S01]  /*ae2a0*/  LDL.LU.S16 R14, [R1+0x4] ;  /* 0x00000400010e7983 */ /* 0x001ee20000300600 */
[----:B----4-:R-:W-:Y:S01]  /*ae2b0*/  ISETP.LT.AND P4, PT, R26, c[0x0][0x178], !P6 ;  /* 0x00005e001a007a0c */ /* 0x010fe20007781270 */
[----:B------:R-:W-:Y:S01]  /*ae2c0*/  IMAD.WIDE R6, R0, 0x2, R16 ;  /* 0x0000000200067825 */ /* 0x000fe200078e0210 */
[----:B-----5:R-:W-:-:S02]  /*ae2d0*/  ISETP.LT.AND P1, PT, R24, c[0x0][0x178], !P6 ;  /* 0x00005e0018007a0c */ /* 0x020fc40007721270 */
[----:B------:R-:W-:Y:S01]  /*ae2e0*/  PRMT R5, R25, 0x7632, R5 ;  /* 0x0000763219057816 */ /* 0x000fe20000000005 */
[C---:B------:R-:W-:Y:S01]  /*ae2f0*/  IMAD.WIDE R24, R0.reuse, 0x2, R12 ;  /* 0x0000000200187825 */ /* 0x040fe200078e020c */
[----:B------:R0:W-:Y:S01]  /*ae300*/  STL [R1+0x3164], R15 ;  /* 0x0031640f01007387 */ /* 0x0001e20000100800 */
[----:B------:R-:W-:Y:S02]  /*ae310*/  ISETP.LT.AND P6, PT, R27, c[0x0][0x178], !P6 ;  /* 0x00005e001b007a0c */ /* 0x000fe400077c1270 */
[----:B------:R-:W-:Y:S01]  /*ae320*/  IMAD.WIDE R26, R0, 0x2, R10 ;  /* 0x00000002001a7825 */ /* 0x000fe200078e020a */
[----:B0-----:R-:W4:Y:S03]  /*ae330*/  LDL.LU R15, [R1+0x1b48] ;  /* 0x001b4800010f7983 */ /* 0x001f260000300800 */
[----:B------:R-:W-:Y:S02]  /*ae340*/  STL [R1+0x3160], R10 ;  /* 0x0031600a01007387 */ /* 0x000fe40000100800 */
[----:B------:R0:W-:Y:S02]  /*ae350*/  STL [R1+0x315c], R11 ;  /* 0x00315c0b01007387 */ /* 0x0001e40000100800 */
[----:B0-----:R-:W5:Y:S01]  /*ae360*/  LDL.LU R11, [R1+0x1b4c] ;  /* 0x001b4c00010b7983 */ /* 0x001f620000300800 */
[----:B------:R-:W4:Y:S03]  /*ae370*/  LDL R10, [R1+0x1b64] ;  /* 0x001b6400010a7983 */ /* 0x000f260000100800 */
[----:B---3--:R0:W-:Y:S01]  /*ae380*/  @P2 STG.E.U16 [R6.64], R14 ;  /* 0x0000000e06002986 */ /* 0x0081e2000c101506 */
[----:B--2---:R-:W-:Y:S02]  /*ae390*/  @P3 STG.E.U16 [R22.64], R4 ;  /* 0x0000000416003986 */ /* 0x004fe4000c101506 */
[----:B------:R1:W-:Y:S01]  /*ae3a0*/  @P4 STG.E.U16 [R24.64], R29 ;  /* 0x0000001d18004986 */ /* 0x0003e2000c101506 */
[----:B0-----:R-:W2:Y:S04]  /*ae3b0*/  LDL R14, [R1+0x6ac] ;  /* 0x0006ac00010e7983 */ /* 0x001ea80000100800 */
[----:B-1----:R-:W3:Y:S01]  /*ae3c0*/  LDL R24, [R1+0x1b54] ;  /* 0x001b540001187983 */ /* 0x002ee20000100800 */
[----:B------:R-:W2:Y:S02]  /*ae3d0*/  LDL.LU R25, [R1+0x314c] ;  /* 0x00314c0001197983 */ /* 0x000ea40000300800 */
[----:B------:R-:W2:Y:S02]  /*ae3e0*/  LDL R29, [R1+0x1c] ;  /* 0x00001c00011d7983 */ /* 0x000ea40000100800 */
[----:B------:R-:W-:Y:S01]  /*ae3f0*/  @P1 STG.E.U16 [R26.64], R28 ;  /* 0x0000001c1a001986 */ /* 0x000fe2000c101506 */
[----:B--2---:R0:W-:Y:S04]  /*ae400*/  STL [R1+0x3154], R29 ;  /* 0x0031541d01007387 */ /* 0x0041e80000100800 */
[----:B0-----:R-:W2:Y:S01]  /*ae410*/  LDL.LU R29, [R1+0x1b58] ;  /* 0x001b5800011d7983 */ /* 0x001ea20000300800 */
[----:B------:R-:W2:Y:S02]  /*ae420*/  LDL.LU R28, [R1+0x63c] ;  /* 0x00063c00011c7983 */ /* 0x000ea40000300800 */
[----:B------:R-:W2:Y:S02]  /*ae430*/  LDL.LU R26, [R1+0x62c] ;  /* 0x00062c00011a7983 */ /* 0x000ea40000300800 */
[----:B------:R-:W2:Y:S01]  /*ae440*/  LDL.LU R27, [R1+0x61c] ;  /* 0x00061c00011b7983 */ /* 0x000ea20000300800 */
[----:B----4-:R-:W-:-:S02]  /*ae450*/  ISETP.LT.AND P5, PT, R15, c[0x0][0x178], !P0 ;  /* 0x00005e000f007a0c */ /* 0x010fc400047a1270 */
[----:B-----5:R-:W-:Y:S02]  /*ae460*/  ISETP.LT.AND P3, PT, R11, c[0x0][0x178], !P0 ;  /* 0x00005e000b007a0c */ /* 0x020fe40004761270 */
[C---:B------:R-:W-:Y:S01]  /*ae470*/  IADD3 R4, R0.reuse, c[0x0][0x198], RZ ;  /* 0x0000660000047a10 */ /* 0x040fe20007ffe0ff */
[----:B------:R-:W-:Y:S01]  /*ae480*/  IMAD.WIDE R6, R0, 0x2, R8 ;  /* 0x0000000200067825 */ /* 0x000fe200078e0208 */
[----:B--2---:R0:W-:Y:S04]  /*ae490*/  STL [R1+0x3158], R27 ;  /* 0x0031581b01007387 */ /* 0x0041e80000100800 */
[----:B0-----:R-:W2:Y:S01]  /*ae4a0*/  LDL.LU R27, [R1+0x90c] ;  /* 0x00090c00011b7983 */ /* 0x001ea20000300800 */
[----:B------:R-:W4:Y:S02]  /*ae4b0*/  LDL.LU R0, [R1+0x1b50] ;  /* 0x001b500001007983 */ /* 0x000f240000300800 */
[C---:B------:R-:W-:Y:S01]  /*ae4c0*/  IMAD.WIDE R22, R4.reuse, 0x2, R20 ;  /* 0x0000000204167825 */ /* 0x040fe200078e0214 */
[----:B------:R0:W-:Y:S03]  /*ae4d0*/  @P6 STG.E.U16 [R6.64], R5 ;  /* 0x0000000506006986 */ /* 0x0001e6000c101506 */
[----:B0-----:R-:W-:Y:S01]  /*ae4e0*/  IMAD.WIDE R6, R4, 0x2, R18 ;  /* 0x0000000204067825 */ /* 0x001fe200078e0212 */
[----:B------:R-:W5:Y:S03]  /*ae4f0*/  LDL.LU R5, [R1+0x1b54] ;  /* 0x001b540001057983 */ /* 0x000f660000300800 */
[----:B------:R0:W-:Y:S02]  /*ae500*/  STL [R1+0x3150], R19 ;  /* 0x0031501301007387 */ /* 0x0001e40000100800 */
[----:B0-----:R-:W5:Y:S04]  /*ae510*/  LDL.LU R19, [R1+0x1b5c] ;  /* 0x001b5c0001137983 */ /* 0x001f680000300800 */
[----:B--2---:R-:W-:Y:S01]  /*ae520*/  @P5 STG.E.U16 [R22.64], R27 ;  /* 0x0000001b16005986 */ /* 0x004fe2000c101506 */
[----:B------:R0:W-:Y:S03]  /*ae530*/  @P3 STG.E.U16 [R6.64], R14 ;  /* 0x0000000e06003986 */ /* 0x0001e6000c101506 */
[----:B0-----:R-:W2:Y:S01]  /*ae540*/  LDL.LU R14, [R1+0x3168] ;  /* 0x00316800010e7983 */ /* 0x001ea20000300800 */
[----:B------:R-:W2:Y:S01]  /*ae550*/  LDL R6, [R1+0x69c] ;  /* 0x00069c0001067983 */ /* 0x000ea20000100800 */
[----:B----4-:R-:W-:-:S02]  /*ae560*/  ISETP.LT.AND P2, PT, R0, c[0x0][0x178], !P0 ;  /* 0x00005e0000007a0c */ /* 0x010fc40004741270 */
[----:B------:R-:W-:Y:S01]  /*ae570*/  ISETP.GE.AND P1, PT, R25, c[0x0][0x17c], PT ;  /* 0x00005f0019007a0c */ /* 0x000fe20003f26270 */
[----:B------:R-:W-:Y:S01]  /*ae580*/  IMAD.WIDE R22, R4, 0x2, R2 ;  /* 0x0000000204167825 */ /* 0x000fe200078e0202 */
[----:B------:R-:W4:Y:S02]  /*ae590*/  LDL R7, [R1+0x68c] ;  /* 0x00068c0001077983 */ /* 0x000f240000100800 */
[----:B------:R-:W-:Y:S02]  /*ae5a0*/  ISETP.LT.AND P3, PT, R15, c[0x0][0x178], !P1 ;  /* 0x00005e000f007a0c */ /* 0x000fe40004f61270 */
[----:B------:R-:W4:Y:S01]  /*ae5b0*/  LDL.LU R15, [R1+0x3164] ;  /* 0x00316400010f7983 */ /* 0x000f220000300800 */
[----:B---3--:R-:W-:-:S04]  /*ae5c0*/  ISETP.LT.AND P4, PT, R24, c[0x0][0x178], !P0 ;  /* 0x00005e0018007a0c */ /* 0x008fc80004781270 */
[----:B--2---:R0:W-:Y:S04]  /*ae5d0*/  @P2 STG.E.U16 [R22.64], R6 ;  /* 0x0000000616002986 */ /* 0x0041e8000c101506 */
[----:B0-----:R-:W2:Y:S01]  /*ae5e0*/  LDL R23, [R1+0x1b60] ;  /* 0x001b600001177983 */ /* 0x001ea20000100800 */
[----:B------:R-:W-:Y:S02]  /*ae5f0*/  ISETP.LT.AND P5, PT, R29, c[0x0][0x178], !P0 ;  /* 0x00005e001d007a0c */ /* 0x000fe400047a1270 */
[----:B-----5:R-:W-:Y:S01]  /*ae600*/  ISETP.LT.AND P6, PT, R19, c[0x0][0x178], !P0 ;  /* 0x00005e0013007a0c */ /* 0x020fe200047c1270 */
[----:B------:R-:W-:-:S05]  /*ae610*/  IMAD.WIDE R24, R4, 0x2, R16 ;  /* 0x0000000204187825 */ /* 0x000fca00078e0210 */
[----:B----4-:R0:W-:Y:S01]  /*ae620*/  @P4 STG.E.U16 [R24.64], R7 ;  /* 0x0000000718004986 */ /* 0x0101e2000c101506 */
[----:B------:R-:W-:-:S03]  /*ae630*/  ISETP.LT.AND P4, PT, R11, c[0x0][0x178], !P1 ;  /* 0x00005e000b007a0c */ /* 0x000fc60004f81270 */
[----:B0-----:R-:W3:Y:S01]  /*ae640*/  LDL.LU R24, [R1+0x69c] ;  /* 0x00069c0001187983 */ /* 0x001ee20000300800 */
[----:B------:R-:W-:-:S04]  /*ae650*/  IMAD.WIDE R6, R4, 0x2, R14 ;  /* 0x0000000204067825 */ /* 0x000fc800078e020e */
[----:B------:R-:W4:Y:S01]  /*ae660*/  LDL.LU R25, [R1+0x68c] ;  /* 0x00068c0001197983 */ /* 0x000f220000300800 */
[----:B------:R-:W-:Y:S01]  /*ae670*/  @P5 STG.E.U16 [R6.64], R28 ;  /* 0x0000001c06005986 */ /* 0x000fe2000c101506 */
[----:B--2---:R-:W-:Y:S01]  /*ae680*/  ISETP.LT.AND P2, PT, R23, c[0x0][0x178], !P0 ;  /* 0x00005e0017007a0c */ /* 0x004fe20004741270 */
[----:B------:R-:W-:Y:S01]  /*ae690*/  IMAD.WIDE R22, R4, 0x2, R12 ;  /* 0x0000000204167825 */ /* 0x000fe200078e020c */
[----:B------:R-:W-:Y:S02]  /*ae6a0*/  ISETP.LT.AND P0, PT, R10, c[0x0][0x178], !P0 ;  /* 0x00005e000a007a0c */ /* 0x000fe40004701270 */
[----:B------:R-:W2:Y:S01]  /*ae6b0*/  LDL.LU R10, [R1+0x3160] ;  /* 0x00316000010a7983 */ /* 0x000ea20000300800 */
[----:B------:R-:W2:Y:S03]  /*ae6c0*/  LDL.LU R11, [R1+0x315c] ;  /* 0x00315c00010b7983 */ /* 0x000ea60000300800 */
[----:B------:R0:W-:Y:S04]  /*ae6d0*/  @P6 STG.E.U16 [R22.64], R26 ;  /* 0x0000001a16006986 */ /* 0x0001e8000c101506 */
[----:B0-----:R-:W5:Y:S01]  /*ae6e0*/  LDL.LU R23, [R1+0x6ac] ;  /* 0x0006ac0001177983 */ /* 0x001f620000300800 */
[----:B------:R-:W-:-:S02]  /*ae6f0*/  PRMT R22, R27, 0x7632, R22 ;  /* 0x000076321b167816 */ /* 0x000fc40000000016 */
[----:B------:R-:W3:Y:S02]  /*ae700*/  LDL.LU R27, [R1+0x3158] ;  /* 0x00315800011b7983 */ /* 0x000ee40000300800 */
[----:B--2---:R-:W-:-:S05]  /*ae710*/  IMAD.WIDE R6, R4, 0x2, R10 ;  /* 0x0000000204067825 */ /* 0x004fca00078e020a */
[----:B---3--:R-:W-:Y:S01]  /*ae720*/  @P2 STG.E.U16 [R6.64], R27 ;  /* 0x0000001b06002986 */ /* 0x008fe2000c101506 */
[----:B------:R-:W-:Y:S02]  /*ae730*/  ISETP.LT.AND P2, PT, R29, c[0x0][0x178], !P1 ;  /* 0x00005e001d007a0c */ /* 0x000fe40004f41270 */
[----:B------:R-:W2:Y:S01]  /*ae740*/  LDL.LU R29, [R1+0x3154] ;  /* 0x00315400011d7983 */ /* 0x000ea20000300800 */
[----:B------:R-:W-:Y:S01]  /*ae750*/  ISETP.LT.AND P5, PT, R0, c[0x0][0x178], !P1 ;  /* 0x00005e0000007a0c */ /* 0x000fe20004fa1270 */
[C---:B------:R-:W-:Y:S01]  /*ae760*/  IADD3 R0, R4.reuse, c[0x0][0x198], RZ ;  /* 0x0000660004007a10 */ /* 0x040fe20007ffe0ff */
[----:B------:R-:W-:Y:S01]  /*ae770*/  ISETP.LT.AND P6, PT, R5, c[0x0][0x178], !P1 ;  /* 0x00005e0005007a0c */ /* 0x000fe20004fc1270 */
[----:B------:R-:W-:-:S04]  /*ae780*/  IMAD.WIDE R4, R4, 0x2, R8 ;  /* 0x0000000204047825 */ /* 0x000fc800078e0208 */
[C---:B------:R-:W-:Y:S01]  /*ae790*/  IMAD.WIDE R20, R0.reuse, 0x2, R20 ;  /* 0x0000000200147825 */ /* 0x040fe200078e0214 */
[----:B--2---:R-:W-:Y:S01]  /*ae7a0*/  @P0 STG.E.U16 [R4.64], R29 ;  /* 0x0000001d04000986 */ /* 0x004fe2000c101506 */
[----:B------:R-:W-:Y:S02]  /*ae7b0*/  ISETP.LT.AND P0, PT, R19, c[0x0][0x178], !P1 ;  /* 0x00005e0013007a0c */ /* 0x000fe40004f01270 */
[----:B------:R-:W2:Y:S02]  /*ae7c0*/  LDL.LU R19, [R1+0x3150] ;  /* 0x0031500001137983 */ /* 0x000ea40000300800 */
[----:B------:R0:W-:Y:S02]  /*ae7d0*/  @P3 STG.E.U16 [R20.64], R22 ;  /* 0x0000001614003986 */ /* 0x0001e4000c101506 */
[----:B0-----:R-:W3:Y:S01]  /*ae7e0*/  LDL.LU R22, [R1+0x1b60] ;  /* 0x001b600001167983 */ /* 0x001ee20000300800 */
[----:B------:R-:W3:Y:S02]  /*ae7f0*/  LDL.LU R21, [R1+0x1b64] ;  /* 0x001b640001157983 */ /* 0x000ee40000300800 */
[----:B------:R-:W-:-:S04]  /*ae800*/  IMAD.WIDE R2, R0, 0x2, R2 ;  /* 0x0000000200027825 */ /* 0x000fc800078e0202 */
[----:B------:R-:W-:-:S04]  /*ae810*/  IMAD.WIDE R16, R0, 0x2, R16 ;  /* 0x0000000200107825 */ /* 0x000fc800078e0210 */
[----:B------:R-:W-:-:S04]  /*ae820*/  IMAD.WIDE R14, R0, 0x2, R14 ;  /* 0x00000002000e7825 */ /* 0x000fc800078e020e */
[----:B------:R-:W-:-:S04]  /*ae830*/  IMAD.WIDE R12, R0, 0x2, R12 ;  /* 0x00000002000c7825 */ /* 0x000fc800078e020c */
[----:B------:R-:W-:-:S04]  /*ae840*/  IMAD.WIDE R10, R0, 0x2, R10 ;  /* 0x00000002000a7825 */ /* 0x000fc800078e020a */
[----:B------:R-:W-:Y:S01]  /*ae850*/  IMAD.WIDE R8, R0, 0x2, R8 ;  /* 0x0000000200087825 */ /* 0x000fe200078e0208 */
[----:B------:R-:W-:Y:S02]  /*ae860*/  PRMT R4, R24, 0x7632, R4 ;  /* 0x0000763218047816 */ /* 0x000fe40000000004 */
[----:B----4-:R-:W-:Y:S02]  /*ae870*/  PRMT R5, R25, 0x7632, R5 ;  /* 0x0000763219057816 */ /* 0x010fe40000000005 */
[----:B------:R-:W-:Y:S02]  /*ae880*/  PRMT R7, R28, 0x7632, R7 ;  /* 0x000076321c077816 */ /* 0x000fe40000000007 */
[----:B------:R-:W-:Y:S02]  /*ae890*/  PRMT R6, R26, 0x7632, R6 ;  /* 0x000076321a067816 */ /* 0x000fe40000000006 */
[----:B------:R-:W-:Y:S01]  /*ae8a0*/  PRMT R20, R27, 0x7632, R20 ;  /* 0x000076321b147816 */ /* 0x000fe20000000014 */
[----:B--2---:R-:W-:Y:S01]  /*ae8b0*/  IMAD.WIDE R18, R0, 0x2, R18 ;  /* 0x0000000200127825 */ /* 0x004fe200078e0212 */
[----:B-----5:R-:W-:-:S02]  /*ae8c0*/  PRMT R0, R23, 0x7632, R0 ;  /* 0x0000763217007816 */ /* 0x020fc40000000000 */
[----:B---3--:R-:W-:-:S03]  /*ae8d0*/  ISETP.LT.AND P3, PT, R22, c[0x0][0x178], !P1 ;  /* 0x00005e0016007a0c */ /* 0x008fc60004f61270 */
[----:B------:R0:W-:Y:S01]  /*ae8e0*/  @P4 STG.E.U16 [R18.64], R0 ;  /* 0x0000000012004986 */ /* 0x0001e2000c101506 */
[----:B------:R0:W-:Y:S02]  /*ae8f0*/  @P5 STG.E.U16 [R2.64], R4 ;  /* 0x0000000402005986 */ /* 0x0001e4000c101506 */
[----:B------:R0:W-:Y:S02]  /*ae900*/  @P6 STG.E.U16 [R16.64], R5 ;  /* 0x0000000510006986 */ /* 0x0001e4000c101506 */
[----:B------:R0:W-:Y:S01]  /*ae910*/  @P2 STG.E.U16 [R14.64], R7 ;  /* 0x000000070e002986 */ /* 0x0001e2000c101506 */
[----:B------:R0:W-:Y:S04]  /*ae920*/  @P0 STG.E.U16 [R12.64], R6 ;  /* 0x000000060c000986 */ /* 0x0001e8000c101506 */
[----:B------:R0:W-:Y:S01]  /*ae930*/  @P3 STG.E.U16 [R10.64], R20 ;  /* 0x000000140a003986 */ /* 0x0001e2000c101506 */
[----:B------:R-:W-:-:S13]  /*ae940*/  ISETP.LT.AND P1, PT, R21, c[0x0][0x178], !P1 ;  /* 0x00005e0015007a0c */ /* 0x000fda0004f21270 */
[----:B------:R-:W-:Y:S05]  /*ae950*/  @!P1 EXIT ;  /* 0x000000000000994d */ /* 0x000fea0003800000 */
[----:B0-----:R-:W-:-:S05]  /*ae960*/  PRMT R4, R29, 0x7632, R4 ;  /* 0x000076321d047816 */ /* 0x001fca0000000004 */
[----:B------:R-:W-:Y:S01]  /*ae970*/  STG.E.U16 [R8.64], R4 ;  /* 0x0000000408007986 */ /* 0x000fe2000c101506 */
[----:B------:R-:W-:Y:S05]  /*ae980*/  EXIT ;  /* 0x000000000000794d */ /* 0x000fea0003800000 */
.L_x_4:
[----:B------:R-:W-:-:S00]  /*ae990*/  BRA `(.L_x_4) ;  /* 0xfffffff000007947 */ /* 0x000fc0000383ffff */
[----:B------:R-:W-:-:S00]  /*ae9a0*/  NOP ;  /* 0x0000000000007918 */ /* 0x000fc00000000000 */
        /* <DEDUP_REMOVED lines=13> */
.L_x_5:


//--------------------- .nv.shared.matmul_kernel  --------------------------
	.section	.nv.shared.matmul_kernel,"aw",@nobits
	.sectionflags	@""
	.align	16
